//
// Generated by NVIDIA NVVM Compiler
//
// Compiler Build ID: CL-36424714
// Cuda compilation tools, release 13.0, V13.0.88
// Based on NVVM 20.0.0
//

.version 9.0
.target sm_100
.address_size 64

	// .globl	_ZN6thrust24THRUST_300001_SM_1000_NS8cuda_cub4core6detail13_kernel_agentINS1_8__reduce11ReduceAgentINS0_12zip_iteratorIN4cuda3std3__45tupleIJNS0_6detail15normal_iteratorINS0_10device_ptrIfEEEENS0_17counting_iteratorIlNS0_11use_defaultESI_SI_EEEEEEEPNSB_IJflEEESM_iNS1_9__extrema9arg_max_fIflNSA_4lessIfEEEEEEJSL_SN_iSS_EEEvDpT0_
.global .align 1 .b8 _ZN34_INTERNAL_822f706b_4_k_cu_666e69c14cuda3std3__45__cpo5beginE[1];
.global .align 1 .b8 _ZN34_INTERNAL_822f706b_4_k_cu_666e69c14cuda3std3__45__cpo3endE[1];
.global .align 1 .b8 _ZN34_INTERNAL_822f706b_4_k_cu_666e69c14cuda3std3__45__cpo6cbeginE[1];
.global .align 1 .b8 _ZN34_INTERNAL_822f706b_4_k_cu_666e69c14cuda3std3__45__cpo4cendE[1];
.global .align 1 .b8 _ZN34_INTERNAL_822f706b_4_k_cu_666e69c14cuda3std3__45__cpo6rbeginE[1];
.global .align 1 .b8 _ZN34_INTERNAL_822f706b_4_k_cu_666e69c14cuda3std3__45__cpo4rendE[1];
.global .align 1 .b8 _ZN34_INTERNAL_822f706b_4_k_cu_666e69c14cuda3std3__45__cpo7crbeginE[1];
.global .align 1 .b8 _ZN34_INTERNAL_822f706b_4_k_cu_666e69c14cuda3std3__45__cpo5crendE[1];
.global .align 1 .b8 _ZN34_INTERNAL_822f706b_4_k_cu_666e69c14cuda3std3__436_GLOBAL__N__822f706b_4_k_cu_666e69c16ignoreE[1];
.global .align 1 .b8 _ZN34_INTERNAL_822f706b_4_k_cu_666e69c14cuda3std3__419piecewise_constructE[1];
.global .align 1 .b8 _ZN34_INTERNAL_822f706b_4_k_cu_666e69c14cuda3std3__48in_placeE[1];
.global .align 1 .b8 _ZN34_INTERNAL_822f706b_4_k_cu_666e69c14cuda3std3__420unreachable_sentinelE[1];
.global .align 1 .b8 _ZN34_INTERNAL_822f706b_4_k_cu_666e69c14cuda3std3__47nulloptE[1];
.global .align 1 .b8 _ZN34_INTERNAL_822f706b_4_k_cu_666e69c14cuda3std3__48unexpectE[1];
.global .align 1 .b8 _ZN34_INTERNAL_822f706b_4_k_cu_666e69c14cuda3std6ranges3__45__cpo4swapE[1];
.global .align 1 .b8 _ZN34_INTERNAL_822f706b_4_k_cu_666e69c14cuda3std6ranges3__45__cpo9iter_moveE[1];
.global .align 1 .b8 _ZN34_INTERNAL_822f706b_4_k_cu_666e69c14cuda3std6ranges3__45__cpo5beginE[1];
.global .align 1 .b8 _ZN34_INTERNAL_822f706b_4_k_cu_666e69c14cuda3std6ranges3__45__cpo3endE[1];
.global .align 1 .b8 _ZN34_INTERNAL_822f706b_4_k_cu_666e69c14cuda3std6ranges3__45__cpo6cbeginE[1];
.global .align 1 .b8 _ZN34_INTERNAL_822f706b_4_k_cu_666e69c14cuda3std6ranges3__45__cpo4cendE[1];
.global .align 1 .b8 _ZN34_INTERNAL_822f706b_4_k_cu_666e69c14cuda3std6ranges3__45__cpo7advanceE[1];
.global .align 1 .b8 _ZN34_INTERNAL_822f706b_4_k_cu_666e69c14cuda3std6ranges3__45__cpo9iter_swapE[1];
.global .align 1 .b8 _ZN34_INTERNAL_822f706b_4_k_cu_666e69c14cuda3std6ranges3__45__cpo4nextE[1];
.global .align 1 .b8 _ZN34_INTERNAL_822f706b_4_k_cu_666e69c14cuda3std6ranges3__45__cpo4prevE[1];
.global .align 1 .b8 _ZN34_INTERNAL_822f706b_4_k_cu_666e69c14cuda3std6ranges3__45__cpo4dataE[1];
.global .align 1 .b8 _ZN34_INTERNAL_822f706b_4_k_cu_666e69c14cuda3std6ranges3__45__cpo5cdataE[1];
.global .align 1 .b8 _ZN34_INTERNAL_822f706b_4_k_cu_666e69c14cuda3std6ranges3__45__cpo4sizeE[1];
.global .align 1 .b8 _ZN34_INTERNAL_822f706b_4_k_cu_666e69c14cuda3std6ranges3__45__cpo5ssizeE[1];
.global .align 1 .b8 _ZN34_INTERNAL_822f706b_4_k_cu_666e69c14cuda3std6ranges3__45__cpo8distanceE[1];
.global .align 1 .b8 _ZN34_INTERNAL_822f706b_4_k_cu_666e69c16thrust24THRUST_300001_SM_1000_NS8cuda_cub3parE[1];
.global .align 1 .b8 _ZN34_INTERNAL_822f706b_4_k_cu_666e69c16thrust24THRUST_300001_SM_1000_NS8cuda_cub10par_nosyncE[1];
.global .align 1 .b8 _ZN34_INTERNAL_822f706b_4_k_cu_666e69c16thrust24THRUST_300001_SM_1000_NS6system6detail10sequential3seqE[1];
.global .align 1 .b8 _ZN34_INTERNAL_822f706b_4_k_cu_666e69c16thrust24THRUST_300001_SM_1000_NS6system3cpp3parE[1];
.global .align 1 .b8 _ZN34_INTERNAL_822f706b_4_k_cu_666e69c16thrust24THRUST_300001_SM_1000_NS12placeholders2_1E[1];
.global .align 1 .b8 _ZN34_INTERNAL_822f706b_4_k_cu_666e69c16thrust24THRUST_300001_SM_1000_NS12placeholders2_2E[1];
.global .align 1 .b8 _ZN34_INTERNAL_822f706b_4_k_cu_666e69c16thrust24THRUST_300001_SM_1000_NS12placeholders2_3E[1];
.global .align 1 .b8 _ZN34_INTERNAL_822f706b_4_k_cu_666e69c16thrust24THRUST_300001_SM_1000_NS12placeholders2_4E[1];
.global .align 1 .b8 _ZN34_INTERNAL_822f706b_4_k_cu_666e69c16thrust24THRUST_300001_SM_1000_NS12placeholders2_5E[1];
.global .align 1 .b8 _ZN34_INTERNAL_822f706b_4_k_cu_666e69c16thrust24THRUST_300001_SM_1000_NS12placeholders2_6E[1];
.global .align 1 .b8 _ZN34_INTERNAL_822f706b_4_k_cu_666e69c16thrust24THRUST_300001_SM_1000_NS12placeholders2_7E[1];
.global .align 1 .b8 _ZN34_INTERNAL_822f706b_4_k_cu_666e69c16thrust24THRUST_300001_SM_1000_NS12placeholders2_8E[1];
.global .align 1 .b8 _ZN34_INTERNAL_822f706b_4_k_cu_666e69c16thrust24THRUST_300001_SM_1000_NS12placeholders2_9E[1];
.global .align 1 .b8 _ZN34_INTERNAL_822f706b_4_k_cu_666e69c16thrust24THRUST_300001_SM_1000_NS12placeholders3_10E[1];
.global .align 1 .b8 _ZN34_INTERNAL_822f706b_4_k_cu_666e69c16thrust24THRUST_300001_SM_1000_NS3seqE[1];
.global .align 1 .b8 _ZN34_INTERNAL_822f706b_4_k_cu_666e69c16thrust24THRUST_300001_SM_1000_NS6deviceE[1];
.extern .shared .align 16 .b8 _ZN6thrust24THRUST_300001_SM_1000_NS8cuda_cub4core6detail5shmemE[];

.visible .entry _ZN6thrust24THRUST_300001_SM_1000_NS8cuda_cub4core6detail13_kernel_agentINS1_8__reduce11ReduceAgentINS0_12zip_iteratorIN4cuda3std3__45tupleIJNS0_6detail15normal_iteratorINS0_10device_ptrIfEEEENS0_17counting_iteratorIlNS0_11use_defaultESI_SI_EEEEEEEPNSB_IJflEEESM_iNS1_9__extrema9arg_max_fIflNSA_4lessIfEEEEEEJSL_SN_iSS_EEEvDpT0_(
	.param .align 8 .b8 _ZN6thrust24THRUST_300001_SM_1000_NS8cuda_cub4core6detail13_kernel_agentINS1_8__reduce11ReduceAgentINS0_12zip_iteratorIN4cuda3std3__45tupleIJNS0_6detail15normal_iteratorINS0_10device_ptrIfEEEENS0_17counting_iteratorIlNS0_11use_defaultESI_SI_EEEEEEEPNSB_IJflEEESM_iNS1_9__extrema9arg_max_fIflNSA_4lessIfEEEEEEJSL_SN_iSS_EEEvDpT0__param_0[16],
	.param .u64 .ptr .align 1 _ZN6thrust24THRUST_300001_SM_1000_NS8cuda_cub4core6detail13_kernel_agentINS1_8__reduce11ReduceAgentINS0_12zip_iteratorIN4cuda3std3__45tupleIJNS0_6detail15normal_iteratorINS0_10device_ptrIfEEEENS0_17counting_iteratorIlNS0_11use_defaultESI_SI_EEEEEEEPNSB_IJflEEESM_iNS1_9__extrema9arg_max_fIflNSA_4lessIfEEEEEEJSL_SN_iSS_EEEvDpT0__param_1,
	.param .u32 _ZN6thrust24THRUST_300001_SM_1000_NS8cuda_cub4core6detail13_kernel_agentINS1_8__reduce11ReduceAgentINS0_12zip_iteratorIN4cuda3std3__45tupleIJNS0_6detail15normal_iteratorINS0_10device_ptrIfEEEENS0_17counting_iteratorIlNS0_11use_defaultESI_SI_EEEEEEEPNSB_IJflEEESM_iNS1_9__extrema9arg_max_fIflNSA_4lessIfEEEEEEJSL_SN_iSS_EEEvDpT0__param_2,
	.param .align 1 .b8 _ZN6thrust24THRUST_300001_SM_1000_NS8cuda_cub4core6detail13_kernel_agentINS1_8__reduce11ReduceAgentINS0_12zip_iteratorIN4cuda3std3__45tupleIJNS0_6detail15normal_iteratorINS0_10device_ptrIfEEEENS0_17counting_iteratorIlNS0_11use_defaultESI_SI_EEEEEEEPNSB_IJflEEESM_iNS1_9__extrema9arg_max_fIflNSA_4lessIfEEEEEEJSL_SN_iSS_EEEvDpT0__param_3[1]
)
.maxntid 256
{
	.reg .pred 	%p<213>;
	.reg .b32 	%r<400>;
	.reg .b32 	%f<242>;
	.reg .b64 	%rd<305>;

	ld.param.u64 	%rd195, [_ZN6thrust24THRUST_300001_SM_1000_NS8cuda_cub4core6detail13_kernel_agentINS1_8__reduce11ReduceAgentINS0_12zip_iteratorIN4cuda3std3__45tupleIJNS0_6detail15normal_iteratorINS0_10device_ptrIfEEEENS0_17counting_iteratorIlNS0_11use_defaultESI_SI_EEEEEEEPNSB_IJflEEESM_iNS1_9__extrema9arg_max_fIflNSA_4lessIfEEEEEEJSL_SN_iSS_EEEvDpT0__param_0+8];
	ld.param.u64 	%rd194, [_ZN6thrust24THRUST_300001_SM_1000_NS8cuda_cub4core6detail13_kernel_agentINS1_8__reduce11ReduceAgentINS0_12zip_iteratorIN4cuda3std3__45tupleIJNS0_6detail15normal_iteratorINS0_10device_ptrIfEEEENS0_17counting_iteratorIlNS0_11use_defaultESI_SI_EEEEEEEPNSB_IJflEEESM_iNS1_9__extrema9arg_max_fIflNSA_4lessIfEEEEEEJSL_SN_iSS_EEEvDpT0__param_0];
	ld.param.u32 	%r36, [_ZN6thrust24THRUST_300001_SM_1000_NS8cuda_cub4core6detail13_kernel_agentINS1_8__reduce11ReduceAgentINS0_12zip_iteratorIN4cuda3std3__45tupleIJNS0_6detail15normal_iteratorINS0_10device_ptrIfEEEENS0_17counting_iteratorIlNS0_11use_defaultESI_SI_EEEEEEEPNSB_IJflEEESM_iNS1_9__extrema9arg_max_fIflNSA_4lessIfEEEEEEJSL_SN_iSS_EEEvDpT0__param_2];
	setp.eq.s32 	%p1, %r36, 0;
	@%p1 bra 	$L__BB0_206;
	cvta.to.global.u64 	%rd1, %rd194;
	setp.gt.s32 	%p2, %r36, 1279;
	@%p2 bra 	$L__BB0_122;
	mov.u32 	%r1, %tid.x;
	setp.ge.s32 	%p96, %r1, %r36;
	mov.f32 	%f188, 0f00000000;
	mov.b64 	%rd246, 0;
	mov.u32 	%r391, %r1;
	@%p96 bra 	$L__BB0_4;
	cvt.u64.u32 	%rd222, %r1;
	mul.wide.u32 	%rd223, %r1, 4;
	add.s64 	%rd224, %rd1, %rd223;
	add.s64 	%rd246, %rd195, %rd222;
	ld.global.f32 	%f188, [%rd224];
	add.s32 	%r391, %r1, 256;
$L__BB0_4:
	setp.ge.s32 	%p97, %r391, %r36;
	@%p97 bra 	$L__BB0_26;
	not.b32 	%r160, %r391;
	add.s32 	%r4, %r36, %r160;
	and.b32  	%r161, %r4, 768;
	setp.eq.s32 	%p98, %r161, 768;
	@%p98 bra 	$L__BB0_11;
	cvt.u64.u32 	%rd226, %r391;
	add.s64 	%rd237, %rd195, %rd226;
	mul.wide.u32 	%rd227, %r391, 4;
	add.s64 	%rd236, %rd1, %rd227;
	shr.u32 	%r162, %r4, 8;
	add.s32 	%r163, %r162, 1;
	and.b32  	%r164, %r163, 3;
	neg.s32 	%r389, %r164;
$L__BB0_7:
	.pragma "nounroll";
	mov.u64 	%rd9, %rd246;
	mov.f32 	%f3, %f188;
	ld.global.f32 	%f4, [%rd236];
	setp.lt.f32 	%p99, %f3, %f4;
	mov.u64 	%rd246, %rd237;
	mov.f32 	%f188, %f4;
	@%p99 bra 	$L__BB0_10;
	setp.lt.f32 	%p100, %f4, %f3;
	mov.u64 	%rd246, %rd9;
	mov.f32 	%f188, %f3;
	@%p100 bra 	$L__BB0_10;
	setp.lt.s64 	%p101, %rd9, %rd237;
	min.s64 	%rd246, %rd9, %rd237;
	selp.f32 	%f188, %f3, %f4, %p101;
$L__BB0_10:
	add.s32 	%r391, %r391, 256;
	add.s64 	%rd237, %rd237, 256;
	add.s64 	%rd236, %rd236, 1024;
	add.s32 	%r389, %r389, 1;
	setp.ne.s32 	%p102, %r389, 0;
	@%p102 bra 	$L__BB0_7;
$L__BB0_11:
	setp.lt.u32 	%p103, %r4, 768;
	@%p103 bra 	$L__BB0_26;
	add.s32 	%r392, %r391, 512;
$L__BB0_13:
	mov.u32 	%r12, %r392;
	add.s32 	%r165, %r12, -512;
	cvt.s64.s32 	%rd228, %r165;
	mul.wide.s32 	%rd229, %r165, 4;
	add.s64 	%rd17, %rd1, %rd229;
	add.s64 	%rd18, %rd195, %rd228;
	ld.global.f32 	%f10, [%rd17];
	setp.lt.f32 	%p104, %f188, %f10;
	mov.u64 	%rd243, %rd18;
	mov.f32 	%f185, %f10;
	@%p104 bra 	$L__BB0_16;
	setp.lt.f32 	%p105, %f10, %f188;
	mov.u64 	%rd243, %rd246;
	mov.f32 	%f185, %f188;
	@%p105 bra 	$L__BB0_16;
	setp.lt.s64 	%p106, %rd246, %rd18;
	min.s64 	%rd243, %rd246, %rd18;
	selp.f32 	%f185, %f188, %f10, %p106;
$L__BB0_16:
	add.s32 	%r166, %r12, -256;
	cvt.s64.s32 	%rd230, %r166;
	add.s64 	%rd21, %rd195, %rd230;
	ld.global.f32 	%f13, [%rd17+1024];
	setp.lt.f32 	%p107, %f185, %f13;
	mov.u64 	%rd244, %rd21;
	mov.f32 	%f186, %f13;
	@%p107 bra 	$L__BB0_19;
	setp.lt.f32 	%p108, %f13, %f185;
	mov.u64 	%rd244, %rd243;
	mov.f32 	%f186, %f185;
	@%p108 bra 	$L__BB0_19;
	setp.lt.s64 	%p109, %rd243, %rd21;
	min.s64 	%rd244, %rd243, %rd21;
	selp.f32 	%f186, %f185, %f13, %p109;
$L__BB0_19:
	cvt.s64.s32 	%rd231, %r12;
	add.s64 	%rd24, %rd195, %rd231;
	ld.global.f32 	%f16, [%rd17+2048];
	setp.lt.f32 	%p110, %f186, %f16;
	mov.u64 	%rd245, %rd24;
	mov.f32 	%f187, %f16;
	@%p110 bra 	$L__BB0_22;
	setp.lt.f32 	%p111, %f16, %f186;
	mov.u64 	%rd245, %rd244;
	mov.f32 	%f187, %f186;
	@%p111 bra 	$L__BB0_22;
	setp.lt.s64 	%p112, %rd244, %rd24;
	min.s64 	%rd245, %rd244, %rd24;
	selp.f32 	%f187, %f186, %f16, %p112;
$L__BB0_22:
	add.s32 	%r167, %r12, 256;
	cvt.s64.s32 	%rd232, %r167;
	add.s64 	%rd27, %rd195, %rd232;
	ld.global.f32 	%f19, [%rd17+3072];
	setp.lt.f32 	%p113, %f187, %f19;
	mov.u64 	%rd246, %rd27;
	mov.f32 	%f188, %f19;
	@%p113 bra 	$L__BB0_25;
	setp.lt.f32 	%p114, %f19, %f187;
	mov.u64 	%rd246, %rd245;
	mov.f32 	%f188, %f187;
	@%p114 bra 	$L__BB0_25;
	setp.lt.s64 	%p115, %rd245, %rd27;
	min.s64 	%rd246, %rd245, %rd27;
	selp.f32 	%f188, %f187, %f19, %p115;
$L__BB0_25:
	add.s32 	%r392, %r12, 1024;
	add.s32 	%r168, %r12, 512;
	setp.lt.s32 	%p116, %r168, %r36;
	@%p116 bra 	$L__BB0_13;
$L__BB0_26:
	setp.lt.s32 	%p117, %r36, 256;
	@%p117 bra 	$L__BB0_71;
	// begin inline asm
	mov.u32 %r282, %laneid;
	// end inline asm
	mov.b32 	%r284, %f188;
	mov.b32 	%r300, 1;
	mov.b32 	%r301, 31;
	mov.b32 	%r302, -1;
	// begin inline asm
	shfl.sync.down.b32 %r283, %r284, %r300, %r301, %r302;
	// end inline asm
	mov.b32 	%f23, %r283;
	// begin inline asm
	shfl.sync.down.b32 %r288, %r289, %r300, %r301, %r302;
	// end inline asm
	mov.b64 	{%r294, %r299}, %rd246;
	// begin inline asm
	shfl.sync.down.b32 %r293, %r294, %r300, %r301, %r302;
	// end inline asm
	// begin inline asm
	shfl.sync.down.b32 %r298, %r299, %r300, %r301, %r302;
	// end inline asm
	mov.b64 	%rd31, {%r293, %r298};
	setp.gt.s32 	%p169, %r282, 30;
	mov.u64 	%rd248, %rd246;
	mov.f32 	%f190, %f188;
	@%p169 bra 	$L__BB0_31;
	setp.lt.f32 	%p170, %f188, %f23;
	mov.u64 	%rd248, %rd31;
	mov.f32 	%f190, %f23;
	@%p170 bra 	$L__BB0_31;
	setp.gt.f32 	%p171, %f188, %f23;
	mov.u64 	%rd248, %rd246;
	mov.f32 	%f190, %f188;
	@%p171 bra 	$L__BB0_31;
	setp.lt.s64 	%p172, %rd246, %rd31;
	min.s64 	%rd248, %rd246, %rd31;
	selp.f32 	%f190, %f188, %f23, %p172;
$L__BB0_31:
	mov.b32 	%r304, %f190;
	mov.b32 	%r320, 2;
	mov.b32 	%r321, 31;
	mov.b32 	%r322, -1;
	// begin inline asm
	shfl.sync.down.b32 %r303, %r304, %r320, %r321, %r322;
	// end inline asm
	mov.b32 	%f26, %r303;
	// begin inline asm
	shfl.sync.down.b32 %r308, %r309, %r320, %r321, %r322;
	// end inline asm
	mov.b64 	{%r314, %r319}, %rd248;
	// begin inline asm
	shfl.sync.down.b32 %r313, %r314, %r320, %r321, %r322;
	// end inline asm
	// begin inline asm
	shfl.sync.down.b32 %r318, %r319, %r320, %r321, %r322;
	// end inline asm
	mov.b64 	%rd34, {%r313, %r318};
	setp.gt.s32 	%p173, %r282, 29;
	mov.u64 	%rd249, %rd248;
	mov.f32 	%f191, %f190;
	@%p173 bra 	$L__BB0_35;
	setp.lt.f32 	%p174, %f190, %f26;
	mov.u64 	%rd249, %rd34;
	mov.f32 	%f191, %f26;
	@%p174 bra 	$L__BB0_35;
	setp.gt.f32 	%p175, %f190, %f26;
	mov.u64 	%rd249, %rd248;
	mov.f32 	%f191, %f190;
	@%p175 bra 	$L__BB0_35;
	setp.lt.s64 	%p176, %rd248, %rd34;
	min.s64 	%rd249, %rd248, %rd34;
	selp.f32 	%f191, %f190, %f26, %p176;
$L__BB0_35:
	mov.b32 	%r324, %f191;
	mov.b32 	%r340, 4;
	mov.b32 	%r341, 31;
	mov.b32 	%r342, -1;
	// begin inline asm
	shfl.sync.down.b32 %r323, %r324, %r340, %r341, %r342;
	// end inline asm
	mov.b32 	%f29, %r323;
	// begin inline asm
	shfl.sync.down.b32 %r328, %r329, %r340, %r341, %r342;
	// end inline asm
	mov.b64 	{%r334, %r339}, %rd249;
	// begin inline asm
	shfl.sync.down.b32 %r333, %r334, %r340, %r341, %r342;
	// end inline asm
	// begin inline asm
	shfl.sync.down.b32 %r338, %r339, %r340, %r341, %r342;
	// end inline asm
	mov.b64 	%rd37, {%r333, %r338};
	setp.gt.s32 	%p177, %r282, 27;
	mov.u64 	%rd250, %rd249;
	mov.f32 	%f192, %f191;
	@%p177 bra 	$L__BB0_39;
	setp.lt.f32 	%p178, %f191, %f29;
	mov.u64 	%rd250, %rd37;
	mov.f32 	%f192, %f29;
	@%p178 bra 	$L__BB0_39;
	setp.gt.f32 	%p179, %f191, %f29;
	mov.u64 	%rd250, %rd249;
	mov.f32 	%f192, %f191;
	@%p179 bra 	$L__BB0_39;
	setp.lt.s64 	%p180, %rd249, %rd37;
	min.s64 	%rd250, %rd249, %rd37;
	selp.f32 	%f192, %f191, %f29, %p180;
$L__BB0_39:
	mov.b32 	%r344, %f192;
	mov.b32 	%r360, 8;
	mov.b32 	%r361, 31;
	mov.b32 	%r362, -1;
	// begin inline asm
	shfl.sync.down.b32 %r343, %r344, %r360, %r361, %r362;
	// end inline asm
	mov.b32 	%f32, %r343;
	// begin inline asm
	shfl.sync.down.b32 %r348, %r349, %r360, %r361, %r362;
	// end inline asm
	mov.b64 	{%r354, %r359}, %rd250;
	// begin inline asm
	shfl.sync.down.b32 %r353, %r354, %r360, %r361, %r362;
	// end inline asm
	// begin inline asm
	shfl.sync.down.b32 %r358, %r359, %r360, %r361, %r362;
	// end inline asm
	mov.b64 	%rd40, {%r353, %r358};
	setp.gt.s32 	%p181, %r282, 23;
	mov.u64 	%rd251, %rd250;
	mov.f32 	%f193, %f192;
	@%p181 bra 	$L__BB0_43;
	setp.lt.f32 	%p182, %f192, %f32;
	mov.u64 	%rd251, %rd40;
	mov.f32 	%f193, %f32;
	@%p182 bra 	$L__BB0_43;
	setp.gt.f32 	%p183, %f192, %f32;
	mov.u64 	%rd251, %rd250;
	mov.f32 	%f193, %f192;
	@%p183 bra 	$L__BB0_43;
	setp.lt.s64 	%p184, %rd250, %rd40;
	min.s64 	%rd251, %rd250, %rd40;
	selp.f32 	%f193, %f192, %f32, %p184;
$L__BB0_43:
	mov.b32 	%r364, %f193;
	mov.b32 	%r380, 16;
	mov.b32 	%r381, 31;
	mov.b32 	%r382, -1;
	// begin inline asm
	shfl.sync.down.b32 %r363, %r364, %r380, %r381, %r382;
	// end inline asm
	mov.b32 	%f35, %r363;
	// begin inline asm
	shfl.sync.down.b32 %r368, %r369, %r380, %r381, %r382;
	// end inline asm
	mov.b64 	{%r374, %r379}, %rd251;
	// begin inline asm
	shfl.sync.down.b32 %r373, %r374, %r380, %r381, %r382;
	// end inline asm
	// begin inline asm
	shfl.sync.down.b32 %r378, %r379, %r380, %r381, %r382;
	// end inline asm
	mov.b64 	%rd43, {%r373, %r378};
	setp.gt.s32 	%p185, %r282, 15;
	mov.u64 	%rd304, %rd251;
	mov.f32 	%f241, %f193;
	@%p185 bra 	$L__BB0_47;
	setp.lt.f32 	%p186, %f193, %f35;
	mov.u64 	%rd304, %rd43;
	mov.f32 	%f241, %f35;
	@%p186 bra 	$L__BB0_47;
	setp.gt.f32 	%p187, %f193, %f35;
	mov.u64 	%rd304, %rd251;
	mov.f32 	%f241, %f193;
	@%p187 bra 	$L__BB0_47;
	setp.lt.s64 	%p188, %rd251, %rd43;
	min.s64 	%rd304, %rd251, %rd43;
	selp.f32 	%f241, %f193, %f35, %p188;
$L__BB0_47:
	setp.ne.s32 	%p189, %r282, 0;
	@%p189 bra 	$L__BB0_49;
	shr.u32 	%r383, %r1, 1;
	and.b32  	%r384, %r383, 496;
	mov.u32 	%r385, _ZN6thrust24THRUST_300001_SM_1000_NS8cuda_cub4core6detail5shmemE;
	add.s32 	%r386, %r385, %r384;
	st.shared.f32 	[%r386+8], %f241;
	st.shared.u64 	[%r386+16], %rd304;
$L__BB0_49:
	bar.sync 	0;
	setp.ne.s32 	%p190, %r1, 0;
	@%p190 bra 	$L__BB0_204;
	ld.shared.f32 	%f38, [_ZN6thrust24THRUST_300001_SM_1000_NS8cuda_cub4core6detail5shmemE+24];
	ld.shared.u64 	%rd46, [_ZN6thrust24THRUST_300001_SM_1000_NS8cuda_cub4core6detail5shmemE+32];
	setp.lt.f32 	%p191, %f241, %f38;
	mov.u64 	%rd253, %rd46;
	mov.f32 	%f195, %f38;
	@%p191 bra 	$L__BB0_53;
	setp.lt.f32 	%p192, %f38, %f241;
	mov.u64 	%rd253, %rd304;
	mov.f32 	%f195, %f241;
	@%p192 bra 	$L__BB0_53;
	setp.lt.s64 	%p193, %rd304, %rd46;
	min.s64 	%rd253, %rd304, %rd46;
	selp.f32 	%f195, %f241, %f38, %p193;
$L__BB0_53:
	ld.shared.f32 	%f41, [_ZN6thrust24THRUST_300001_SM_1000_NS8cuda_cub4core6detail5shmemE+40];
	ld.shared.u64 	%rd49, [_ZN6thrust24THRUST_300001_SM_1000_NS8cuda_cub4core6detail5shmemE+48];
	setp.lt.f32 	%p194, %f195, %f41;
	mov.u64 	%rd254, %rd49;
	mov.f32 	%f196, %f41;
	@%p194 bra 	$L__BB0_56;
	setp.lt.f32 	%p195, %f41, %f195;
	mov.u64 	%rd254, %rd253;
	mov.f32 	%f196, %f195;
	@%p195 bra 	$L__BB0_56;
	setp.lt.s64 	%p196, %rd253, %rd49;
	min.s64 	%rd254, %rd253, %rd49;
	selp.f32 	%f196, %f195, %f41, %p196;
$L__BB0_56:
	ld.shared.f32 	%f44, [_ZN6thrust24THRUST_300001_SM_1000_NS8cuda_cub4core6detail5shmemE+56];
	ld.shared.u64 	%rd52, [_ZN6thrust24THRUST_300001_SM_1000_NS8cuda_cub4core6detail5shmemE+64];
	setp.lt.f32 	%p197, %f196, %f44;
	mov.u64 	%rd255, %rd52;
	mov.f32 	%f197, %f44;
	@%p197 bra 	$L__BB0_59;
	setp.lt.f32 	%p198, %f44, %f196;
	mov.u64 	%rd255, %rd254;
	mov.f32 	%f197, %f196;
	@%p198 bra 	$L__BB0_59;
	setp.lt.s64 	%p199, %rd254, %rd52;
	min.s64 	%rd255, %rd254, %rd52;
	selp.f32 	%f197, %f196, %f44, %p199;
$L__BB0_59:
	ld.shared.f32 	%f47, [_ZN6thrust24THRUST_300001_SM_1000_NS8cuda_cub4core6detail5shmemE+72];
	ld.shared.u64 	%rd55, [_ZN6thrust24THRUST_300001_SM_1000_NS8cuda_cub4core6detail5shmemE+80];
	setp.lt.f32 	%p200, %f197, %f47;
	mov.u64 	%rd256, %rd55;
	mov.f32 	%f198, %f47;
	@%p200 bra 	$L__BB0_62;
	setp.lt.f32 	%p201, %f47, %f197;
	mov.u64 	%rd256, %rd255;
	mov.f32 	%f198, %f197;
	@%p201 bra 	$L__BB0_62;
	setp.lt.s64 	%p202, %rd255, %rd55;
	min.s64 	%rd256, %rd255, %rd55;
	selp.f32 	%f198, %f197, %f47, %p202;
$L__BB0_62:
	ld.shared.f32 	%f50, [_ZN6thrust24THRUST_300001_SM_1000_NS8cuda_cub4core6detail5shmemE+88];
	ld.shared.u64 	%rd58, [_ZN6thrust24THRUST_300001_SM_1000_NS8cuda_cub4core6detail5shmemE+96];
	setp.lt.f32 	%p203, %f198, %f50;
	mov.u64 	%rd257, %rd58;
	mov.f32 	%f199, %f50;
	@%p203 bra 	$L__BB0_65;
	setp.lt.f32 	%p204, %f50, %f198;
	mov.u64 	%rd257, %rd256;
	mov.f32 	%f199, %f198;
	@%p204 bra 	$L__BB0_65;
	setp.lt.s64 	%p205, %rd256, %rd58;
	min.s64 	%rd257, %rd256, %rd58;
	selp.f32 	%f199, %f198, %f50, %p205;
$L__BB0_65:
	ld.shared.f32 	%f53, [_ZN6thrust24THRUST_300001_SM_1000_NS8cuda_cub4core6detail5shmemE+104];
	ld.shared.u64 	%rd61, [_ZN6thrust24THRUST_300001_SM_1000_NS8cuda_cub4core6detail5shmemE+112];
	setp.lt.f32 	%p206, %f199, %f53;
	mov.u64 	%rd258, %rd61;
	mov.f32 	%f200, %f53;
	@%p206 bra 	$L__BB0_68;
	setp.lt.f32 	%p207, %f53, %f199;
	mov.u64 	%rd258, %rd257;
	mov.f32 	%f200, %f199;
	@%p207 bra 	$L__BB0_68;
	setp.lt.s64 	%p208, %rd257, %rd61;
	min.s64 	%rd258, %rd257, %rd61;
	selp.f32 	%f200, %f199, %f53, %p208;
$L__BB0_68:
	ld.shared.f32 	%f56, [_ZN6thrust24THRUST_300001_SM_1000_NS8cuda_cub4core6detail5shmemE+120];
	ld.shared.u64 	%rd64, [_ZN6thrust24THRUST_300001_SM_1000_NS8cuda_cub4core6detail5shmemE+128];
	setp.lt.f32 	%p209, %f200, %f56;
	mov.f32 	%f241, %f56;
	mov.u64 	%rd304, %rd64;
	@%p209 bra 	$L__BB0_204;
	setp.lt.f32 	%p210, %f56, %f200;
	mov.f32 	%f241, %f200;
	mov.u64 	%rd304, %rd258;
	@%p210 bra 	$L__BB0_204;
	setp.lt.s64 	%p211, %rd258, %rd64;
	min.s64 	%rd304, %rd258, %rd64;
	selp.f32 	%f241, %f200, %f56, %p211;
	bra.uni 	$L__BB0_204;
$L__BB0_71:
	// begin inline asm
	mov.u32 %r169, %laneid;
	// end inline asm
	and.b32  	%r190, %r1, 992;
	add.s32 	%r191, %r190, 32;
	setp.gt.s32 	%p118, %r191, %r36;
	not.b32 	%r192, %r190;
	add.s32 	%r193, %r36, %r192;
	selp.b32 	%r188, %r193, 31, %p118;
	mov.b32 	%r171, %f188;
	mov.b32 	%r187, 1;
	mov.b32 	%r189, -1;
	// begin inline asm
	shfl.sync.down.b32 %r170, %r171, %r187, %r188, %r189;
	// end inline asm
	mov.b32 	%f58, %r170;
	// begin inline asm
	shfl.sync.down.b32 %r175, %r176, %r187, %r188, %r189;
	// end inline asm
	mov.b64 	{%r181, %r186}, %rd246;
	// begin inline asm
	shfl.sync.down.b32 %r180, %r181, %r187, %r188, %r189;
	// end inline asm
	// begin inline asm
	shfl.sync.down.b32 %r185, %r186, %r187, %r188, %r189;
	// end inline asm
	mov.b64 	%rd66, {%r180, %r185};
	setp.ge.s32 	%p119, %r169, %r188;
	mov.f32 	%f201, %f188;
	mov.u64 	%rd259, %rd246;
	@%p119 bra 	$L__BB0_75;
	setp.lt.f32 	%p120, %f188, %f58;
	mov.f32 	%f201, %f58;
	mov.u64 	%rd259, %rd66;
	@%p120 bra 	$L__BB0_75;
	setp.gt.f32 	%p121, %f188, %f58;
	mov.f32 	%f201, %f188;
	mov.u64 	%rd259, %rd246;
	@%p121 bra 	$L__BB0_75;
	setp.lt.s64 	%p122, %rd246, %rd66;
	selp.f32 	%f201, %f188, %f58, %p122;
	min.s64 	%rd259, %rd246, %rd66;
$L__BB0_75:
	mov.b32 	%r195, %f201;
	mov.b32 	%r211, 2;
	mov.b32 	%r213, -1;
	// begin inline asm
	shfl.sync.down.b32 %r194, %r195, %r211, %r188, %r213;
	// end inline asm
	mov.b32 	%f61, %r194;
	// begin inline asm
	shfl.sync.down.b32 %r199, %r200, %r211, %r188, %r213;
	// end inline asm
	mov.b64 	{%r205, %r210}, %rd259;
	// begin inline asm
	shfl.sync.down.b32 %r204, %r205, %r211, %r188, %r213;
	// end inline asm
	// begin inline asm
	shfl.sync.down.b32 %r209, %r210, %r211, %r188, %r213;
	// end inline asm
	mov.b64 	%rd69, {%r204, %r209};
	add.s32 	%r214, %r169, 2;
	setp.gt.s32 	%p123, %r214, %r188;
	mov.f32 	%f202, %f201;
	mov.u64 	%rd260, %rd259;
	@%p123 bra 	$L__BB0_79;
	setp.lt.f32 	%p124, %f201, %f61;
	mov.f32 	%f202, %f61;
	mov.u64 	%rd260, %rd69;
	@%p124 bra 	$L__BB0_79;
	setp.gt.f32 	%p125, %f201, %f61;
	mov.f32 	%f202, %f201;
	mov.u64 	%rd260, %rd259;
	@%p125 bra 	$L__BB0_79;
	setp.lt.s64 	%p126, %rd259, %rd69;
	selp.f32 	%f202, %f201, %f61, %p126;
	min.s64 	%rd260, %rd259, %rd69;
$L__BB0_79:
	mov.b32 	%r216, %f202;
	mov.b32 	%r232, 4;
	mov.b32 	%r234, -1;
	// begin inline asm
	shfl.sync.down.b32 %r215, %r216, %r232, %r188, %r234;
	// end inline asm
	mov.b32 	%f64, %r215;
	// begin inline asm
	shfl.sync.down.b32 %r220, %r221, %r232, %r188, %r234;
	// end inline asm
	mov.b64 	{%r226, %r231}, %rd260;
	// begin inline asm
	shfl.sync.down.b32 %r225, %r226, %r232, %r188, %r234;
	// end inline asm
	// begin inline asm
	shfl.sync.down.b32 %r230, %r231, %r232, %r188, %r234;
	// end inline asm
	mov.b64 	%rd72, {%r225, %r230};
	add.s32 	%r235, %r169, 4;
	setp.gt.s32 	%p127, %r235, %r188;
	mov.f32 	%f203, %f202;
	mov.u64 	%rd261, %rd260;
	@%p127 bra 	$L__BB0_83;
	setp.lt.f32 	%p128, %f202, %f64;
	mov.f32 	%f203, %f64;
	mov.u64 	%rd261, %rd72;
	@%p128 bra 	$L__BB0_83;
	setp.gt.f32 	%p129, %f202, %f64;
	mov.f32 	%f203, %f202;
	mov.u64 	%rd261, %rd260;
	@%p129 bra 	$L__BB0_83;
	setp.lt.s64 	%p130, %rd260, %rd72;
	selp.f32 	%f203, %f202, %f64, %p130;
	min.s64 	%rd261, %rd260, %rd72;
$L__BB0_83:
	mov.b32 	%r237, %f203;
	mov.b32 	%r253, 8;
	mov.b32 	%r255, -1;
	// begin inline asm
	shfl.sync.down.b32 %r236, %r237, %r253, %r188, %r255;
	// end inline asm
	mov.b32 	%f67, %r236;
	// begin inline asm
	shfl.sync.down.b32 %r241, %r242, %r253, %r188, %r255;
	// end inline asm
	mov.b64 	{%r247, %r252}, %rd261;
	// begin inline asm
	shfl.sync.down.b32 %r246, %r247, %r253, %r188, %r255;
	// end inline asm
	// begin inline asm
	shfl.sync.down.b32 %r251, %r252, %r253, %r188, %r255;
	// end inline asm
	mov.b64 	%rd75, {%r246, %r251};
	add.s32 	%r256, %r169, 8;
	setp.gt.s32 	%p131, %r256, %r188;
	mov.f32 	%f204, %f203;
	mov.u64 	%rd262, %rd261;
	@%p131 bra 	$L__BB0_87;
	setp.lt.f32 	%p132, %f203, %f67;
	mov.f32 	%f204, %f67;
	mov.u64 	%rd262, %rd75;
	@%p132 bra 	$L__BB0_87;
	setp.gt.f32 	%p133, %f203, %f67;
	mov.f32 	%f204, %f203;
	mov.u64 	%rd262, %rd261;
	@%p133 bra 	$L__BB0_87;
	setp.lt.s64 	%p134, %rd261, %rd75;
	selp.f32 	%f204, %f203, %f67, %p134;
	min.s64 	%rd262, %rd261, %rd75;
$L__BB0_87:
	mov.b32 	%r258, %f204;
	mov.b32 	%r274, 16;
	mov.b32 	%r276, -1;
	// begin inline asm
	shfl.sync.down.b32 %r257, %r258, %r274, %r188, %r276;
	// end inline asm
	mov.b32 	%f70, %r257;
	// begin inline asm
	shfl.sync.down.b32 %r262, %r263, %r274, %r188, %r276;
	// end inline asm
	mov.b64 	{%r268, %r273}, %rd262;
	// begin inline asm
	shfl.sync.down.b32 %r267, %r268, %r274, %r188, %r276;
	// end inline asm
	// begin inline asm
	shfl.sync.down.b32 %r272, %r273, %r274, %r188, %r276;
	// end inline asm
	mov.b64 	%rd78, {%r267, %r272};
	add.s32 	%r277, %r169, 16;
	setp.gt.s32 	%p135, %r277, %r188;
	mov.f32 	%f241, %f204;
	mov.u64 	%rd304, %rd262;
	@%p135 bra 	$L__BB0_91;
	setp.lt.f32 	%p136, %f204, %f70;
	mov.f32 	%f241, %f70;
	mov.u64 	%rd304, %rd78;
	@%p136 bra 	$L__BB0_91;
	setp.gt.f32 	%p137, %f204, %f70;
	mov.f32 	%f241, %f204;
	mov.u64 	%rd304, %rd262;
	@%p137 bra 	$L__BB0_91;
	setp.lt.s64 	%p138, %rd262, %rd78;
	selp.f32 	%f241, %f204, %f70, %p138;
	min.s64 	%rd304, %rd262, %rd78;
$L__BB0_91:
	setp.ne.s32 	%p139, %r169, 0;
	@%p139 bra 	$L__BB0_93;
	shr.u32 	%r278, %r1, 1;
	and.b32  	%r279, %r278, 496;
	mov.u32 	%r280, _ZN6thrust24THRUST_300001_SM_1000_NS8cuda_cub4core6detail5shmemE;
	add.s32 	%r281, %r280, %r279;
	st.shared.f32 	[%r281+8], %f241;
	st.shared.u64 	[%r281+16], %rd304;
$L__BB0_93:
	bar.sync 	0;
	setp.ne.s32 	%p140, %r1, 0;
	@%p140 bra 	$L__BB0_204;
	setp.lt.s32 	%p141, %r36, 33;
	mov.f32 	%f206, %f241;
	mov.u64 	%rd264, %rd304;
	@%p141 bra 	$L__BB0_98;
	ld.shared.f32 	%f73, [_ZN6thrust24THRUST_300001_SM_1000_NS8cuda_cub4core6detail5shmemE+24];
	ld.shared.u64 	%rd81, [_ZN6thrust24THRUST_300001_SM_1000_NS8cuda_cub4core6detail5shmemE+32];
	setp.lt.f32 	%p142, %f241, %f73;
	mov.f32 	%f206, %f73;
	mov.u64 	%rd264, %rd81;
	@%p142 bra 	$L__BB0_98;
	setp.lt.f32 	%p143, %f73, %f241;
	mov.f32 	%f206, %f241;
	mov.u64 	%rd264, %rd304;
	@%p143 bra 	$L__BB0_98;
	setp.lt.s64 	%p144, %rd304, %rd81;
	selp.f32 	%f206, %f241, %f73, %p144;
	min.s64 	%rd264, %rd304, %rd81;
$L__BB0_98:
	setp.lt.s32 	%p145, %r36, 65;
	mov.f32 	%f207, %f206;
	mov.u64 	%rd265, %rd264;
	@%p145 bra 	$L__BB0_102;
	ld.shared.f32 	%f76, [_ZN6thrust24THRUST_300001_SM_1000_NS8cuda_cub4core6detail5shmemE+40];
	ld.shared.u64 	%rd84, [_ZN6thrust24THRUST_300001_SM_1000_NS8cuda_cub4core6detail5shmemE+48];
	setp.lt.f32 	%p146, %f206, %f76;
	mov.f32 	%f207, %f76;
	mov.u64 	%rd265, %rd84;
	@%p146 bra 	$L__BB0_102;
	setp.lt.f32 	%p147, %f76, %f206;
	mov.f32 	%f207, %f206;
	mov.u64 	%rd265, %rd264;
	@%p147 bra 	$L__BB0_102;
	setp.lt.s64 	%p148, %rd264, %rd84;
	selp.f32 	%f207, %f206, %f76, %p148;
	min.s64 	%rd265, %rd264, %rd84;
$L__BB0_102:
	setp.lt.s32 	%p149, %r36, 97;
	mov.f32 	%f208, %f207;
	mov.u64 	%rd266, %rd265;
	@%p149 bra 	$L__BB0_106;
	ld.shared.f32 	%f79, [_ZN6thrust24THRUST_300001_SM_1000_NS8cuda_cub4core6detail5shmemE+56];
	ld.shared.u64 	%rd87, [_ZN6thrust24THRUST_300001_SM_1000_NS8cuda_cub4core6detail5shmemE+64];
	setp.lt.f32 	%p150, %f207, %f79;
	mov.f32 	%f208, %f79;
	mov.u64 	%rd266, %rd87;
	@%p150 bra 	$L__BB0_106;
	setp.lt.f32 	%p151, %f79, %f207;
	mov.f32 	%f208, %f207;
	mov.u64 	%rd266, %rd265;
	@%p151 bra 	$L__BB0_106;
	setp.lt.s64 	%p152, %rd265, %rd87;
	selp.f32 	%f208, %f207, %f79, %p152;
	min.s64 	%rd266, %rd265, %rd87;
$L__BB0_106:
	setp.lt.s32 	%p153, %r36, 129;
	mov.f32 	%f209, %f208;
	mov.u64 	%rd267, %rd266;
	@%p153 bra 	$L__BB0_110;
	ld.shared.f32 	%f82, [_ZN6thrust24THRUST_300001_SM_1000_NS8cuda_cub4core6detail5shmemE+72];
	ld.shared.u64 	%rd90, [_ZN6thrust24THRUST_300001_SM_1000_NS8cuda_cub4core6detail5shmemE+80];
	setp.lt.f32 	%p154, %f208, %f82;
	mov.f32 	%f209, %f82;
	mov.u64 	%rd267, %rd90;
	@%p154 bra 	$L__BB0_110;
	setp.lt.f32 	%p155, %f82, %f208;
	mov.f32 	%f209, %f208;
	mov.u64 	%rd267, %rd266;
	@%p155 bra 	$L__BB0_110;
	setp.lt.s64 	%p156, %rd266, %rd90;
	selp.f32 	%f209, %f208, %f82, %p156;
	min.s64 	%rd267, %rd266, %rd90;
$L__BB0_110:
	setp.lt.s32 	%p157, %r36, 161;
	mov.f32 	%f210, %f209;
	mov.u64 	%rd268, %rd267;
	@%p157 bra 	$L__BB0_114;
	ld.shared.f32 	%f85, [_ZN6thrust24THRUST_300001_SM_1000_NS8cuda_cub4core6detail5shmemE+88];
	ld.shared.u64 	%rd93, [_ZN6thrust24THRUST_300001_SM_1000_NS8cuda_cub4core6detail5shmemE+96];
	setp.lt.f32 	%p158, %f209, %f85;
	mov.f32 	%f210, %f85;
	mov.u64 	%rd268, %rd93;
	@%p158 bra 	$L__BB0_114;
	setp.lt.f32 	%p159, %f85, %f209;
	mov.f32 	%f210, %f209;
	mov.u64 	%rd268, %rd267;
	@%p159 bra 	$L__BB0_114;
	setp.lt.s64 	%p160, %rd267, %rd93;
	selp.f32 	%f210, %f209, %f85, %p160;
	min.s64 	%rd268, %rd267, %rd93;
$L__BB0_114:
	setp.lt.s32 	%p161, %r36, 193;
	mov.f32 	%f211, %f210;
	mov.u64 	%rd269, %rd268;
	@%p161 bra 	$L__BB0_118;
	ld.shared.f32 	%f88, [_ZN6thrust24THRUST_300001_SM_1000_NS8cuda_cub4core6detail5shmemE+104];
	ld.shared.u64 	%rd96, [_ZN6thrust24THRUST_300001_SM_1000_NS8cuda_cub4core6detail5shmemE+112];
	setp.lt.f32 	%p162, %f210, %f88;
	mov.f32 	%f211, %f88;
	mov.u64 	%rd269, %rd96;
	@%p162 bra 	$L__BB0_118;
	setp.lt.f32 	%p163, %f88, %f210;
	mov.f32 	%f211, %f210;
	mov.u64 	%rd269, %rd268;
	@%p163 bra 	$L__BB0_118;
	setp.lt.s64 	%p164, %rd268, %rd96;
	selp.f32 	%f211, %f210, %f88, %p164;
	min.s64 	%rd269, %rd268, %rd96;
$L__BB0_118:
	setp.lt.s32 	%p165, %r36, 225;
	mov.f32 	%f241, %f211;
	mov.u64 	%rd304, %rd269;
	@%p165 bra 	$L__BB0_204;
	ld.shared.f32 	%f91, [_ZN6thrust24THRUST_300001_SM_1000_NS8cuda_cub4core6detail5shmemE+120];
	ld.shared.u64 	%rd99, [_ZN6thrust24THRUST_300001_SM_1000_NS8cuda_cub4core6detail5shmemE+128];
	setp.lt.f32 	%p166, %f211, %f91;
	mov.f32 	%f241, %f91;
	mov.u64 	%rd304, %rd99;
	@%p166 bra 	$L__BB0_204;
	setp.lt.f32 	%p167, %f91, %f211;
	mov.f32 	%f241, %f211;
	mov.u64 	%rd304, %rd269;
	@%p167 bra 	$L__BB0_204;
	setp.lt.s64 	%p168, %rd269, %rd99;
	selp.f32 	%f241, %f211, %f91, %p168;
	min.s64 	%rd304, %rd269, %rd99;
	bra.uni 	$L__BB0_204;
$L__BB0_122:
	mov.u32 	%r17, %tid.x;
	cvt.u64.u32 	%rd101, %r17;
	mul.wide.u32 	%rd197, %r17, 4;
	add.s64 	%rd102, %rd1, %rd197;
	ld.global.f32 	%f170, [%rd102];
	add.s32 	%r37, %r17, 256;
	cvt.u64.u32 	%rd198, %r37;
	ld.global.f32 	%f171, [%rd102+1024];
	add.s32 	%r38, %r17, 512;
	cvt.u64.u32 	%rd199, %r38;
	ld.global.f32 	%f172, [%rd102+2048];
	add.s32 	%r39, %r17, 768;
	cvt.u64.u32 	%rd200, %r39;
	ld.global.f32 	%f173, [%rd102+3072];
	or.b32  	%r40, %r17, 1024;
	cvt.u64.u32 	%rd103, %r40;
	add.s64 	%rd291, %rd195, %rd103;
	ld.global.f32 	%f228, [%rd102+4096];
	setp.geu.f32 	%p3, %f170, %f171;
	selp.f32 	%f174, %f170, %f171, %p3;
	selp.b64 	%rd201, %rd101, %rd198, %p3;
	setp.geu.f32 	%p4, %f174, %f172;
	selp.f32 	%f175, %f174, %f172, %p4;
	selp.b64 	%rd202, %rd201, %rd199, %p4;
	setp.geu.f32 	%p5, %f175, %f173;
	selp.f32 	%f94, %f175, %f173, %p5;
	selp.b64 	%rd105, %rd202, %rd200, %p5;
	setp.lt.f32 	%p6, %f94, %f228;
	@%p6 bra 	$L__BB0_124;
	setp.lt.f32 	%p7, %f228, %f94;
	setp.lt.u64 	%p8, %rd105, %rd103;
	or.pred  	%p9, %p7, %p8;
	selp.f32 	%f228, %f94, %f228, %p9;
	add.s64 	%rd203, %rd195, %rd105;
	selp.b64 	%rd291, %rd203, %rd291, %p9;
$L__BB0_124:
	setp.lt.u32 	%p10, %r36, 2560;
	mov.b32 	%r394, 1280;
	@%p10 bra 	$L__BB0_137;
	mov.b32 	%r393, 1280;
	mov.f32 	%f213, %f228;
	mov.u64 	%rd271, %rd291;
$L__BB0_126:
	cvt.u64.u32 	%rd204, %r393;
	add.s64 	%rd205, %rd101, %rd204;
	mul.wide.u32 	%rd206, %r393, 4;
	add.s64 	%rd207, %rd102, %rd206;
	add.s64 	%rd272, %rd205, %rd195;
	ld.global.f32 	%f214, [%rd207];
	add.s64 	%rd273, %rd272, 256;
	ld.global.f32 	%f215, [%rd207+1024];
	add.s64 	%rd274, %rd272, 512;
	ld.global.f32 	%f216, [%rd207+2048];
	add.s64 	%rd275, %rd272, 768;
	ld.global.f32 	%f217, [%rd207+3072];
	add.s64 	%rd291, %rd272, 1024;
	ld.global.f32 	%f228, [%rd207+4096];
	setp.lt.f32 	%p11, %f213, %f214;
	@%p11 bra 	$L__BB0_128;
	setp.lt.f32 	%p12, %f214, %f213;
	setp.lt.s64 	%p13, %rd271, %rd272;
	or.pred  	%p14, %p12, %p13;
	selp.f32 	%f214, %f213, %f214, %p14;
	selp.b64 	%rd272, %rd271, %rd272, %p14;
$L__BB0_128:
	setp.lt.f32 	%p15, %f214, %f215;
	@%p15 bra 	$L__BB0_130;
	setp.lt.f32 	%p16, %f215, %f214;
	setp.lt.s64 	%p17, %rd272, %rd273;
	or.pred  	%p18, %p16, %p17;
	selp.f32 	%f215, %f214, %f215, %p18;
	selp.b64 	%rd273, %rd272, %rd273, %p18;
$L__BB0_130:
	setp.lt.f32 	%p19, %f215, %f216;
	@%p19 bra 	$L__BB0_132;
	setp.lt.f32 	%p20, %f216, %f215;
	setp.lt.s64 	%p21, %rd273, %rd274;
	or.pred  	%p22, %p20, %p21;
	selp.f32 	%f216, %f215, %f216, %p22;
	selp.b64 	%rd274, %rd273, %rd274, %p22;
$L__BB0_132:
	setp.lt.f32 	%p23, %f216, %f217;
	@%p23 bra 	$L__BB0_134;
	setp.lt.f32 	%p24, %f217, %f216;
	setp.lt.s64 	%p25, %rd274, %rd275;
	or.pred  	%p26, %p24, %p25;
	selp.f32 	%f217, %f216, %f217, %p26;
	selp.b64 	%rd275, %rd274, %rd275, %p26;
$L__BB0_134:
	setp.lt.f32 	%p27, %f217, %f228;
	@%p27 bra 	$L__BB0_136;
	setp.lt.f32 	%p28, %f228, %f217;
	setp.lt.s64 	%p29, %rd275, %rd291;
	or.pred  	%p30, %p28, %p29;
	selp.f32 	%f228, %f217, %f228, %p30;
	selp.b64 	%rd291, %rd275, %rd291, %p30;
$L__BB0_136:
	add.s32 	%r394, %r393, 1280;
	add.s32 	%r43, %r393, 2560;
	setp.le.s32 	%p31, %r43, %r36;
	mov.u32 	%r393, %r394;
	mov.f32 	%f213, %f228;
	mov.u64 	%rd271, %rd291;
	@%p31 bra 	$L__BB0_126;
$L__BB0_137:
	setp.le.s32 	%p32, %r36, %r394;
	@%p32 bra 	$L__BB0_160;
	sub.s32 	%r21, %r36, %r394;
	setp.ge.s32 	%p33, %r17, %r21;
	@%p33 bra 	$L__BB0_160;
	not.b32 	%r44, %r17;
	add.s32 	%r45, %r36, %r44;
	sub.s32 	%r22, %r45, %r394;
	and.b32  	%r46, %r22, 768;
	setp.eq.s32 	%p34, %r46, 768;
	mov.u32 	%r397, %r17;
	@%p34 bra 	$L__BB0_145;
	add.s32 	%r47, %r17, %r394;
	cvt.u64.u32 	%rd209, %r47;
	add.s64 	%rd279, %rd195, %rd209;
	mul.wide.u32 	%rd210, %r47, 4;
	add.s64 	%rd278, %rd1, %rd210;
	shr.u32 	%r48, %r22, 8;
	add.s32 	%r49, %r48, 1;
	and.b32  	%r50, %r49, 3;
	neg.s32 	%r395, %r50;
	mov.u32 	%r397, %r17;
$L__BB0_141:
	.pragma "nounroll";
	mov.u64 	%rd129, %rd291;
	mov.f32 	%f114, %f228;
	ld.global.f32 	%f115, [%rd278];
	setp.lt.f32 	%p35, %f114, %f115;
	mov.f32 	%f228, %f115;
	mov.u64 	%rd291, %rd279;
	@%p35 bra 	$L__BB0_144;
	setp.lt.f32 	%p36, %f115, %f114;
	mov.f32 	%f228, %f114;
	mov.u64 	%rd291, %rd129;
	@%p36 bra 	$L__BB0_144;
	setp.lt.s64 	%p37, %rd129, %rd279;
	selp.f32 	%f228, %f114, %f115, %p37;
	min.s64 	%rd291, %rd129, %rd279;
$L__BB0_144:
	add.s32 	%r397, %r397, 256;
	add.s64 	%rd279, %rd279, 256;
	add.s64 	%rd278, %rd278, 1024;
	add.s32 	%r395, %r395, 1;
	setp.ne.s32 	%p38, %r395, 0;
	@%p38 bra 	$L__BB0_141;
$L__BB0_145:
	setp.lt.u32 	%p39, %r22, 768;
	@%p39 bra 	$L__BB0_160;
	add.s32 	%r398, %r397, %r394;
	cvt.u64.u32 	%rd211, %r398;
	add.s64 	%rd286, %rd195, %rd211;
	cvt.u64.u32 	%rd212, %r397;
	cvt.u64.u32 	%rd213, %r394;
	add.s64 	%rd214, %rd212, %rd213;
	shl.b64 	%rd215, %rd214, 2;
	add.s64 	%rd216, %rd215, %rd1;
	add.s64 	%rd285, %rd216, 3072;
	mul.wide.u32 	%rd217, %r398, 4;
	add.s64 	%rd284, %rd1, %rd217;
	add.s32 	%r399, %r397, 512;
$L__BB0_147:
	mov.u32 	%r32, %r399;
	ld.global.f32 	%f121, [%rd284];
	setp.lt.f32 	%p40, %f228, %f121;
	mov.f32 	%f225, %f121;
	mov.u64 	%rd288, %rd286;
	@%p40 bra 	$L__BB0_150;
	setp.lt.f32 	%p41, %f121, %f228;
	mov.f32 	%f225, %f228;
	mov.u64 	%rd288, %rd291;
	@%p41 bra 	$L__BB0_150;
	setp.lt.s64 	%p42, %rd291, %rd286;
	selp.f32 	%f225, %f228, %f121, %p42;
	min.s64 	%rd288, %rd291, %rd286;
$L__BB0_150:
	add.s32 	%r51, %r398, 256;
	cvt.u64.u32 	%rd218, %r51;
	add.s64 	%rd145, %rd195, %rd218;
	ld.global.f32 	%f124, [%rd285+-2048];
	setp.lt.f32 	%p43, %f225, %f124;
	mov.f32 	%f226, %f124;
	mov.u64 	%rd289, %rd145;
	@%p43 bra 	$L__BB0_153;
	setp.lt.f32 	%p44, %f124, %f225;
	mov.f32 	%f226, %f225;
	mov.u64 	%rd289, %rd288;
	@%p44 bra 	$L__BB0_153;
	setp.lt.s64 	%p45, %rd288, %rd145;
	selp.f32 	%f226, %f225, %f124, %p45;
	min.s64 	%rd289, %rd288, %rd145;
$L__BB0_153:
	add.s32 	%r52, %r398, 512;
	cvt.u64.u32 	%rd219, %r52;
	add.s64 	%rd148, %rd195, %rd219;
	ld.global.f32 	%f127, [%rd285+-1024];
	setp.lt.f32 	%p46, %f226, %f127;
	mov.f32 	%f227, %f127;
	mov.u64 	%rd290, %rd148;
	@%p46 bra 	$L__BB0_156;
	setp.lt.f32 	%p47, %f127, %f226;
	mov.f32 	%f227, %f226;
	mov.u64 	%rd290, %rd289;
	@%p47 bra 	$L__BB0_156;
	setp.lt.s64 	%p48, %rd289, %rd148;
	selp.f32 	%f227, %f226, %f127, %p48;
	min.s64 	%rd290, %rd289, %rd148;
$L__BB0_156:
	add.s32 	%r53, %r398, 768;
	cvt.u64.u32 	%rd220, %r53;
	add.s64 	%rd151, %rd195, %rd220;
	ld.global.f32 	%f130, [%rd285];
	setp.lt.f32 	%p49, %f227, %f130;
	mov.f32 	%f228, %f130;
	mov.u64 	%rd291, %rd151;
	@%p49 bra 	$L__BB0_159;
	setp.lt.f32 	%p50, %f130, %f227;
	mov.f32 	%f228, %f227;
	mov.u64 	%rd291, %rd290;
	@%p50 bra 	$L__BB0_159;
	setp.lt.s64 	%p51, %rd290, %rd151;
	selp.f32 	%f228, %f227, %f130, %p51;
	min.s64 	%rd291, %rd290, %rd151;
$L__BB0_159:
	add.s64 	%rd286, %rd286, 1024;
	add.s64 	%rd285, %rd285, 4096;
	add.s64 	%rd284, %rd284, 4096;
	add.s32 	%r399, %r32, 1024;
	add.s32 	%r54, %r32, 512;
	add.s32 	%r398, %r398, 1024;
	setp.lt.s32 	%p52, %r54, %r21;
	@%p52 bra 	$L__BB0_147;
$L__BB0_160:
	// begin inline asm
	mov.u32 %r55, %laneid;
	// end inline asm
	mov.b32 	%r57, %f228;
	mov.b32 	%r73, 1;
	mov.b32 	%r74, 31;
	mov.b32 	%r75, -1;
	// begin inline asm
	shfl.sync.down.b32 %r56, %r57, %r73, %r74, %r75;
	// end inline asm
	mov.b32 	%f134, %r56;
	// begin inline asm
	shfl.sync.down.b32 %r61, %r62, %r73, %r74, %r75;
	// end inline asm
	mov.b64 	{%r67, %r72}, %rd291;
	// begin inline asm
	shfl.sync.down.b32 %r66, %r67, %r73, %r74, %r75;
	// end inline asm
	// begin inline asm
	shfl.sync.down.b32 %r71, %r72, %r73, %r74, %r75;
	// end inline asm
	mov.b64 	%rd158, {%r66, %r71};
	setp.gt.s32 	%p53, %r55, 30;
	mov.f32 	%f230, %f228;
	mov.u64 	%rd293, %rd291;
	@%p53 bra 	$L__BB0_164;
	setp.lt.f32 	%p54, %f228, %f134;
	mov.f32 	%f230, %f134;
	mov.u64 	%rd293, %rd158;
	@%p54 bra 	$L__BB0_164;
	setp.gt.f32 	%p55, %f228, %f134;
	mov.f32 	%f230, %f228;
	mov.u64 	%rd293, %rd291;
	@%p55 bra 	$L__BB0_164;
	setp.lt.s64 	%p56, %rd291, %rd158;
	selp.f32 	%f230, %f228, %f134, %p56;
	min.s64 	%rd293, %rd291, %rd158;
$L__BB0_164:
	mov.b32 	%r77, %f230;
	mov.b32 	%r93, 2;
	mov.b32 	%r94, 31;
	mov.b32 	%r95, -1;
	// begin inline asm
	shfl.sync.down.b32 %r76, %r77, %r93, %r94, %r95;
	// end inline asm
	mov.b32 	%f137, %r76;
	// begin inline asm
	shfl.sync.down.b32 %r81, %r82, %r93, %r94, %r95;
	// end inline asm
	mov.b64 	{%r87, %r92}, %rd293;
	// begin inline asm
	shfl.sync.down.b32 %r86, %r87, %r93, %r94, %r95;
	// end inline asm
	// begin inline asm
	shfl.sync.down.b32 %r91, %r92, %r93, %r94, %r95;
	// end inline asm
	mov.b64 	%rd161, {%r86, %r91};
	setp.gt.s32 	%p57, %r55, 29;
	mov.f32 	%f231, %f230;
	mov.u64 	%rd294, %rd293;
	@%p57 bra 	$L__BB0_168;
	setp.lt.f32 	%p58, %f230, %f137;
	mov.f32 	%f231, %f137;
	mov.u64 	%rd294, %rd161;
	@%p58 bra 	$L__BB0_168;
	setp.gt.f32 	%p59, %f230, %f137;
	mov.f32 	%f231, %f230;
	mov.u64 	%rd294, %rd293;
	@%p59 bra 	$L__BB0_168;
	setp.lt.s64 	%p60, %rd293, %rd161;
	selp.f32 	%f231, %f230, %f137, %p60;
	min.s64 	%rd294, %rd293, %rd161;
$L__BB0_168:
	mov.b32 	%r97, %f231;
	mov.b32 	%r113, 4;
	mov.b32 	%r114, 31;
	mov.b32 	%r115, -1;
	// begin inline asm
	shfl.sync.down.b32 %r96, %r97, %r113, %r114, %r115;
	// end inline asm
	mov.b32 	%f140, %r96;
	// begin inline asm
	shfl.sync.down.b32 %r101, %r102, %r113, %r114, %r115;
	// end inline asm
	mov.b64 	{%r107, %r112}, %rd294;
	// begin inline asm
	shfl.sync.down.b32 %r106, %r107, %r113, %r114, %r115;
	// end inline asm
	// begin inline asm
	shfl.sync.down.b32 %r111, %r112, %r113, %r114, %r115;
	// end inline asm
	mov.b64 	%rd164, {%r106, %r111};
	setp.gt.s32 	%p61, %r55, 27;
	mov.f32 	%f232, %f231;
	mov.u64 	%rd295, %rd294;
	@%p61 bra 	$L__BB0_172;
	setp.lt.f32 	%p62, %f231, %f140;
	mov.f32 	%f232, %f140;
	mov.u64 	%rd295, %rd164;
	@%p62 bra 	$L__BB0_172;
	setp.gt.f32 	%p63, %f231, %f140;
	mov.f32 	%f232, %f231;
	mov.u64 	%rd295, %rd294;
	@%p63 bra 	$L__BB0_172;
	setp.lt.s64 	%p64, %rd294, %rd164;
	selp.f32 	%f232, %f231, %f140, %p64;
	min.s64 	%rd295, %rd294, %rd164;
$L__BB0_172:
	mov.b32 	%r117, %f232;
	mov.b32 	%r133, 8;
	mov.b32 	%r134, 31;
	mov.b32 	%r135, -1;
	// begin inline asm
	shfl.sync.down.b32 %r116, %r117, %r133, %r134, %r135;
	// end inline asm
	mov.b32 	%f143, %r116;
	// begin inline asm
	shfl.sync.down.b32 %r121, %r122, %r133, %r134, %r135;
	// end inline asm
	mov.b64 	{%r127, %r132}, %rd295;
	// begin inline asm
	shfl.sync.down.b32 %r126, %r127, %r133, %r134, %r135;
	// end inline asm
	// begin inline asm
	shfl.sync.down.b32 %r131, %r132, %r133, %r134, %r135;
	// end inline asm
	mov.b64 	%rd167, {%r126, %r131};
	setp.gt.s32 	%p65, %r55, 23;
	mov.f32 	%f233, %f232;
	mov.u64 	%rd296, %rd295;
	@%p65 bra 	$L__BB0_176;
	setp.lt.f32 	%p66, %f232, %f143;
	mov.f32 	%f233, %f143;
	mov.u64 	%rd296, %rd167;
	@%p66 bra 	$L__BB0_176;
	setp.gt.f32 	%p67, %f232, %f143;
	mov.f32 	%f233, %f232;
	mov.u64 	%rd296, %rd295;
	@%p67 bra 	$L__BB0_176;
	setp.lt.s64 	%p68, %rd295, %rd167;
	selp.f32 	%f233, %f232, %f143, %p68;
	min.s64 	%rd296, %rd295, %rd167;
$L__BB0_176:
	mov.b32 	%r137, %f233;
	mov.b32 	%r153, 16;
	mov.b32 	%r154, 31;
	mov.b32 	%r155, -1;
	// begin inline asm
	shfl.sync.down.b32 %r136, %r137, %r153, %r154, %r155;
	// end inline asm
	mov.b32 	%f146, %r136;
	// begin inline asm
	shfl.sync.down.b32 %r141, %r142, %r153, %r154, %r155;
	// end inline asm
	mov.b64 	{%r147, %r152}, %rd296;
	// begin inline asm
	shfl.sync.down.b32 %r146, %r147, %r153, %r154, %r155;
	// end inline asm
	// begin inline asm
	shfl.sync.down.b32 %r151, %r152, %r153, %r154, %r155;
	// end inline asm
	mov.b64 	%rd170, {%r146, %r151};
	setp.gt.s32 	%p69, %r55, 15;
	mov.f32 	%f241, %f233;
	mov.u64 	%rd304, %rd296;
	@%p69 bra 	$L__BB0_180;
	setp.lt.f32 	%p70, %f233, %f146;
	mov.f32 	%f241, %f146;
	mov.u64 	%rd304, %rd170;
	@%p70 bra 	$L__BB0_180;
	setp.gt.f32 	%p71, %f233, %f146;
	mov.f32 	%f241, %f233;
	mov.u64 	%rd304, %rd296;
	@%p71 bra 	$L__BB0_180;
	setp.lt.s64 	%p72, %rd296, %rd170;
	selp.f32 	%f241, %f233, %f146, %p72;
	min.s64 	%rd304, %rd296, %rd170;
$L__BB0_180:
	setp.ne.s32 	%p73, %r55, 0;
	@%p73 bra 	$L__BB0_182;
	shr.u32 	%r156, %r17, 1;
	and.b32  	%r157, %r156, 496;
	mov.u32 	%r158, _ZN6thrust24THRUST_300001_SM_1000_NS8cuda_cub4core6detail5shmemE;
	add.s32 	%r159, %r158, %r157;
	st.shared.f32 	[%r159+8], %f241;
	st.shared.u64 	[%r159+16], %rd304;
$L__BB0_182:
	bar.sync 	0;
	setp.ne.s32 	%p74, %r17, 0;
	@%p74 bra 	$L__BB0_204;
	ld.shared.f32 	%f149, [_ZN6thrust24THRUST_300001_SM_1000_NS8cuda_cub4core6detail5shmemE+24];
	ld.shared.u64 	%rd173, [_ZN6thrust24THRUST_300001_SM_1000_NS8cuda_cub4core6detail5shmemE+32];
	setp.lt.f32 	%p75, %f241, %f149;
	mov.f32 	%f235, %f149;
	mov.u64 	%rd298, %rd173;
	@%p75 bra 	$L__BB0_186;
	setp.lt.f32 	%p76, %f149, %f241;
	mov.f32 	%f235, %f241;
	mov.u64 	%rd298, %rd304;
	@%p76 bra 	$L__BB0_186;
	setp.lt.s64 	%p77, %rd304, %rd173;
	selp.f32 	%f235, %f241, %f149, %p77;
	min.s64 	%rd298, %rd304, %rd173;
$L__BB0_186:
	ld.shared.f32 	%f152, [_ZN6thrust24THRUST_300001_SM_1000_NS8cuda_cub4core6detail5shmemE+40];
	ld.shared.u64 	%rd176, [_ZN6thrust24THRUST_300001_SM_1000_NS8cuda_cub4core6detail5shmemE+48];
	setp.lt.f32 	%p78, %f235, %f152;
	mov.f32 	%f236, %f152;
	mov.u64 	%rd299, %rd176;
	@%p78 bra 	$L__BB0_189;
	setp.lt.f32 	%p79, %f152, %f235;
	mov.f32 	%f236, %f235;
	mov.u64 	%rd299, %rd298;
	@%p79 bra 	$L__BB0_189;
	setp.lt.s64 	%p80, %rd298, %rd176;
	selp.f32 	%f236, %f235, %f152, %p80;
	min.s64 	%rd299, %rd298, %rd176;
$L__BB0_189:
	ld.shared.f32 	%f155, [_ZN6thrust24THRUST_300001_SM_1000_NS8cuda_cub4core6detail5shmemE+56];
	ld.shared.u64 	%rd179, [_ZN6thrust24THRUST_300001_SM_1000_NS8cuda_cub4core6detail5shmemE+64];
	setp.lt.f32 	%p81, %f236, %f155;
	mov.f32 	%f237, %f155;
	mov.u64 	%rd300, %rd179;
	@%p81 bra 	$L__BB0_192;
	setp.lt.f32 	%p82, %f155, %f236;
	mov.f32 	%f237, %f236;
	mov.u64 	%rd300, %rd299;
	@%p82 bra 	$L__BB0_192;
	setp.lt.s64 	%p83, %rd299, %rd179;
	selp.f32 	%f237, %f236, %f155, %p83;
	min.s64 	%rd300, %rd299, %rd179;
$L__BB0_192:
	ld.shared.f32 	%f158, [_ZN6thrust24THRUST_300001_SM_1000_NS8cuda_cub4core6detail5shmemE+72];
	ld.shared.u64 	%rd182, [_ZN6thrust24THRUST_300001_SM_1000_NS8cuda_cub4core6detail5shmemE+80];
	setp.lt.f32 	%p84, %f237, %f158;
	mov.f32 	%f238, %f158;
	mov.u64 	%rd301, %rd182;
	@%p84 bra 	$L__BB0_195;
	setp.lt.f32 	%p85, %f158, %f237;
	mov.f32 	%f238, %f237;
	mov.u64 	%rd301, %rd300;
	@%p85 bra 	$L__BB0_195;
	setp.lt.s64 	%p86, %rd300, %rd182;
	selp.f32 	%f238, %f237, %f158, %p86;
	min.s64 	%rd301, %rd300, %rd182;
$L__BB0_195:
	ld.shared.f32 	%f161, [_ZN6thrust24THRUST_300001_SM_1000_NS8cuda_cub4core6detail5shmemE+88];
	ld.shared.u64 	%rd185, [_ZN6thrust24THRUST_300001_SM_1000_NS8cuda_cub4core6detail5shmemE+96];
	setp.lt.f32 	%p87, %f238, %f161;
	mov.f32 	%f239, %f161;
	mov.u64 	%rd302, %rd185;
	@%p87 bra 	$L__BB0_198;
	setp.lt.f32 	%p88, %f161, %f238;
	mov.f32 	%f239, %f238;
	mov.u64 	%rd302, %rd301;
	@%p88 bra 	$L__BB0_198;
	setp.lt.s64 	%p89, %rd301, %rd185;
	selp.f32 	%f239, %f238, %f161, %p89;
	min.s64 	%rd302, %rd301, %rd185;
$L__BB0_198:
	ld.shared.f32 	%f164, [_ZN6thrust24THRUST_300001_SM_1000_NS8cuda_cub4core6detail5shmemE+104];
	ld.shared.u64 	%rd188, [_ZN6thrust24THRUST_300001_SM_1000_NS8cuda_cub4core6detail5shmemE+112];
	setp.lt.f32 	%p90, %f239, %f164;
	mov.f32 	%f240, %f164;
	mov.u64 	%rd303, %rd188;
	@%p90 bra 	$L__BB0_201;
	setp.lt.f32 	%p91, %f164, %f239;
	mov.f32 	%f240, %f239;
	mov.u64 	%rd303, %rd302;
	@%p91 bra 	$L__BB0_201;
	setp.lt.s64 	%p92, %rd302, %rd188;
	selp.f32 	%f240, %f239, %f164, %p92;
	min.s64 	%rd303, %rd302, %rd188;
$L__BB0_201:
	ld.shared.f32 	%f167, [_ZN6thrust24THRUST_300001_SM_1000_NS8cuda_cub4core6detail5shmemE+120];
	ld.shared.u64 	%rd191, [_ZN6thrust24THRUST_300001_SM_1000_NS8cuda_cub4core6detail5shmemE+128];
	setp.lt.f32 	%p93, %f240, %f167;
	mov.f32 	%f241, %f167;
	mov.u64 	%rd304, %rd191;
	@%p93 bra 	$L__BB0_204;
	setp.lt.f32 	%p94, %f167, %f240;
	mov.f32 	%f241, %f240;
	mov.u64 	%rd304, %rd303;
	@%p94 bra 	$L__BB0_204;
	setp.lt.s64 	%p95, %rd303, %rd191;
	selp.f32 	%f241, %f240, %f167, %p95;
	min.s64 	%rd304, %rd303, %rd191;
$L__BB0_204:
	mov.u32 	%r387, %tid.x;
	setp.ne.s32 	%p212, %r387, 0;
	@%p212 bra 	$L__BB0_206;
	ld.param.u64 	%rd234, [_ZN6thrust24THRUST_300001_SM_1000_NS8cuda_cub4core6detail13_kernel_agentINS1_8__reduce11ReduceAgentINS0_12zip_iteratorIN4cuda3std3__45tupleIJNS0_6detail15normal_iteratorINS0_10device_ptrIfEEEENS0_17counting_iteratorIlNS0_11use_defaultESI_SI_EEEEEEEPNSB_IJflEEESM_iNS1_9__extrema9arg_max_fIflNSA_4lessIfEEEEEEJSL_SN_iSS_EEEvDpT0__param_1];
	cvta.to.global.u64 	%rd233, %rd234;
	st.global.f32 	[%rd233], %f241;
	st.global.u64 	[%rd233+8], %rd304;
$L__BB0_206:
	ret;

}
	// .globl	_ZN6thrust24THRUST_300001_SM_1000_NS8cuda_cub4core6detail13_kernel_agentINS1_8__reduce11ReduceAgentINS0_12zip_iteratorIN4cuda3std3__45tupleIJNS0_6detail15normal_iteratorINS0_10device_ptrIfEEEENS0_17counting_iteratorIlNS0_11use_defaultESI_SI_EEEEEEEPNSB_IJflEEESM_iNS1_9__extrema9arg_max_fIflNSA_4lessIfEEEEEEJSL_SN_iN3cub18CUB_300001_SM_100013GridEvenShareIiEENSV_9GridQueueIjEESS_EEEvDpT0_
.visible .entry _ZN6thrust24THRUST_300001_SM_1000_NS8cuda_cub4core6detail13_kernel_agentINS1_8__reduce11ReduceAgentINS0_12zip_iteratorIN4cuda3std3__45tupleIJNS0_6detail15normal_iteratorINS0_10device_ptrIfEEEENS0_17counting_iteratorIlNS0_11use_defaultESI_SI_EEEEEEEPNSB_IJflEEESM_iNS1_9__extrema9arg_max_fIflNSA_4lessIfEEEEEEJSL_SN_iN3cub18CUB_300001_SM_100013GridEvenShareIiEENSV_9GridQueueIjEESS_EEEvDpT0_(
	.param .align 8 .b8 _ZN6thrust24THRUST_300001_SM_1000_NS8cuda_cub4core6detail13_kernel_agentINS1_8__reduce11ReduceAgentINS0_12zip_iteratorIN4cuda3std3__45tupleIJNS0_6detail15normal_iteratorINS0_10device_ptrIfEEEENS0_17counting_iteratorIlNS0_11use_defaultESI_SI_EEEEEEEPNSB_IJflEEESM_iNS1_9__extrema9arg_max_fIflNSA_4lessIfEEEEEEJSL_SN_iN3cub18CUB_300001_SM_100013GridEvenShareIiEENSV_9GridQueueIjEESS_EEEvDpT0__param_0[16],
	.param .u64 .ptr .align 1 _ZN6thrust24THRUST_300001_SM_1000_NS8cuda_cub4core6detail13_kernel_agentINS1_8__reduce11ReduceAgentINS0_12zip_iteratorIN4cuda3std3__45tupleIJNS0_6detail15normal_iteratorINS0_10device_ptrIfEEEENS0_17counting_iteratorIlNS0_11use_defaultESI_SI_EEEEEEEPNSB_IJflEEESM_iNS1_9__extrema9arg_max_fIflNSA_4lessIfEEEEEEJSL_SN_iN3cub18CUB_300001_SM_100013GridEvenShareIiEENSV_9GridQueueIjEESS_EEEvDpT0__param_1,
	.param .u32 _ZN6thrust24THRUST_300001_SM_1000_NS8cuda_cub4core6detail13_kernel_agentINS1_8__reduce11ReduceAgentINS0_12zip_iteratorIN4cuda3std3__45tupleIJNS0_6detail15normal_iteratorINS0_10device_ptrIfEEEENS0_17counting_iteratorIlNS0_11use_defaultESI_SI_EEEEEEEPNSB_IJflEEESM_iNS1_9__extrema9arg_max_fIflNSA_4lessIfEEEEEEJSL_SN_iN3cub18CUB_300001_SM_100013GridEvenShareIiEENSV_9GridQueueIjEESS_EEEvDpT0__param_2,
	.param .align 4 .b8 _ZN6thrust24THRUST_300001_SM_1000_NS8cuda_cub4core6detail13_kernel_agentINS1_8__reduce11ReduceAgentINS0_12zip_iteratorIN4cuda3std3__45tupleIJNS0_6detail15normal_iteratorINS0_10device_ptrIfEEEENS0_17counting_iteratorIlNS0_11use_defaultESI_SI_EEEEEEEPNSB_IJflEEESM_iNS1_9__extrema9arg_max_fIflNSA_4lessIfEEEEEEJSL_SN_iN3cub18CUB_300001_SM_100013GridEvenShareIiEENSV_9GridQueueIjEESS_EEEvDpT0__param_3[40],
	.param .align 8 .b8 _ZN6thrust24THRUST_300001_SM_1000_NS8cuda_cub4core6detail13_kernel_agentINS1_8__reduce11ReduceAgentINS0_12zip_iteratorIN4cuda3std3__45tupleIJNS0_6detail15normal_iteratorINS0_10device_ptrIfEEEENS0_17counting_iteratorIlNS0_11use_defaultESI_SI_EEEEEEEPNSB_IJflEEESM_iNS1_9__extrema9arg_max_fIflNSA_4lessIfEEEEEEJSL_SN_iN3cub18CUB_300001_SM_100013GridEvenShareIiEENSV_9GridQueueIjEESS_EEEvDpT0__param_4[8],
	.param .align 1 .b8 _ZN6thrust24THRUST_300001_SM_1000_NS8cuda_cub4core6detail13_kernel_agentINS1_8__reduce11ReduceAgentINS0_12zip_iteratorIN4cuda3std3__45tupleIJNS0_6detail15normal_iteratorINS0_10device_ptrIfEEEENS0_17counting_iteratorIlNS0_11use_defaultESI_SI_EEEEEEEPNSB_IJflEEESM_iNS1_9__extrema9arg_max_fIflNSA_4lessIfEEEEEEJSL_SN_iN3cub18CUB_300001_SM_100013GridEvenShareIiEENSV_9GridQueueIjEESS_EEEvDpT0__param_5[1]
)
.maxntid 256
{
	.reg .pred 	%p<215>;
	.reg .b32 	%r<437>;
	.reg .b32 	%f<242>;
	.reg .b64 	%rd<286>;

	ld.param.u64 	%rd3, [_ZN6thrust24THRUST_300001_SM_1000_NS8cuda_cub4core6detail13_kernel_agentINS1_8__reduce11ReduceAgentINS0_12zip_iteratorIN4cuda3std3__45tupleIJNS0_6detail15normal_iteratorINS0_10device_ptrIfEEEENS0_17counting_iteratorIlNS0_11use_defaultESI_SI_EEEEEEEPNSB_IJflEEESM_iNS1_9__extrema9arg_max_fIflNSA_4lessIfEEEEEEJSL_SN_iN3cub18CUB_300001_SM_100013GridEvenShareIiEENSV_9GridQueueIjEESS_EEEvDpT0__param_0+8];
	ld.param.u64 	%rd181, [_ZN6thrust24THRUST_300001_SM_1000_NS8cuda_cub4core6detail13_kernel_agentINS1_8__reduce11ReduceAgentINS0_12zip_iteratorIN4cuda3std3__45tupleIJNS0_6detail15normal_iteratorINS0_10device_ptrIfEEEENS0_17counting_iteratorIlNS0_11use_defaultESI_SI_EEEEEEEPNSB_IJflEEESM_iNS1_9__extrema9arg_max_fIflNSA_4lessIfEEEEEEJSL_SN_iN3cub18CUB_300001_SM_100013GridEvenShareIiEENSV_9GridQueueIjEESS_EEEvDpT0__param_0];
	ld.param.u64 	%rd182, [_ZN6thrust24THRUST_300001_SM_1000_NS8cuda_cub4core6detail13_kernel_agentINS1_8__reduce11ReduceAgentINS0_12zip_iteratorIN4cuda3std3__45tupleIJNS0_6detail15normal_iteratorINS0_10device_ptrIfEEEENS0_17counting_iteratorIlNS0_11use_defaultESI_SI_EEEEEEEPNSB_IJflEEESM_iNS1_9__extrema9arg_max_fIflNSA_4lessIfEEEEEEJSL_SN_iN3cub18CUB_300001_SM_100013GridEvenShareIiEENSV_9GridQueueIjEESS_EEEvDpT0__param_4];
	ld.param.u32 	%r66, [_ZN6thrust24THRUST_300001_SM_1000_NS8cuda_cub4core6detail13_kernel_agentINS1_8__reduce11ReduceAgentINS0_12zip_iteratorIN4cuda3std3__45tupleIJNS0_6detail15normal_iteratorINS0_10device_ptrIfEEEENS0_17counting_iteratorIlNS0_11use_defaultESI_SI_EEEEEEEPNSB_IJflEEESM_iNS1_9__extrema9arg_max_fIflNSA_4lessIfEEEEEEJSL_SN_iN3cub18CUB_300001_SM_100013GridEvenShareIiEENSV_9GridQueueIjEESS_EEEvDpT0__param_2];
	cvta.to.global.u64 	%rd1, %rd182;
	cvta.to.global.u64 	%rd2, %rd181;
	mov.u32 	%r1, %ctaid.x;
	mul.lo.s32 	%r2, %r1, 1280;
	mov.u32 	%r67, %nctaid.x;
	mul.lo.s32 	%r3, %r67, 1280;
	add.s32 	%r68, %r2, 1280;
	setp.le.s32 	%p1, %r68, %r66;
	@%p1 bra 	$L__BB1_121;
	sub.s32 	%r4, %r66, %r2;
	mov.u32 	%r5, %tid.x;
	setp.ge.s32 	%p98, %r5, %r4;
	mov.f32 	%f188, 0f00000000;
	mov.b64 	%rd232, 0;
	mov.u32 	%r420, %r5;
	@%p98 bra 	$L__BB1_3;
	add.s32 	%r190, %r2, %r5;
	cvt.s64.s32 	%rd207, %r190;
	mul.wide.s32 	%rd208, %r190, 4;
	add.s64 	%rd209, %rd2, %rd208;
	add.s64 	%rd232, %rd3, %rd207;
	ld.global.f32 	%f188, [%rd209];
	add.s32 	%r420, %r5, 256;
$L__BB1_3:
	setp.ge.s32 	%p99, %r420, %r4;
	@%p99 bra 	$L__BB1_25;
	not.b32 	%r191, %r420;
	add.s32 	%r192, %r66, %r191;
	sub.s32 	%r8, %r192, %r2;
	and.b32  	%r193, %r8, 768;
	setp.eq.s32 	%p100, %r193, 768;
	@%p100 bra 	$L__BB1_10;
	add.s32 	%r418, %r420, %r2;
	shr.u32 	%r194, %r8, 8;
	add.s32 	%r195, %r194, 1;
	and.b32  	%r196, %r195, 3;
	neg.s32 	%r417, %r196;
$L__BB1_6:
	.pragma "nounroll";
	mov.u64 	%rd6, %rd232;
	mov.f32 	%f3, %f188;
	cvt.s64.s32 	%rd211, %r418;
	add.s64 	%rd7, %rd3, %rd211;
	mul.wide.s32 	%rd212, %r418, 4;
	add.s64 	%rd213, %rd2, %rd212;
	ld.global.f32 	%f4, [%rd213];
	setp.lt.f32 	%p101, %f3, %f4;
	mov.u64 	%rd232, %rd7;
	mov.f32 	%f188, %f4;
	@%p101 bra 	$L__BB1_9;
	setp.lt.f32 	%p102, %f4, %f3;
	mov.u64 	%rd232, %rd6;
	mov.f32 	%f188, %f3;
	@%p102 bra 	$L__BB1_9;
	setp.lt.s64 	%p103, %rd6, %rd7;
	min.s64 	%rd232, %rd6, %rd7;
	selp.f32 	%f188, %f3, %f4, %p103;
$L__BB1_9:
	add.s32 	%r420, %r420, 256;
	add.s32 	%r418, %r418, 256;
	add.s32 	%r417, %r417, 1;
	setp.ne.s32 	%p104, %r417, 0;
	@%p104 bra 	$L__BB1_6;
$L__BB1_10:
	setp.lt.u32 	%p105, %r8, 768;
	@%p105 bra 	$L__BB1_25;
	add.s32 	%r421, %r420, %r2;
	add.s32 	%r424, %r421, 256;
	add.s32 	%r423, %r421, 512;
	add.s32 	%r422, %r421, 768;
	add.s64 	%rd12, %rd2, 2048;
$L__BB1_12:
	cvt.s64.s32 	%rd214, %r424;
	add.s64 	%rd14, %rd3, %rd214;
	cvt.s64.s32 	%rd215, %r423;
	add.s64 	%rd15, %rd3, %rd215;
	cvt.s64.s32 	%rd216, %r422;
	add.s64 	%rd16, %rd3, %rd216;
	cvt.s64.s32 	%rd217, %r421;
	mul.wide.s32 	%rd218, %r421, 4;
	add.s64 	%rd17, %rd12, %rd218;
	add.s64 	%rd18, %rd3, %rd217;
	ld.global.f32 	%f10, [%rd17+-2048];
	setp.lt.f32 	%p106, %f188, %f10;
	mov.u64 	%rd229, %rd18;
	mov.f32 	%f185, %f10;
	@%p106 bra 	$L__BB1_15;
	setp.lt.f32 	%p107, %f10, %f188;
	mov.u64 	%rd229, %rd232;
	mov.f32 	%f185, %f188;
	@%p107 bra 	$L__BB1_15;
	setp.lt.s64 	%p108, %rd232, %rd18;
	min.s64 	%rd229, %rd232, %rd18;
	selp.f32 	%f185, %f188, %f10, %p108;
$L__BB1_15:
	ld.global.f32 	%f13, [%rd17+-1024];
	setp.lt.f32 	%p109, %f185, %f13;
	mov.u64 	%rd230, %rd14;
	mov.f32 	%f186, %f13;
	@%p109 bra 	$L__BB1_18;
	setp.lt.f32 	%p110, %f13, %f185;
	mov.u64 	%rd230, %rd229;
	mov.f32 	%f186, %f185;
	@%p110 bra 	$L__BB1_18;
	setp.lt.s64 	%p111, %rd229, %rd14;
	min.s64 	%rd230, %rd229, %rd14;
	selp.f32 	%f186, %f185, %f13, %p111;
$L__BB1_18:
	ld.global.f32 	%f16, [%rd17];
	setp.lt.f32 	%p112, %f186, %f16;
	mov.u64 	%rd231, %rd15;
	mov.f32 	%f187, %f16;
	@%p112 bra 	$L__BB1_21;
	setp.lt.f32 	%p113, %f16, %f186;
	mov.u64 	%rd231, %rd230;
	mov.f32 	%f187, %f186;
	@%p113 bra 	$L__BB1_21;
	setp.lt.s64 	%p114, %rd230, %rd15;
	min.s64 	%rd231, %rd230, %rd15;
	selp.f32 	%f187, %f186, %f16, %p114;
$L__BB1_21:
	ld.global.f32 	%f19, [%rd17+1024];
	setp.lt.f32 	%p115, %f187, %f19;
	mov.u64 	%rd232, %rd16;
	mov.f32 	%f188, %f19;
	@%p115 bra 	$L__BB1_24;
	setp.lt.f32 	%p116, %f19, %f187;
	mov.u64 	%rd232, %rd231;
	mov.f32 	%f188, %f187;
	@%p116 bra 	$L__BB1_24;
	setp.lt.s64 	%p117, %rd231, %rd16;
	min.s64 	%rd232, %rd231, %rd16;
	selp.f32 	%f188, %f187, %f19, %p117;
$L__BB1_24:
	add.s32 	%r420, %r420, 1024;
	add.s32 	%r424, %r424, 1024;
	add.s32 	%r423, %r423, 1024;
	add.s32 	%r422, %r422, 1024;
	add.s32 	%r421, %r421, 1024;
	setp.lt.s32 	%p118, %r420, %r4;
	@%p118 bra 	$L__BB1_12;
$L__BB1_25:
	setp.lt.s32 	%p119, %r4, 256;
	@%p119 bra 	$L__BB1_70;
	// begin inline asm
	mov.u32 %r310, %laneid;
	// end inline asm
	mov.b32 	%r312, %f188;
	mov.b32 	%r328, 1;
	mov.b32 	%r329, 31;
	mov.b32 	%r330, -1;
	// begin inline asm
	shfl.sync.down.b32 %r311, %r312, %r328, %r329, %r330;
	// end inline asm
	mov.b32 	%f23, %r311;
	// begin inline asm
	shfl.sync.down.b32 %r316, %r317, %r328, %r329, %r330;
	// end inline asm
	mov.b64 	{%r322, %r327}, %rd232;
	// begin inline asm
	shfl.sync.down.b32 %r321, %r322, %r328, %r329, %r330;
	// end inline asm
	// begin inline asm
	shfl.sync.down.b32 %r326, %r327, %r328, %r329, %r330;
	// end inline asm
	mov.b64 	%rd28, {%r321, %r326};
	setp.gt.s32 	%p171, %r310, 30;
	mov.u64 	%rd234, %rd232;
	mov.f32 	%f190, %f188;
	@%p171 bra 	$L__BB1_30;
	setp.lt.f32 	%p172, %f188, %f23;
	mov.u64 	%rd234, %rd28;
	mov.f32 	%f190, %f23;
	@%p172 bra 	$L__BB1_30;
	setp.gt.f32 	%p173, %f188, %f23;
	mov.u64 	%rd234, %rd232;
	mov.f32 	%f190, %f188;
	@%p173 bra 	$L__BB1_30;
	setp.lt.s64 	%p174, %rd232, %rd28;
	min.s64 	%rd234, %rd232, %rd28;
	selp.f32 	%f190, %f188, %f23, %p174;
$L__BB1_30:
	mov.b32 	%r332, %f190;
	mov.b32 	%r348, 2;
	mov.b32 	%r349, 31;
	mov.b32 	%r350, -1;
	// begin inline asm
	shfl.sync.down.b32 %r331, %r332, %r348, %r349, %r350;
	// end inline asm
	mov.b32 	%f26, %r331;
	// begin inline asm
	shfl.sync.down.b32 %r336, %r337, %r348, %r349, %r350;
	// end inline asm
	mov.b64 	{%r342, %r347}, %rd234;
	// begin inline asm
	shfl.sync.down.b32 %r341, %r342, %r348, %r349, %r350;
	// end inline asm
	// begin inline asm
	shfl.sync.down.b32 %r346, %r347, %r348, %r349, %r350;
	// end inline asm
	mov.b64 	%rd31, {%r341, %r346};
	setp.gt.s32 	%p175, %r310, 29;
	mov.u64 	%rd235, %rd234;
	mov.f32 	%f191, %f190;
	@%p175 bra 	$L__BB1_34;
	setp.lt.f32 	%p176, %f190, %f26;
	mov.u64 	%rd235, %rd31;
	mov.f32 	%f191, %f26;
	@%p176 bra 	$L__BB1_34;
	setp.gt.f32 	%p177, %f190, %f26;
	mov.u64 	%rd235, %rd234;
	mov.f32 	%f191, %f190;
	@%p177 bra 	$L__BB1_34;
	setp.lt.s64 	%p178, %rd234, %rd31;
	min.s64 	%rd235, %rd234, %rd31;
	selp.f32 	%f191, %f190, %f26, %p178;
$L__BB1_34:
	mov.b32 	%r352, %f191;
	mov.b32 	%r368, 4;
	mov.b32 	%r369, 31;
	mov.b32 	%r370, -1;
	// begin inline asm
	shfl.sync.down.b32 %r351, %r352, %r368, %r369, %r370;
	// end inline asm
	mov.b32 	%f29, %r351;
	// begin inline asm
	shfl.sync.down.b32 %r356, %r357, %r368, %r369, %r370;
	// end inline asm
	mov.b64 	{%r362, %r367}, %rd235;
	// begin inline asm
	shfl.sync.down.b32 %r361, %r362, %r368, %r369, %r370;
	// end inline asm
	// begin inline asm
	shfl.sync.down.b32 %r366, %r367, %r368, %r369, %r370;
	// end inline asm
	mov.b64 	%rd34, {%r361, %r366};
	setp.gt.s32 	%p179, %r310, 27;
	mov.u64 	%rd236, %rd235;
	mov.f32 	%f192, %f191;
	@%p179 bra 	$L__BB1_38;
	setp.lt.f32 	%p180, %f191, %f29;
	mov.u64 	%rd236, %rd34;
	mov.f32 	%f192, %f29;
	@%p180 bra 	$L__BB1_38;
	setp.gt.f32 	%p181, %f191, %f29;
	mov.u64 	%rd236, %rd235;
	mov.f32 	%f192, %f191;
	@%p181 bra 	$L__BB1_38;
	setp.lt.s64 	%p182, %rd235, %rd34;
	min.s64 	%rd236, %rd235, %rd34;
	selp.f32 	%f192, %f191, %f29, %p182;
$L__BB1_38:
	mov.b32 	%r372, %f192;
	mov.b32 	%r388, 8;
	mov.b32 	%r389, 31;
	mov.b32 	%r390, -1;
	// begin inline asm
	shfl.sync.down.b32 %r371, %r372, %r388, %r389, %r390;
	// end inline asm
	mov.b32 	%f32, %r371;
	// begin inline asm
	shfl.sync.down.b32 %r376, %r377, %r388, %r389, %r390;
	// end inline asm
	mov.b64 	{%r382, %r387}, %rd236;
	// begin inline asm
	shfl.sync.down.b32 %r381, %r382, %r388, %r389, %r390;
	// end inline asm
	// begin inline asm
	shfl.sync.down.b32 %r386, %r387, %r388, %r389, %r390;
	// end inline asm
	mov.b64 	%rd37, {%r381, %r386};
	setp.gt.s32 	%p183, %r310, 23;
	mov.u64 	%rd237, %rd236;
	mov.f32 	%f193, %f192;
	@%p183 bra 	$L__BB1_42;
	setp.lt.f32 	%p184, %f192, %f32;
	mov.u64 	%rd237, %rd37;
	mov.f32 	%f193, %f32;
	@%p184 bra 	$L__BB1_42;
	setp.gt.f32 	%p185, %f192, %f32;
	mov.u64 	%rd237, %rd236;
	mov.f32 	%f193, %f192;
	@%p185 bra 	$L__BB1_42;
	setp.lt.s64 	%p186, %rd236, %rd37;
	min.s64 	%rd237, %rd236, %rd37;
	selp.f32 	%f193, %f192, %f32, %p186;
$L__BB1_42:
	mov.b32 	%r392, %f193;
	mov.b32 	%r408, 16;
	mov.b32 	%r409, 31;
	mov.b32 	%r410, -1;
	// begin inline asm
	shfl.sync.down.b32 %r391, %r392, %r408, %r409, %r410;
	// end inline asm
	mov.b32 	%f35, %r391;
	// begin inline asm
	shfl.sync.down.b32 %r396, %r397, %r408, %r409, %r410;
	// end inline asm
	mov.b64 	{%r402, %r407}, %rd237;
	// begin inline asm
	shfl.sync.down.b32 %r401, %r402, %r408, %r409, %r410;
	// end inline asm
	// begin inline asm
	shfl.sync.down.b32 %r406, %r407, %r408, %r409, %r410;
	// end inline asm
	mov.b64 	%rd40, {%r401, %r406};
	setp.gt.s32 	%p187, %r310, 15;
	mov.u64 	%rd285, %rd237;
	mov.f32 	%f241, %f193;
	@%p187 bra 	$L__BB1_46;
	setp.lt.f32 	%p188, %f193, %f35;
	mov.u64 	%rd285, %rd40;
	mov.f32 	%f241, %f35;
	@%p188 bra 	$L__BB1_46;
	setp.gt.f32 	%p189, %f193, %f35;
	mov.u64 	%rd285, %rd237;
	mov.f32 	%f241, %f193;
	@%p189 bra 	$L__BB1_46;
	setp.lt.s64 	%p190, %rd237, %rd40;
	min.s64 	%rd285, %rd237, %rd40;
	selp.f32 	%f241, %f193, %f35, %p190;
$L__BB1_46:
	setp.ne.s32 	%p191, %r310, 0;
	@%p191 bra 	$L__BB1_48;
	shr.u32 	%r411, %r5, 1;
	and.b32  	%r412, %r411, 496;
	mov.u32 	%r413, _ZN6thrust24THRUST_300001_SM_1000_NS8cuda_cub4core6detail5shmemE;
	add.s32 	%r414, %r413, %r412;
	st.shared.f32 	[%r414+8], %f241;
	st.shared.u64 	[%r414+16], %rd285;
$L__BB1_48:
	bar.sync 	0;
	setp.ne.s32 	%p192, %r5, 0;
	@%p192 bra 	$L__BB1_208;
	ld.shared.f32 	%f38, [_ZN6thrust24THRUST_300001_SM_1000_NS8cuda_cub4core6detail5shmemE+24];
	ld.shared.u64 	%rd43, [_ZN6thrust24THRUST_300001_SM_1000_NS8cuda_cub4core6detail5shmemE+32];
	setp.lt.f32 	%p193, %f241, %f38;
	mov.u64 	%rd239, %rd43;
	mov.f32 	%f195, %f38;
	@%p193 bra 	$L__BB1_52;
	setp.lt.f32 	%p194, %f38, %f241;
	mov.u64 	%rd239, %rd285;
	mov.f32 	%f195, %f241;
	@%p194 bra 	$L__BB1_52;
	setp.lt.s64 	%p195, %rd285, %rd43;
	min.s64 	%rd239, %rd285, %rd43;
	selp.f32 	%f195, %f241, %f38, %p195;
$L__BB1_52:
	ld.shared.f32 	%f41, [_ZN6thrust24THRUST_300001_SM_1000_NS8cuda_cub4core6detail5shmemE+40];
	ld.shared.u64 	%rd46, [_ZN6thrust24THRUST_300001_SM_1000_NS8cuda_cub4core6detail5shmemE+48];
	setp.lt.f32 	%p196, %f195, %f41;
	mov.u64 	%rd240, %rd46;
	mov.f32 	%f196, %f41;
	@%p196 bra 	$L__BB1_55;
	setp.lt.f32 	%p197, %f41, %f195;
	mov.u64 	%rd240, %rd239;
	mov.f32 	%f196, %f195;
	@%p197 bra 	$L__BB1_55;
	setp.lt.s64 	%p198, %rd239, %rd46;
	min.s64 	%rd240, %rd239, %rd46;
	selp.f32 	%f196, %f195, %f41, %p198;
$L__BB1_55:
	ld.shared.f32 	%f44, [_ZN6thrust24THRUST_300001_SM_1000_NS8cuda_cub4core6detail5shmemE+56];
	ld.shared.u64 	%rd49, [_ZN6thrust24THRUST_300001_SM_1000_NS8cuda_cub4core6detail5shmemE+64];
	setp.lt.f32 	%p199, %f196, %f44;
	mov.u64 	%rd241, %rd49;
	mov.f32 	%f197, %f44;
	@%p199 bra 	$L__BB1_58;
	setp.lt.f32 	%p200, %f44, %f196;
	mov.u64 	%rd241, %rd240;
	mov.f32 	%f197, %f196;
	@%p200 bra 	$L__BB1_58;
	setp.lt.s64 	%p201, %rd240, %rd49;
	min.s64 	%rd241, %rd240, %rd49;
	selp.f32 	%f197, %f196, %f44, %p201;
$L__BB1_58:
	ld.shared.f32 	%f47, [_ZN6thrust24THRUST_300001_SM_1000_NS8cuda_cub4core6detail5shmemE+72];
	ld.shared.u64 	%rd52, [_ZN6thrust24THRUST_300001_SM_1000_NS8cuda_cub4core6detail5shmemE+80];
	setp.lt.f32 	%p202, %f197, %f47;
	mov.u64 	%rd242, %rd52;
	mov.f32 	%f198, %f47;
	@%p202 bra 	$L__BB1_61;
	setp.lt.f32 	%p203, %f47, %f197;
	mov.u64 	%rd242, %rd241;
	mov.f32 	%f198, %f197;
	@%p203 bra 	$L__BB1_61;
	setp.lt.s64 	%p204, %rd241, %rd52;
	min.s64 	%rd242, %rd241, %rd52;
	selp.f32 	%f198, %f197, %f47, %p204;
$L__BB1_61:
	ld.shared.f32 	%f50, [_ZN6thrust24THRUST_300001_SM_1000_NS8cuda_cub4core6detail5shmemE+88];
	ld.shared.u64 	%rd55, [_ZN6thrust24THRUST_300001_SM_1000_NS8cuda_cub4core6detail5shmemE+96];
	setp.lt.f32 	%p205, %f198, %f50;
	mov.f32 	%f199, %f50;
	mov.u64 	%rd243, %rd55;
	@%p205 bra 	$L__BB1_64;
	setp.lt.f32 	%p206, %f50, %f198;
	mov.f32 	%f199, %f198;
	mov.u64 	%rd243, %rd242;
	@%p206 bra 	$L__BB1_64;
	setp.lt.s64 	%p207, %rd242, %rd55;
	selp.f32 	%f199, %f198, %f50, %p207;
	min.s64 	%rd243, %rd242, %rd55;
$L__BB1_64:
	ld.shared.f32 	%f53, [_ZN6thrust24THRUST_300001_SM_1000_NS8cuda_cub4core6detail5shmemE+104];
	ld.shared.u64 	%rd58, [_ZN6thrust24THRUST_300001_SM_1000_NS8cuda_cub4core6detail5shmemE+112];
	setp.lt.f32 	%p208, %f199, %f53;
	mov.f32 	%f200, %f53;
	mov.u64 	%rd244, %rd58;
	@%p208 bra 	$L__BB1_67;
	setp.lt.f32 	%p209, %f53, %f199;
	mov.f32 	%f200, %f199;
	mov.u64 	%rd244, %rd243;
	@%p209 bra 	$L__BB1_67;
	setp.lt.s64 	%p210, %rd243, %rd58;
	selp.f32 	%f200, %f199, %f53, %p210;
	min.s64 	%rd244, %rd243, %rd58;
$L__BB1_67:
	ld.shared.f32 	%f56, [_ZN6thrust24THRUST_300001_SM_1000_NS8cuda_cub4core6detail5shmemE+120];
	ld.shared.u64 	%rd61, [_ZN6thrust24THRUST_300001_SM_1000_NS8cuda_cub4core6detail5shmemE+128];
	setp.lt.f32 	%p211, %f200, %f56;
	mov.f32 	%f241, %f56;
	mov.u64 	%rd285, %rd61;
	@%p211 bra 	$L__BB1_208;
	setp.lt.f32 	%p212, %f56, %f200;
	mov.f32 	%f241, %f200;
	mov.u64 	%rd285, %rd244;
	@%p212 bra 	$L__BB1_208;
	setp.lt.s64 	%p213, %rd244, %rd61;
	selp.f32 	%f241, %f200, %f56, %p213;
	min.s64 	%rd285, %rd244, %rd61;
	bra.uni 	$L__BB1_208;
$L__BB1_70:
	// begin inline asm
	mov.u32 %r197, %laneid;
	// end inline asm
	and.b32  	%r218, %r5, 992;
	add.s32 	%r219, %r218, 32;
	setp.gt.s32 	%p120, %r219, %r4;
	not.b32 	%r220, %r218;
	add.s32 	%r221, %r4, %r220;
	selp.b32 	%r216, %r221, 31, %p120;
	mov.b32 	%r199, %f188;
	mov.b32 	%r215, 1;
	mov.b32 	%r217, -1;
	// begin inline asm
	shfl.sync.down.b32 %r198, %r199, %r215, %r216, %r217;
	// end inline asm
	mov.b32 	%f58, %r198;
	// begin inline asm
	shfl.sync.down.b32 %r203, %r204, %r215, %r216, %r217;
	// end inline asm
	mov.b64 	{%r209, %r214}, %rd232;
	// begin inline asm
	shfl.sync.down.b32 %r208, %r209, %r215, %r216, %r217;
	// end inline asm
	// begin inline asm
	shfl.sync.down.b32 %r213, %r214, %r215, %r216, %r217;
	// end inline asm
	mov.b64 	%rd63, {%r208, %r213};
	setp.ge.s32 	%p121, %r197, %r216;
	mov.f32 	%f201, %f188;
	mov.u64 	%rd245, %rd232;
	@%p121 bra 	$L__BB1_74;
	setp.lt.f32 	%p122, %f188, %f58;
	mov.f32 	%f201, %f58;
	mov.u64 	%rd245, %rd63;
	@%p122 bra 	$L__BB1_74;
	setp.gt.f32 	%p123, %f188, %f58;
	mov.f32 	%f201, %f188;
	mov.u64 	%rd245, %rd232;
	@%p123 bra 	$L__BB1_74;
	setp.lt.s64 	%p124, %rd232, %rd63;
	selp.f32 	%f201, %f188, %f58, %p124;
	min.s64 	%rd245, %rd232, %rd63;
$L__BB1_74:
	mov.b32 	%r223, %f201;
	mov.b32 	%r239, 2;
	mov.b32 	%r241, -1;
	// begin inline asm
	shfl.sync.down.b32 %r222, %r223, %r239, %r216, %r241;
	// end inline asm
	mov.b32 	%f61, %r222;
	// begin inline asm
	shfl.sync.down.b32 %r227, %r228, %r239, %r216, %r241;
	// end inline asm
	mov.b64 	{%r233, %r238}, %rd245;
	// begin inline asm
	shfl.sync.down.b32 %r232, %r233, %r239, %r216, %r241;
	// end inline asm
	// begin inline asm
	shfl.sync.down.b32 %r237, %r238, %r239, %r216, %r241;
	// end inline asm
	mov.b64 	%rd66, {%r232, %r237};
	add.s32 	%r242, %r197, 2;
	setp.gt.s32 	%p125, %r242, %r216;
	mov.f32 	%f202, %f201;
	mov.u64 	%rd246, %rd245;
	@%p125 bra 	$L__BB1_78;
	setp.lt.f32 	%p126, %f201, %f61;
	mov.f32 	%f202, %f61;
	mov.u64 	%rd246, %rd66;
	@%p126 bra 	$L__BB1_78;
	setp.gt.f32 	%p127, %f201, %f61;
	mov.f32 	%f202, %f201;
	mov.u64 	%rd246, %rd245;
	@%p127 bra 	$L__BB1_78;
	setp.lt.s64 	%p128, %rd245, %rd66;
	selp.f32 	%f202, %f201, %f61, %p128;
	min.s64 	%rd246, %rd245, %rd66;
$L__BB1_78:
	mov.b32 	%r244, %f202;
	mov.b32 	%r260, 4;
	mov.b32 	%r262, -1;
	// begin inline asm
	shfl.sync.down.b32 %r243, %r244, %r260, %r216, %r262;
	// end inline asm
	mov.b32 	%f64, %r243;
	// begin inline asm
	shfl.sync.down.b32 %r248, %r249, %r260, %r216, %r262;
	// end inline asm
	mov.b64 	{%r254, %r259}, %rd246;
	// begin inline asm
	shfl.sync.down.b32 %r253, %r254, %r260, %r216, %r262;
	// end inline asm
	// begin inline asm
	shfl.sync.down.b32 %r258, %r259, %r260, %r216, %r262;
	// end inline asm
	mov.b64 	%rd69, {%r253, %r258};
	add.s32 	%r263, %r197, 4;
	setp.gt.s32 	%p129, %r263, %r216;
	mov.f32 	%f203, %f202;
	mov.u64 	%rd247, %rd246;
	@%p129 bra 	$L__BB1_82;
	setp.lt.f32 	%p130, %f202, %f64;
	mov.f32 	%f203, %f64;
	mov.u64 	%rd247, %rd69;
	@%p130 bra 	$L__BB1_82;
	setp.gt.f32 	%p131, %f202, %f64;
	mov.f32 	%f203, %f202;
	mov.u64 	%rd247, %rd246;
	@%p131 bra 	$L__BB1_82;
	setp.lt.s64 	%p132, %rd246, %rd69;
	selp.f32 	%f203, %f202, %f64, %p132;
	min.s64 	%rd247, %rd246, %rd69;
$L__BB1_82:
	mov.b32 	%r265, %f203;
	mov.b32 	%r281, 8;
	mov.b32 	%r283, -1;
	// begin inline asm
	shfl.sync.down.b32 %r264, %r265, %r281, %r216, %r283;
	// end inline asm
	mov.b32 	%f67, %r264;
	// begin inline asm
	shfl.sync.down.b32 %r269, %r270, %r281, %r216, %r283;
	// end inline asm
	mov.b64 	{%r275, %r280}, %rd247;
	// begin inline asm
	shfl.sync.down.b32 %r274, %r275, %r281, %r216, %r283;
	// end inline asm
	// begin inline asm
	shfl.sync.down.b32 %r279, %r280, %r281, %r216, %r283;
	// end inline asm
	mov.b64 	%rd72, {%r274, %r279};
	add.s32 	%r284, %r197, 8;
	setp.gt.s32 	%p133, %r284, %r216;
	mov.f32 	%f204, %f203;
	mov.u64 	%rd248, %rd247;
	@%p133 bra 	$L__BB1_86;
	setp.lt.f32 	%p134, %f203, %f67;
	mov.f32 	%f204, %f67;
	mov.u64 	%rd248, %rd72;
	@%p134 bra 	$L__BB1_86;
	setp.gt.f32 	%p135, %f203, %f67;
	mov.f32 	%f204, %f203;
	mov.u64 	%rd248, %rd247;
	@%p135 bra 	$L__BB1_86;
	setp.lt.s64 	%p136, %rd247, %rd72;
	selp.f32 	%f204, %f203, %f67, %p136;
	min.s64 	%rd248, %rd247, %rd72;
$L__BB1_86:
	mov.b32 	%r286, %f204;
	mov.b32 	%r302, 16;
	mov.b32 	%r304, -1;
	// begin inline asm
	shfl.sync.down.b32 %r285, %r286, %r302, %r216, %r304;
	// end inline asm
	mov.b32 	%f70, %r285;
	// begin inline asm
	shfl.sync.down.b32 %r290, %r291, %r302, %r216, %r304;
	// end inline asm
	mov.b64 	{%r296, %r301}, %rd248;
	// begin inline asm
	shfl.sync.down.b32 %r295, %r296, %r302, %r216, %r304;
	// end inline asm
	// begin inline asm
	shfl.sync.down.b32 %r300, %r301, %r302, %r216, %r304;
	// end inline asm
	mov.b64 	%rd75, {%r295, %r300};
	add.s32 	%r305, %r197, 16;
	setp.gt.s32 	%p137, %r305, %r216;
	mov.f32 	%f241, %f204;
	mov.u64 	%rd285, %rd248;
	@%p137 bra 	$L__BB1_90;
	setp.lt.f32 	%p138, %f204, %f70;
	mov.f32 	%f241, %f70;
	mov.u64 	%rd285, %rd75;
	@%p138 bra 	$L__BB1_90;
	setp.gt.f32 	%p139, %f204, %f70;
	mov.f32 	%f241, %f204;
	mov.u64 	%rd285, %rd248;
	@%p139 bra 	$L__BB1_90;
	setp.lt.s64 	%p140, %rd248, %rd75;
	selp.f32 	%f241, %f204, %f70, %p140;
	min.s64 	%rd285, %rd248, %rd75;
$L__BB1_90:
	setp.ne.s32 	%p141, %r197, 0;
	@%p141 bra 	$L__BB1_92;
	shr.u32 	%r306, %r5, 1;
	and.b32  	%r307, %r306, 496;
	mov.u32 	%r308, _ZN6thrust24THRUST_300001_SM_1000_NS8cuda_cub4core6detail5shmemE;
	add.s32 	%r309, %r308, %r307;
	st.shared.f32 	[%r309+8], %f241;
	st.shared.u64 	[%r309+16], %rd285;
$L__BB1_92:
	bar.sync 	0;
	setp.ne.s32 	%p142, %r5, 0;
	@%p142 bra 	$L__BB1_208;
	setp.lt.s32 	%p143, %r4, 33;
	mov.f32 	%f206, %f241;
	mov.u64 	%rd250, %rd285;
	@%p143 bra 	$L__BB1_97;
	ld.shared.f32 	%f73, [_ZN6thrust24THRUST_300001_SM_1000_NS8cuda_cub4core6detail5shmemE+24];
	ld.shared.u64 	%rd78, [_ZN6thrust24THRUST_300001_SM_1000_NS8cuda_cub4core6detail5shmemE+32];
	setp.lt.f32 	%p144, %f241, %f73;
	mov.f32 	%f206, %f73;
	mov.u64 	%rd250, %rd78;
	@%p144 bra 	$L__BB1_97;
	setp.lt.f32 	%p145, %f73, %f241;
	mov.f32 	%f206, %f241;
	mov.u64 	%rd250, %rd285;
	@%p145 bra 	$L__BB1_97;
	setp.lt.s64 	%p146, %rd285, %rd78;
	selp.f32 	%f206, %f241, %f73, %p146;
	min.s64 	%rd250, %rd285, %rd78;
$L__BB1_97:
	setp.lt.s32 	%p147, %r4, 65;
	mov.f32 	%f207, %f206;
	mov.u64 	%rd251, %rd250;
	@%p147 bra 	$L__BB1_101;
	ld.shared.f32 	%f76, [_ZN6thrust24THRUST_300001_SM_1000_NS8cuda_cub4core6detail5shmemE+40];
	ld.shared.u64 	%rd81, [_ZN6thrust24THRUST_300001_SM_1000_NS8cuda_cub4core6detail5shmemE+48];
	setp.lt.f32 	%p148, %f206, %f76;
	mov.f32 	%f207, %f76;
	mov.u64 	%rd251, %rd81;
	@%p148 bra 	$L__BB1_101;
	setp.lt.f32 	%p149, %f76, %f206;
	mov.f32 	%f207, %f206;
	mov.u64 	%rd251, %rd250;
	@%p149 bra 	$L__BB1_101;
	setp.lt.s64 	%p150, %rd250, %rd81;
	selp.f32 	%f207, %f206, %f76, %p150;
	min.s64 	%rd251, %rd250, %rd81;
$L__BB1_101:
	setp.lt.s32 	%p151, %r4, 97;
	mov.f32 	%f208, %f207;
	mov.u64 	%rd252, %rd251;
	@%p151 bra 	$L__BB1_105;
	ld.shared.f32 	%f79, [_ZN6thrust24THRUST_300001_SM_1000_NS8cuda_cub4core6detail5shmemE+56];
	ld.shared.u64 	%rd84, [_ZN6thrust24THRUST_300001_SM_1000_NS8cuda_cub4core6detail5shmemE+64];
	setp.lt.f32 	%p152, %f207, %f79;
	mov.f32 	%f208, %f79;
	mov.u64 	%rd252, %rd84;
	@%p152 bra 	$L__BB1_105;
	setp.lt.f32 	%p153, %f79, %f207;
	mov.f32 	%f208, %f207;
	mov.u64 	%rd252, %rd251;
	@%p153 bra 	$L__BB1_105;
	setp.lt.s64 	%p154, %rd251, %rd84;
	selp.f32 	%f208, %f207, %f79, %p154;
	min.s64 	%rd252, %rd251, %rd84;
$L__BB1_105:
	setp.lt.s32 	%p155, %r4, 129;
	mov.f32 	%f209, %f208;
	mov.u64 	%rd253, %rd252;
	@%p155 bra 	$L__BB1_109;
	ld.shared.f32 	%f82, [_ZN6thrust24THRUST_300001_SM_1000_NS8cuda_cub4core6detail5shmemE+72];
	ld.shared.u64 	%rd87, [_ZN6thrust24THRUST_300001_SM_1000_NS8cuda_cub4core6detail5shmemE+80];
	setp.lt.f32 	%p156, %f208, %f82;
	mov.f32 	%f209, %f82;
	mov.u64 	%rd253, %rd87;
	@%p156 bra 	$L__BB1_109;
	setp.lt.f32 	%p157, %f82, %f208;
	mov.f32 	%f209, %f208;
	mov.u64 	%rd253, %rd252;
	@%p157 bra 	$L__BB1_109;
	setp.lt.s64 	%p158, %rd252, %rd87;
	selp.f32 	%f209, %f208, %f82, %p158;
	min.s64 	%rd253, %rd252, %rd87;
$L__BB1_109:
	setp.lt.s32 	%p159, %r4, 161;
	mov.f32 	%f210, %f209;
	mov.u64 	%rd254, %rd253;
	@%p159 bra 	$L__BB1_113;
	ld.shared.f32 	%f85, [_ZN6thrust24THRUST_300001_SM_1000_NS8cuda_cub4core6detail5shmemE+88];
	ld.shared.u64 	%rd90, [_ZN6thrust24THRUST_300001_SM_1000_NS8cuda_cub4core6detail5shmemE+96];
	setp.lt.f32 	%p160, %f209, %f85;
	mov.f32 	%f210, %f85;
	mov.u64 	%rd254, %rd90;
	@%p160 bra 	$L__BB1_113;
	setp.lt.f32 	%p161, %f85, %f209;
	mov.f32 	%f210, %f209;
	mov.u64 	%rd254, %rd253;
	@%p161 bra 	$L__BB1_113;
	setp.lt.s64 	%p162, %rd253, %rd90;
	selp.f32 	%f210, %f209, %f85, %p162;
	min.s64 	%rd254, %rd253, %rd90;
$L__BB1_113:
	setp.lt.s32 	%p163, %r4, 193;
	mov.f32 	%f211, %f210;
	mov.u64 	%rd255, %rd254;
	@%p163 bra 	$L__BB1_117;
	ld.shared.f32 	%f88, [_ZN6thrust24THRUST_300001_SM_1000_NS8cuda_cub4core6detail5shmemE+104];
	ld.shared.u64 	%rd93, [_ZN6thrust24THRUST_300001_SM_1000_NS8cuda_cub4core6detail5shmemE+112];
	setp.lt.f32 	%p164, %f210, %f88;
	mov.f32 	%f211, %f88;
	mov.u64 	%rd255, %rd93;
	@%p164 bra 	$L__BB1_117;
	setp.lt.f32 	%p165, %f88, %f210;
	mov.f32 	%f211, %f210;
	mov.u64 	%rd255, %rd254;
	@%p165 bra 	$L__BB1_117;
	setp.lt.s64 	%p166, %rd254, %rd93;
	selp.f32 	%f211, %f210, %f88, %p166;
	min.s64 	%rd255, %rd254, %rd93;
$L__BB1_117:
	setp.lt.s32 	%p167, %r4, 225;
	mov.f32 	%f241, %f211;
	mov.u64 	%rd285, %rd255;
	@%p167 bra 	$L__BB1_208;
	ld.shared.f32 	%f91, [_ZN6thrust24THRUST_300001_SM_1000_NS8cuda_cub4core6detail5shmemE+120];
	ld.shared.u64 	%rd96, [_ZN6thrust24THRUST_300001_SM_1000_NS8cuda_cub4core6detail5shmemE+128];
	setp.lt.f32 	%p168, %f211, %f91;
	mov.f32 	%f241, %f91;
	mov.u64 	%rd285, %rd96;
	@%p168 bra 	$L__BB1_208;
	setp.lt.f32 	%p169, %f91, %f211;
	mov.f32 	%f241, %f211;
	mov.u64 	%rd285, %rd255;
	@%p169 bra 	$L__BB1_208;
	setp.lt.s64 	%p170, %rd255, %rd96;
	selp.f32 	%f241, %f211, %f91, %p170;
	min.s64 	%rd285, %rd255, %rd96;
	bra.uni 	$L__BB1_208;
$L__BB1_121:
	mov.u32 	%r35, %tid.x;
	cvt.s64.s32 	%rd183, %r2;
	add.s64 	%rd98, %rd3, %rd183;
	cvt.u64.u32 	%rd99, %r35;
	add.s64 	%rd184, %rd99, %rd183;
	shl.b64 	%rd185, %rd184, 2;
	add.s64 	%rd186, %rd2, %rd185;
	ld.global.f32 	%f170, [%rd186];
	add.s32 	%r69, %r35, 256;
	cvt.u64.u32 	%rd187, %r69;
	ld.global.f32 	%f171, [%rd186+1024];
	add.s32 	%r70, %r35, 512;
	cvt.u64.u32 	%rd188, %r70;
	ld.global.f32 	%f172, [%rd186+2048];
	add.s32 	%r71, %r35, 768;
	cvt.u64.u32 	%rd189, %r71;
	ld.global.f32 	%f173, [%rd186+3072];
	or.b32  	%r72, %r35, 1024;
	cvt.u64.u32 	%rd100, %r72;
	add.s64 	%rd273, %rd98, %rd100;
	ld.global.f32 	%f229, [%rd186+4096];
	setp.geu.f32 	%p2, %f170, %f171;
	selp.f32 	%f174, %f170, %f171, %p2;
	selp.b64 	%rd190, %rd99, %rd187, %p2;
	setp.geu.f32 	%p3, %f174, %f172;
	selp.f32 	%f175, %f174, %f172, %p3;
	selp.b64 	%rd191, %rd190, %rd188, %p3;
	setp.geu.f32 	%p4, %f175, %f173;
	selp.f32 	%f94, %f175, %f173, %p4;
	selp.b64 	%rd102, %rd191, %rd189, %p4;
	setp.lt.f32 	%p5, %f94, %f229;
	@%p5 bra 	$L__BB1_123;
	setp.lt.f32 	%p6, %f229, %f94;
	setp.lt.u64 	%p7, %rd102, %rd100;
	or.pred  	%p8, %p6, %p7;
	selp.f32 	%f229, %f94, %f229, %p8;
	add.s64 	%rd192, %rd98, %rd102;
	selp.b64 	%rd273, %rd192, %rd273, %p8;
$L__BB1_123:
	setp.le.s32 	%p9, %r66, %r3;
	@%p9 bra 	$L__BB1_164;
	setp.ne.s32 	%p10, %r35, 0;
	@%p10 bra 	$L__BB1_126;
	atom.global.add.u32 	%r73, [%rd1+4], 1280;
	add.s32 	%r74, %r73, %r3;
	st.shared.u32 	[_ZN6thrust24THRUST_300001_SM_1000_NS8cuda_cub4core6detail5shmemE+152], %r74;
$L__BB1_126:
	bar.sync 	0;
	ld.shared.u32 	%r427, [_ZN6thrust24THRUST_300001_SM_1000_NS8cuda_cub4core6detail5shmemE+152];
	add.s32 	%r75, %r427, 1280;
	setp.gt.s32 	%p11, %r75, %r66;
	@%p11 bra 	$L__BB1_141;
	mov.f32 	%f213, %f229;
	mov.u64 	%rd257, %rd273;
$L__BB1_128:
	cvt.s64.s32 	%rd193, %r427;
	add.s64 	%rd194, %rd99, %rd193;
	shl.b64 	%rd195, %rd194, 2;
	add.s64 	%rd196, %rd2, %rd195;
	add.s64 	%rd258, %rd194, %rd3;
	ld.global.f32 	%f214, [%rd196];
	add.s64 	%rd259, %rd258, 256;
	ld.global.f32 	%f215, [%rd196+1024];
	add.s64 	%rd260, %rd258, 512;
	ld.global.f32 	%f216, [%rd196+2048];
	add.s64 	%rd261, %rd258, 768;
	ld.global.f32 	%f217, [%rd196+3072];
	add.s64 	%rd273, %rd258, 1024;
	ld.global.f32 	%f229, [%rd196+4096];
	setp.lt.f32 	%p12, %f213, %f214;
	@%p12 bra 	$L__BB1_130;
	setp.lt.f32 	%p13, %f214, %f213;
	setp.lt.s64 	%p14, %rd257, %rd258;
	or.pred  	%p15, %p13, %p14;
	selp.f32 	%f214, %f213, %f214, %p15;
	selp.b64 	%rd258, %rd257, %rd258, %p15;
$L__BB1_130:
	setp.lt.f32 	%p16, %f214, %f215;
	@%p16 bra 	$L__BB1_132;
	setp.lt.f32 	%p17, %f215, %f214;
	setp.lt.s64 	%p18, %rd258, %rd259;
	or.pred  	%p19, %p17, %p18;
	selp.f32 	%f215, %f214, %f215, %p19;
	selp.b64 	%rd259, %rd258, %rd259, %p19;
$L__BB1_132:
	setp.lt.f32 	%p20, %f215, %f216;
	@%p20 bra 	$L__BB1_134;
	setp.lt.f32 	%p21, %f216, %f215;
	setp.lt.s64 	%p22, %rd259, %rd260;
	or.pred  	%p23, %p21, %p22;
	selp.f32 	%f216, %f215, %f216, %p23;
	selp.b64 	%rd260, %rd259, %rd260, %p23;
$L__BB1_134:
	setp.lt.f32 	%p24, %f216, %f217;
	@%p24 bra 	$L__BB1_136;
	setp.lt.f32 	%p25, %f217, %f216;
	setp.lt.s64 	%p26, %rd260, %rd261;
	or.pred  	%p27, %p25, %p26;
	selp.f32 	%f217, %f216, %f217, %p27;
	selp.b64 	%rd261, %rd260, %rd261, %p27;
$L__BB1_136:
	setp.lt.f32 	%p28, %f217, %f229;
	@%p28 bra 	$L__BB1_138;
	setp.lt.f32 	%p29, %f229, %f217;
	setp.lt.s64 	%p30, %rd261, %rd273;
	or.pred  	%p31, %p29, %p30;
	selp.f32 	%f229, %f217, %f229, %p31;
	selp.b64 	%rd273, %rd261, %rd273, %p31;
$L__BB1_138:
	setp.ne.s32 	%p32, %r35, 0;
	bar.sync 	0;
	@%p32 bra 	$L__BB1_140;
	atom.global.add.u32 	%r76, [%rd1+4], 1280;
	add.s32 	%r77, %r76, %r3;
	st.shared.u32 	[_ZN6thrust24THRUST_300001_SM_1000_NS8cuda_cub4core6detail5shmemE+152], %r77;
$L__BB1_140:
	bar.sync 	0;
	ld.shared.u32 	%r427, [_ZN6thrust24THRUST_300001_SM_1000_NS8cuda_cub4core6detail5shmemE+152];
	add.s32 	%r78, %r427, 1280;
	setp.le.s32 	%p33, %r78, %r66;
	mov.f32 	%f213, %f229;
	mov.u64 	%rd257, %rd273;
	@%p33 bra 	$L__BB1_128;
$L__BB1_141:
	setp.le.s32 	%p34, %r66, %r427;
	@%p34 bra 	$L__BB1_164;
	sub.s32 	%r40, %r66, %r427;
	setp.ge.s32 	%p35, %r35, %r40;
	@%p35 bra 	$L__BB1_164;
	not.b32 	%r79, %r35;
	add.s32 	%r80, %r66, %r79;
	sub.s32 	%r41, %r80, %r427;
	and.b32  	%r81, %r41, 768;
	setp.eq.s32 	%p36, %r81, 768;
	mov.u32 	%r431, %r35;
	@%p36 bra 	$L__BB1_149;
	add.s32 	%r429, %r35, %r427;
	shr.u32 	%r82, %r41, 8;
	add.s32 	%r83, %r82, 1;
	and.b32  	%r84, %r83, 3;
	neg.s32 	%r428, %r84;
	mov.u32 	%r431, %r35;
$L__BB1_145:
	.pragma "nounroll";
	mov.u64 	%rd122, %rd273;
	mov.f32 	%f114, %f229;
	cvt.s64.s32 	%rd198, %r429;
	add.s64 	%rd123, %rd3, %rd198;
	mul.wide.s32 	%rd199, %r429, 4;
	add.s64 	%rd200, %rd2, %rd199;
	ld.global.f32 	%f115, [%rd200];
	setp.lt.f32 	%p37, %f114, %f115;
	mov.f32 	%f229, %f115;
	mov.u64 	%rd273, %rd123;
	@%p37 bra 	$L__BB1_148;
	setp.lt.f32 	%p38, %f115, %f114;
	mov.f32 	%f229, %f114;
	mov.u64 	%rd273, %rd122;
	@%p38 bra 	$L__BB1_148;
	setp.lt.s64 	%p39, %rd122, %rd123;
	selp.f32 	%f229, %f114, %f115, %p39;
	min.s64 	%rd273, %rd122, %rd123;
$L__BB1_148:
	add.s32 	%r431, %r431, 256;
	add.s32 	%r429, %r429, 256;
	add.s32 	%r428, %r428, 1;
	setp.ne.s32 	%p40, %r428, 0;
	@%p40 bra 	$L__BB1_145;
$L__BB1_149:
	setp.lt.u32 	%p41, %r41, 768;
	@%p41 bra 	$L__BB1_164;
	add.s32 	%r432, %r431, %r427;
	add.s32 	%r435, %r432, 256;
	add.s32 	%r434, %r432, 512;
	add.s32 	%r433, %r432, 768;
	add.s64 	%rd128, %rd2, 2048;
$L__BB1_151:
	cvt.s64.s32 	%rd201, %r435;
	add.s64 	%rd130, %rd3, %rd201;
	cvt.s64.s32 	%rd202, %r434;
	add.s64 	%rd131, %rd3, %rd202;
	cvt.s64.s32 	%rd203, %r433;
	add.s64 	%rd132, %rd3, %rd203;
	cvt.s64.s32 	%rd204, %r432;
	mul.wide.s32 	%rd205, %r432, 4;
	add.s64 	%rd133, %rd128, %rd205;
	add.s64 	%rd134, %rd3, %rd204;
	ld.global.f32 	%f121, [%rd133+-2048];
	setp.lt.f32 	%p42, %f229, %f121;
	mov.f32 	%f225, %f121;
	mov.u64 	%rd269, %rd134;
	@%p42 bra 	$L__BB1_154;
	setp.lt.f32 	%p43, %f121, %f229;
	mov.f32 	%f225, %f229;
	mov.u64 	%rd269, %rd273;
	@%p43 bra 	$L__BB1_154;
	setp.lt.s64 	%p44, %rd273, %rd134;
	selp.f32 	%f225, %f229, %f121, %p44;
	min.s64 	%rd269, %rd273, %rd134;
$L__BB1_154:
	ld.global.f32 	%f124, [%rd133+-1024];
	setp.lt.f32 	%p45, %f225, %f124;
	mov.f32 	%f226, %f124;
	mov.u64 	%rd270, %rd130;
	@%p45 bra 	$L__BB1_157;
	setp.lt.f32 	%p46, %f124, %f225;
	mov.f32 	%f226, %f225;
	mov.u64 	%rd270, %rd269;
	@%p46 bra 	$L__BB1_157;
	setp.lt.s64 	%p47, %rd269, %rd130;
	selp.f32 	%f226, %f225, %f124, %p47;
	min.s64 	%rd270, %rd269, %rd130;
$L__BB1_157:
	ld.global.f32 	%f127, [%rd133];
	setp.lt.f32 	%p48, %f226, %f127;
	mov.f32 	%f227, %f127;
	mov.u64 	%rd271, %rd131;
	@%p48 bra 	$L__BB1_160;
	setp.lt.f32 	%p49, %f127, %f226;
	mov.f32 	%f227, %f226;
	mov.u64 	%rd271, %rd270;
	@%p49 bra 	$L__BB1_160;
	setp.lt.s64 	%p50, %rd270, %rd131;
	selp.f32 	%f227, %f226, %f127, %p50;
	min.s64 	%rd271, %rd270, %rd131;
$L__BB1_160:
	ld.global.f32 	%f130, [%rd133+1024];
	setp.lt.f32 	%p51, %f227, %f130;
	mov.f32 	%f229, %f130;
	mov.u64 	%rd273, %rd132;
	@%p51 bra 	$L__BB1_163;
	setp.lt.f32 	%p52, %f130, %f227;
	mov.f32 	%f229, %f227;
	mov.u64 	%rd273, %rd271;
	@%p52 bra 	$L__BB1_163;
	setp.lt.s64 	%p53, %rd271, %rd132;
	selp.f32 	%f229, %f227, %f130, %p53;
	min.s64 	%rd273, %rd271, %rd132;
$L__BB1_163:
	add.s32 	%r431, %r431, 1024;
	add.s32 	%r435, %r435, 1024;
	add.s32 	%r434, %r434, 1024;
	add.s32 	%r433, %r433, 1024;
	add.s32 	%r432, %r432, 1024;
	setp.lt.s32 	%p54, %r431, %r40;
	@%p54 bra 	$L__BB1_151;
$L__BB1_164:
	// begin inline asm
	mov.u32 %r85, %laneid;
	// end inline asm
	mov.b32 	%r87, %f229;
	mov.b32 	%r103, 1;
	mov.b32 	%r104, 31;
	mov.b32 	%r105, -1;
	// begin inline asm
	shfl.sync.down.b32 %r86, %r87, %r103, %r104, %r105;
	// end inline asm
	mov.b32 	%f134, %r86;
	// begin inline asm
	shfl.sync.down.b32 %r91, %r92, %r103, %r104, %r105;
	// end inline asm
	mov.b64 	{%r97, %r102}, %rd273;
	// begin inline asm
	shfl.sync.down.b32 %r96, %r97, %r103, %r104, %r105;
	// end inline asm
	// begin inline asm
	shfl.sync.down.b32 %r101, %r102, %r103, %r104, %r105;
	// end inline asm
	mov.b64 	%rd144, {%r96, %r101};
	setp.gt.s32 	%p55, %r85, 30;
	mov.f32 	%f230, %f229;
	mov.u64 	%rd274, %rd273;
	@%p55 bra 	$L__BB1_168;
	setp.lt.f32 	%p56, %f229, %f134;
	mov.f32 	%f230, %f134;
	mov.u64 	%rd274, %rd144;
	@%p56 bra 	$L__BB1_168;
	setp.gt.f32 	%p57, %f229, %f134;
	mov.f32 	%f230, %f229;
	mov.u64 	%rd274, %rd273;
	@%p57 bra 	$L__BB1_168;
	setp.lt.s64 	%p58, %rd273, %rd144;
	selp.f32 	%f230, %f229, %f134, %p58;
	min.s64 	%rd274, %rd273, %rd144;
$L__BB1_168:
	mov.b32 	%r107, %f230;
	mov.b32 	%r123, 2;
	mov.b32 	%r124, 31;
	mov.b32 	%r125, -1;
	// begin inline asm
	shfl.sync.down.b32 %r106, %r107, %r123, %r124, %r125;
	// end inline asm
	mov.b32 	%f137, %r106;
	// begin inline asm
	shfl.sync.down.b32 %r111, %r112, %r123, %r124, %r125;
	// end inline asm
	mov.b64 	{%r117, %r122}, %rd274;
	// begin inline asm
	shfl.sync.down.b32 %r116, %r117, %r123, %r124, %r125;
	// end inline asm
	// begin inline asm
	shfl.sync.down.b32 %r121, %r122, %r123, %r124, %r125;
	// end inline asm
	mov.b64 	%rd147, {%r116, %r121};
	setp.gt.s32 	%p59, %r85, 29;
	mov.f32 	%f231, %f230;
	mov.u64 	%rd275, %rd274;
	@%p59 bra 	$L__BB1_172;
	setp.lt.f32 	%p60, %f230, %f137;
	mov.f32 	%f231, %f137;
	mov.u64 	%rd275, %rd147;
	@%p60 bra 	$L__BB1_172;
	setp.gt.f32 	%p61, %f230, %f137;
	mov.f32 	%f231, %f230;
	mov.u64 	%rd275, %rd274;
	@%p61 bra 	$L__BB1_172;
	setp.lt.s64 	%p62, %rd274, %rd147;
	selp.f32 	%f231, %f230, %f137, %p62;
	min.s64 	%rd275, %rd274, %rd147;
$L__BB1_172:
	mov.b32 	%r127, %f231;
	mov.b32 	%r143, 4;
	mov.b32 	%r144, 31;
	mov.b32 	%r145, -1;
	// begin inline asm
	shfl.sync.down.b32 %r126, %r127, %r143, %r144, %r145;
	// end inline asm
	mov.b32 	%f140, %r126;
	// begin inline asm
	shfl.sync.down.b32 %r131, %r132, %r143, %r144, %r145;
	// end inline asm
	mov.b64 	{%r137, %r142}, %rd275;
	// begin inline asm
	shfl.sync.down.b32 %r136, %r137, %r143, %r144, %r145;
	// end inline asm
	// begin inline asm
	shfl.sync.down.b32 %r141, %r142, %r143, %r144, %r145;
	// end inline asm
	mov.b64 	%rd150, {%r136, %r141};
	setp.gt.s32 	%p63, %r85, 27;
	mov.f32 	%f232, %f231;
	mov.u64 	%rd276, %rd275;
	@%p63 bra 	$L__BB1_176;
	setp.lt.f32 	%p64, %f231, %f140;
	mov.f32 	%f232, %f140;
	mov.u64 	%rd276, %rd150;
	@%p64 bra 	$L__BB1_176;
	setp.gt.f32 	%p65, %f231, %f140;
	mov.f32 	%f232, %f231;
	mov.u64 	%rd276, %rd275;
	@%p65 bra 	$L__BB1_176;
	setp.lt.s64 	%p66, %rd275, %rd150;
	selp.f32 	%f232, %f231, %f140, %p66;
	min.s64 	%rd276, %rd275, %rd150;
$L__BB1_176:
	mov.b32 	%r147, %f232;
	mov.b32 	%r163, 8;
	mov.b32 	%r164, 31;
	mov.b32 	%r165, -1;
	// begin inline asm
	shfl.sync.down.b32 %r146, %r147, %r163, %r164, %r165;
	// end inline asm
	mov.b32 	%f143, %r146;
	// begin inline asm
	shfl.sync.down.b32 %r151, %r152, %r163, %r164, %r165;
	// end inline asm
	mov.b64 	{%r157, %r162}, %rd276;
	// begin inline asm
	shfl.sync.down.b32 %r156, %r157, %r163, %r164, %r165;
	// end inline asm
	// begin inline asm
	shfl.sync.down.b32 %r161, %r162, %r163, %r164, %r165;
	// end inline asm
	mov.b64 	%rd153, {%r156, %r161};
	setp.gt.s32 	%p67, %r85, 23;
	mov.f32 	%f233, %f232;
	mov.u64 	%rd277, %rd276;
	@%p67 bra 	$L__BB1_180;
	setp.lt.f32 	%p68, %f232, %f143;
	mov.f32 	%f233, %f143;
	mov.u64 	%rd277, %rd153;
	@%p68 bra 	$L__BB1_180;
	setp.gt.f32 	%p69, %f232, %f143;
	mov.f32 	%f233, %f232;
	mov.u64 	%rd277, %rd276;
	@%p69 bra 	$L__BB1_180;
	setp.lt.s64 	%p70, %rd276, %rd153;
	selp.f32 	%f233, %f232, %f143, %p70;
	min.s64 	%rd277, %rd276, %rd153;
$L__BB1_180:
	mov.b32 	%r167, %f233;
	mov.b32 	%r183, 16;
	mov.b32 	%r184, 31;
	mov.b32 	%r185, -1;
	// begin inline asm
	shfl.sync.down.b32 %r166, %r167, %r183, %r184, %r185;
	// end inline asm
	mov.b32 	%f146, %r166;
	// begin inline asm
	shfl.sync.down.b32 %r171, %r172, %r183, %r184, %r185;
	// end inline asm
	mov.b64 	{%r177, %r182}, %rd277;
	// begin inline asm
	shfl.sync.down.b32 %r176, %r177, %r183, %r184, %r185;
	// end inline asm
	// begin inline asm
	shfl.sync.down.b32 %r181, %r182, %r183, %r184, %r185;
	// end inline asm
	mov.b64 	%rd156, {%r176, %r181};
	setp.gt.s32 	%p71, %r85, 15;
	mov.f32 	%f241, %f233;
	mov.u64 	%rd285, %rd277;
	@%p71 bra 	$L__BB1_184;
	setp.lt.f32 	%p72, %f233, %f146;
	mov.f32 	%f241, %f146;
	mov.u64 	%rd285, %rd156;
	@%p72 bra 	$L__BB1_184;
	setp.gt.f32 	%p73, %f233, %f146;
	mov.f32 	%f241, %f233;
	mov.u64 	%rd285, %rd277;
	@%p73 bra 	$L__BB1_184;
	setp.lt.s64 	%p74, %rd277, %rd156;
	selp.f32 	%f241, %f233, %f146, %p74;
	min.s64 	%rd285, %rd277, %rd156;
$L__BB1_184:
	setp.ne.s32 	%p75, %r85, 0;
	@%p75 bra 	$L__BB1_186;
	shr.u32 	%r186, %r35, 1;
	and.b32  	%r187, %r186, 496;
	mov.u32 	%r188, _ZN6thrust24THRUST_300001_SM_1000_NS8cuda_cub4core6detail5shmemE;
	add.s32 	%r189, %r188, %r187;
	st.shared.f32 	[%r189+8], %f241;
	st.shared.u64 	[%r189+16], %rd285;
$L__BB1_186:
	bar.sync 	0;
	setp.ne.s32 	%p76, %r35, 0;
	@%p76 bra 	$L__BB1_208;
	ld.shared.f32 	%f149, [_ZN6thrust24THRUST_300001_SM_1000_NS8cuda_cub4core6detail5shmemE+24];
	ld.shared.u64 	%rd159, [_ZN6thrust24THRUST_300001_SM_1000_NS8cuda_cub4core6detail5shmemE+32];
	setp.lt.f32 	%p77, %f241, %f149;
	mov.f32 	%f235, %f149;
	mov.u64 	%rd279, %rd159;
	@%p77 bra 	$L__BB1_190;
	setp.lt.f32 	%p78, %f149, %f241;
	mov.f32 	%f235, %f241;
	mov.u64 	%rd279, %rd285;
	@%p78 bra 	$L__BB1_190;
	setp.lt.s64 	%p79, %rd285, %rd159;
	selp.f32 	%f235, %f241, %f149, %p79;
	min.s64 	%rd279, %rd285, %rd159;
$L__BB1_190:
	ld.shared.f32 	%f152, [_ZN6thrust24THRUST_300001_SM_1000_NS8cuda_cub4core6detail5shmemE+40];
	ld.shared.u64 	%rd162, [_ZN6thrust24THRUST_300001_SM_1000_NS8cuda_cub4core6detail5shmemE+48];
	setp.lt.f32 	%p80, %f235, %f152;
	mov.f32 	%f236, %f152;
	mov.u64 	%rd280, %rd162;
	@%p80 bra 	$L__BB1_193;
	setp.lt.f32 	%p81, %f152, %f235;
	mov.f32 	%f236, %f235;
	mov.u64 	%rd280, %rd279;
	@%p81 bra 	$L__BB1_193;
	setp.lt.s64 	%p82, %rd279, %rd162;
	selp.f32 	%f236, %f235, %f152, %p82;
	min.s64 	%rd280, %rd279, %rd162;
$L__BB1_193:
	ld.shared.f32 	%f155, [_ZN6thrust24THRUST_300001_SM_1000_NS8cuda_cub4core6detail5shmemE+56];
	ld.shared.u64 	%rd165, [_ZN6thrust24THRUST_300001_SM_1000_NS8cuda_cub4core6detail5shmemE+64];
	setp.lt.f32 	%p83, %f236, %f155;
	mov.f32 	%f237, %f155;
	mov.u64 	%rd281, %rd165;
	@%p83 bra 	$L__BB1_196;
	setp.lt.f32 	%p84, %f155, %f236;
	mov.f32 	%f237, %f236;
	mov.u64 	%rd281, %rd280;
	@%p84 bra 	$L__BB1_196;
	setp.lt.s64 	%p85, %rd280, %rd165;
	selp.f32 	%f237, %f236, %f155, %p85;
	min.s64 	%rd281, %rd280, %rd165;
$L__BB1_196:
	ld.shared.f32 	%f158, [_ZN6thrust24THRUST_300001_SM_1000_NS8cuda_cub4core6detail5shmemE+72];
	ld.shared.u64 	%rd168, [_ZN6thrust24THRUST_300001_SM_1000_NS8cuda_cub4core6detail5shmemE+80];
	setp.lt.f32 	%p86, %f237, %f158;
	mov.f32 	%f238, %f158;
	mov.u64 	%rd282, %rd168;
	@%p86 bra 	$L__BB1_199;
	setp.lt.f32 	%p87, %f158, %f237;
	mov.f32 	%f238, %f237;
	mov.u64 	%rd282, %rd281;
	@%p87 bra 	$L__BB1_199;
	setp.lt.s64 	%p88, %rd281, %rd168;
	selp.f32 	%f238, %f237, %f158, %p88;
	min.s64 	%rd282, %rd281, %rd168;
$L__BB1_199:
	ld.shared.f32 	%f161, [_ZN6thrust24THRUST_300001_SM_1000_NS8cuda_cub4core6detail5shmemE+88];
	ld.shared.u64 	%rd171, [_ZN6thrust24THRUST_300001_SM_1000_NS8cuda_cub4core6detail5shmemE+96];
	setp.lt.f32 	%p89, %f238, %f161;
	mov.f32 	%f239, %f161;
	mov.u64 	%rd283, %rd171;
	@%p89 bra 	$L__BB1_202;
	setp.lt.f32 	%p90, %f161, %f238;
	mov.f32 	%f239, %f238;
	mov.u64 	%rd283, %rd282;
	@%p90 bra 	$L__BB1_202;
	setp.lt.s64 	%p91, %rd282, %rd171;
	selp.f32 	%f239, %f238, %f161, %p91;
	min.s64 	%rd283, %rd282, %rd171;
$L__BB1_202:
	ld.shared.f32 	%f164, [_ZN6thrust24THRUST_300001_SM_1000_NS8cuda_cub4core6detail5shmemE+104];
	ld.shared.u64 	%rd174, [_ZN6thrust24THRUST_300001_SM_1000_NS8cuda_cub4core6detail5shmemE+112];
	setp.lt.f32 	%p92, %f239, %f164;
	mov.f32 	%f240, %f164;
	mov.u64 	%rd284, %rd174;
	@%p92 bra 	$L__BB1_205;
	setp.lt.f32 	%p93, %f164, %f239;
	mov.f32 	%f240, %f239;
	mov.u64 	%rd284, %rd283;
	@%p93 bra 	$L__BB1_205;
	setp.lt.s64 	%p94, %rd283, %rd174;
	selp.f32 	%f240, %f239, %f164, %p94;
	min.s64 	%rd284, %rd283, %rd174;
$L__BB1_205:
	ld.shared.f32 	%f167, [_ZN6thrust24THRUST_300001_SM_1000_NS8cuda_cub4core6detail5shmemE+120];
	ld.shared.u64 	%rd177, [_ZN6thrust24THRUST_300001_SM_1000_NS8cuda_cub4core6detail5shmemE+128];
	setp.lt.f32 	%p95, %f240, %f167;
	mov.f32 	%f241, %f167;
	mov.u64 	%rd285, %rd177;
	@%p95 bra 	$L__BB1_208;
	setp.lt.f32 	%p96, %f167, %f240;
	mov.f32 	%f241, %f240;
	mov.u64 	%rd285, %rd284;
	@%p96 bra 	$L__BB1_208;
	setp.lt.s64 	%p97, %rd284, %rd177;
	selp.f32 	%f241, %f240, %f167, %p97;
	min.s64 	%rd285, %rd284, %rd177;
$L__BB1_208:
	mov.u32 	%r415, %tid.x;
	setp.ne.s32 	%p214, %r415, 0;
	@%p214 bra 	$L__BB1_210;
	ld.param.u64 	%rd222, [_ZN6thrust24THRUST_300001_SM_1000_NS8cuda_cub4core6detail13_kernel_agentINS1_8__reduce11ReduceAgentINS0_12zip_iteratorIN4cuda3std3__45tupleIJNS0_6detail15normal_iteratorINS0_10device_ptrIfEEEENS0_17counting_iteratorIlNS0_11use_defaultESI_SI_EEEEEEEPNSB_IJflEEESM_iNS1_9__extrema9arg_max_fIflNSA_4lessIfEEEEEEJSL_SN_iN3cub18CUB_300001_SM_100013GridEvenShareIiEENSV_9GridQueueIjEESS_EEEvDpT0__param_1];
	cvta.to.global.u64 	%rd219, %rd222;
	mul.wide.u32 	%rd220, %r1, 16;
	add.s64 	%rd221, %rd219, %rd220;
	st.global.f32 	[%rd221], %f241;
	st.global.u64 	[%rd221+8], %rd285;
$L__BB1_210:
	ret;

}
	// .globl	_ZN6thrust24THRUST_300001_SM_1000_NS8cuda_cub4core6detail13_kernel_agentINS1_8__reduce10DrainAgentIiEEJN3cub18CUB_300001_SM_10009GridQueueIjEEiEEEvDpT0_
.visible .entry _ZN6thrust24THRUST_300001_SM_1000_NS8cuda_cub4core6detail13_kernel_agentINS1_8__reduce10DrainAgentIiEEJN3cub18CUB_300001_SM_10009GridQueueIjEEiEEEvDpT0_(
	.param .align 8 .b8 _ZN6thrust24THRUST_300001_SM_1000_NS8cuda_cub4core6detail13_kernel_agentINS1_8__reduce10DrainAgentIiEEJN3cub18CUB_300001_SM_10009GridQueueIjEEiEEEvDpT0__param_0[8],
	.param .u32 _ZN6thrust24THRUST_300001_SM_1000_NS8cuda_cub4core6detail13_kernel_agentINS1_8__reduce10DrainAgentIiEEJN3cub18CUB_300001_SM_10009GridQueueIjEEiEEEvDpT0__param_1
)
.maxntid 1
{
	.reg .b32 	%r<3>;
	.reg .b64 	%rd<3>;

	ld.param.u64 	%rd1, [_ZN6thrust24THRUST_300001_SM_1000_NS8cuda_cub4core6detail13_kernel_agentINS1_8__reduce10DrainAgentIiEEJN3cub18CUB_300001_SM_10009GridQueueIjEEiEEEvDpT0__param_0];
	ld.param.u32 	%r1, [_ZN6thrust24THRUST_300001_SM_1000_NS8cuda_cub4core6detail13_kernel_agentINS1_8__reduce10DrainAgentIiEEJN3cub18CUB_300001_SM_10009GridQueueIjEEiEEEvDpT0__param_1];
	cvta.to.global.u64 	%rd2, %rd1;
	st.global.u32 	[%rd2], %r1;
	mov.b32 	%r2, 0;
	st.global.u32 	[%rd2+4], %r2;
	ret;

}
	// .globl	_ZN6thrust24THRUST_300001_SM_1000_NS8cuda_cub4core6detail13_kernel_agentINS1_8__reduce11ReduceAgentIPN4cuda3std3__45tupleIJflEEESC_SB_iNS1_9__extrema9arg_max_fIflNS9_4lessIfEEEEEEJSC_SC_iSH_EEEvDpT0_
.visible .entry _ZN6thrust24THRUST_300001_SM_1000_NS8cuda_cub4core6detail13_kernel_agentINS1_8__reduce11ReduceAgentIPN4cuda3std3__45tupleIJflEEESC_SB_iNS1_9__extrema9arg_max_fIflNS9_4lessIfEEEEEEJSC_SC_iSH_EEEvDpT0_(
	.param .u64 .ptr .align 1 _ZN6thrust24THRUST_300001_SM_1000_NS8cuda_cub4core6detail13_kernel_agentINS1_8__reduce11ReduceAgentIPN4cuda3std3__45tupleIJflEEESC_SB_iNS1_9__extrema9arg_max_fIflNS9_4lessIfEEEEEEJSC_SC_iSH_EEEvDpT0__param_0,
	.param .u64 .ptr .align 1 _ZN6thrust24THRUST_300001_SM_1000_NS8cuda_cub4core6detail13_kernel_agentINS1_8__reduce11ReduceAgentIPN4cuda3std3__45tupleIJflEEESC_SB_iNS1_9__extrema9arg_max_fIflNS9_4lessIfEEEEEEJSC_SC_iSH_EEEvDpT0__param_1,
	.param .u32 _ZN6thrust24THRUST_300001_SM_1000_NS8cuda_cub4core6detail13_kernel_agentINS1_8__reduce11ReduceAgentIPN4cuda3std3__45tupleIJflEEESC_SB_iNS1_9__extrema9arg_max_fIflNS9_4lessIfEEEEEEJSC_SC_iSH_EEEvDpT0__param_2,
	.param .align 1 .b8 _ZN6thrust24THRUST_300001_SM_1000_NS8cuda_cub4core6detail13_kernel_agentINS1_8__reduce11ReduceAgentIPN4cuda3std3__45tupleIJflEEESC_SB_iNS1_9__extrema9arg_max_fIflNS9_4lessIfEEEEEEJSC_SC_iSH_EEEvDpT0__param_3[1]
)
.maxntid 256
{
	.reg .pred 	%p<222>;
	.reg .b32 	%r<432>;
	.reg .b32 	%f<248>;
	.reg .b64 	%rd<356>;

	ld.param.u64 	%rd186, [_ZN6thrust24THRUST_300001_SM_1000_NS8cuda_cub4core6detail13_kernel_agentINS1_8__reduce11ReduceAgentIPN4cuda3std3__45tupleIJflEEESC_SB_iNS1_9__extrema9arg_max_fIflNS9_4lessIfEEEEEEJSC_SC_iSH_EEEvDpT0__param_0];
	ld.param.u64 	%rd187, [_ZN6thrust24THRUST_300001_SM_1000_NS8cuda_cub4core6detail13_kernel_agentINS1_8__reduce11ReduceAgentIPN4cuda3std3__45tupleIJflEEESC_SB_iNS1_9__extrema9arg_max_fIflNS9_4lessIfEEEEEEJSC_SC_iSH_EEEvDpT0__param_1];
	ld.param.u32 	%r37, [_ZN6thrust24THRUST_300001_SM_1000_NS8cuda_cub4core6detail13_kernel_agentINS1_8__reduce11ReduceAgentIPN4cuda3std3__45tupleIJflEEESC_SB_iNS1_9__extrema9arg_max_fIflNS9_4lessIfEEEEEEJSC_SC_iSH_EEEvDpT0__param_2];
	setp.eq.s32 	%p1, %r37, 0;
	@%p1 bra 	$L__BB3_211;
	setp.gt.s32 	%p2, %r37, 1279;
	@%p2 bra 	$L__BB3_121;
	mov.u32 	%r1, %tid.x;
	setp.ge.s32 	%p105, %r1, %r37;
	mov.f32 	%f191, 0f00000000;
	mov.b64 	%rd298, 0;
	mov.u32 	%r422, %r1;
	@%p105 bra 	$L__BB3_4;
	mul.wide.u32 	%rd263, %r1, 16;
	add.s64 	%rd260, %rd186, %rd263;
	// begin inline asm
	ld.global.nc.u64 %rd259, [%rd260];
	// end inline asm
	mov.b64 	{%r183, %r184}, %rd259;
	mov.b32 	%f191, %r183;
	add.s64 	%rd262, %rd260, 8;
	// begin inline asm
	ld.global.nc.u64 %rd298, [%rd262];
	// end inline asm
	add.s32 	%r422, %r1, 256;
$L__BB3_4:
	setp.ge.s32 	%p106, %r422, %r37;
	@%p106 bra 	$L__BB3_25;
	not.b32 	%r185, %r422;
	add.s32 	%r4, %r37, %r185;
	and.b32  	%r186, %r4, 768;
	setp.eq.s32 	%p107, %r186, 768;
	@%p107 bra 	$L__BB3_11;
	mul.wide.u32 	%rd265, %r422, 16;
	add.s64 	%rd289, %rd186, %rd265;
	shr.u32 	%r187, %r4, 8;
	add.s32 	%r188, %r187, 1;
	and.b32  	%r189, %r188, 3;
	neg.s32 	%r420, %r189;
$L__BB3_7:
	.pragma "nounroll";
	mov.u64 	%rd5, %rd298;
	mov.f32 	%f3, %f191;
	// begin inline asm
	ld.global.nc.u64 %rd266, [%rd289];
	// end inline asm
	mov.b64 	{%r190, %r191}, %rd266;
	mov.b32 	%f4, %r190;
	add.s64 	%rd269, %rd289, 8;
	// begin inline asm
	ld.global.nc.u64 %rd268, [%rd269];
	// end inline asm
	setp.lt.f32 	%p108, %f3, %f4;
	mov.u64 	%rd298, %rd268;
	mov.f32 	%f191, %f4;
	@%p108 bra 	$L__BB3_10;
	setp.lt.f32 	%p109, %f4, %f3;
	mov.u64 	%rd298, %rd5;
	mov.f32 	%f191, %f3;
	@%p109 bra 	$L__BB3_10;
	setp.lt.s64 	%p110, %rd5, %rd268;
	min.s64 	%rd298, %rd5, %rd268;
	selp.f32 	%f191, %f3, %f4, %p110;
$L__BB3_10:
	add.s32 	%r422, %r422, 256;
	add.s64 	%rd289, %rd289, 4096;
	add.s32 	%r420, %r420, 1;
	setp.ne.s32 	%p111, %r420, 0;
	@%p111 bra 	$L__BB3_7;
$L__BB3_11:
	setp.lt.u32 	%p112, %r4, 768;
	@%p112 bra 	$L__BB3_25;
$L__BB3_12:
	mul.wide.s32 	%rd274, %r422, 16;
	add.s64 	%rd271, %rd186, %rd274;
	// begin inline asm
	ld.global.nc.u64 %rd270, [%rd271];
	// end inline asm
	mov.b64 	{%r192, %r193}, %rd270;
	mov.b32 	%f10, %r192;
	add.s64 	%rd273, %rd271, 8;
	// begin inline asm
	ld.global.nc.u64 %rd272, [%rd273];
	// end inline asm
	setp.lt.f32 	%p113, %f191, %f10;
	mov.u64 	%rd295, %rd272;
	mov.f32 	%f188, %f10;
	@%p113 bra 	$L__BB3_15;
	setp.lt.f32 	%p114, %f10, %f191;
	mov.u64 	%rd295, %rd298;
	mov.f32 	%f188, %f191;
	@%p114 bra 	$L__BB3_15;
	setp.lt.s64 	%p115, %rd298, %rd272;
	min.s64 	%rd295, %rd298, %rd272;
	selp.f32 	%f188, %f191, %f10, %p115;
$L__BB3_15:
	add.s64 	%rd276, %rd271, 4096;
	// begin inline asm
	ld.global.nc.u64 %rd275, [%rd276];
	// end inline asm
	mov.b64 	{%r194, %r195}, %rd275;
	mov.b32 	%f13, %r194;
	add.s64 	%rd278, %rd271, 4104;
	// begin inline asm
	ld.global.nc.u64 %rd277, [%rd278];
	// end inline asm
	setp.lt.f32 	%p116, %f188, %f13;
	mov.u64 	%rd296, %rd277;
	mov.f32 	%f189, %f13;
	@%p116 bra 	$L__BB3_18;
	setp.lt.f32 	%p117, %f13, %f188;
	mov.u64 	%rd296, %rd295;
	mov.f32 	%f189, %f188;
	@%p117 bra 	$L__BB3_18;
	setp.lt.s64 	%p118, %rd295, %rd277;
	min.s64 	%rd296, %rd295, %rd277;
	selp.f32 	%f189, %f188, %f13, %p118;
$L__BB3_18:
	add.s64 	%rd280, %rd271, 8192;
	// begin inline asm
	ld.global.nc.u64 %rd279, [%rd280];
	// end inline asm
	mov.b64 	{%r196, %r197}, %rd279;
	mov.b32 	%f16, %r196;
	add.s64 	%rd282, %rd271, 8200;
	// begin inline asm
	ld.global.nc.u64 %rd281, [%rd282];
	// end inline asm
	setp.lt.f32 	%p119, %f189, %f16;
	mov.u64 	%rd297, %rd281;
	mov.f32 	%f190, %f16;
	@%p119 bra 	$L__BB3_21;
	setp.lt.f32 	%p120, %f16, %f189;
	mov.u64 	%rd297, %rd296;
	mov.f32 	%f190, %f189;
	@%p120 bra 	$L__BB3_21;
	setp.lt.s64 	%p121, %rd296, %rd281;
	min.s64 	%rd297, %rd296, %rd281;
	selp.f32 	%f190, %f189, %f16, %p121;
$L__BB3_21:
	add.s64 	%rd284, %rd271, 12288;
	// begin inline asm
	ld.global.nc.u64 %rd283, [%rd284];
	// end inline asm
	mov.b64 	{%r198, %r199}, %rd283;
	mov.b32 	%f19, %r198;
	add.s64 	%rd286, %rd271, 12296;
	// begin inline asm
	ld.global.nc.u64 %rd285, [%rd286];
	// end inline asm
	setp.lt.f32 	%p122, %f190, %f19;
	mov.u64 	%rd298, %rd285;
	mov.f32 	%f191, %f19;
	@%p122 bra 	$L__BB3_24;
	setp.lt.f32 	%p123, %f19, %f190;
	mov.u64 	%rd298, %rd297;
	mov.f32 	%f191, %f190;
	@%p123 bra 	$L__BB3_24;
	setp.lt.s64 	%p124, %rd297, %rd285;
	min.s64 	%rd298, %rd297, %rd285;
	selp.f32 	%f191, %f190, %f19, %p124;
$L__BB3_24:
	add.s32 	%r422, %r422, 1024;
	setp.lt.s32 	%p125, %r422, %r37;
	@%p125 bra 	$L__BB3_12;
$L__BB3_25:
	setp.lt.s32 	%p126, %r37, 256;
	@%p126 bra 	$L__BB3_70;
	// begin inline asm
	mov.u32 %r313, %laneid;
	// end inline asm
	mov.b32 	%r315, %f191;
	mov.b32 	%r331, 1;
	mov.b32 	%r332, 31;
	mov.b32 	%r333, -1;
	// begin inline asm
	shfl.sync.down.b32 %r314, %r315, %r331, %r332, %r333;
	// end inline asm
	mov.b32 	%f23, %r314;
	// begin inline asm
	shfl.sync.down.b32 %r319, %r320, %r331, %r332, %r333;
	// end inline asm
	mov.b64 	{%r325, %r330}, %rd298;
	// begin inline asm
	shfl.sync.down.b32 %r324, %r325, %r331, %r332, %r333;
	// end inline asm
	// begin inline asm
	shfl.sync.down.b32 %r329, %r330, %r331, %r332, %r333;
	// end inline asm
	mov.b64 	%rd27, {%r324, %r329};
	setp.gt.s32 	%p178, %r313, 30;
	mov.u64 	%rd300, %rd298;
	mov.f32 	%f193, %f191;
	@%p178 bra 	$L__BB3_30;
	setp.lt.f32 	%p179, %f191, %f23;
	mov.u64 	%rd300, %rd27;
	mov.f32 	%f193, %f23;
	@%p179 bra 	$L__BB3_30;
	setp.gt.f32 	%p180, %f191, %f23;
	mov.u64 	%rd300, %rd298;
	mov.f32 	%f193, %f191;
	@%p180 bra 	$L__BB3_30;
	setp.lt.s64 	%p181, %rd298, %rd27;
	min.s64 	%rd300, %rd298, %rd27;
	selp.f32 	%f193, %f191, %f23, %p181;
$L__BB3_30:
	mov.b32 	%r335, %f193;
	mov.b32 	%r351, 2;
	mov.b32 	%r352, 31;
	mov.b32 	%r353, -1;
	// begin inline asm
	shfl.sync.down.b32 %r334, %r335, %r351, %r352, %r353;
	// end inline asm
	mov.b32 	%f26, %r334;
	// begin inline asm
	shfl.sync.down.b32 %r339, %r340, %r351, %r352, %r353;
	// end inline asm
	mov.b64 	{%r345, %r350}, %rd300;
	// begin inline asm
	shfl.sync.down.b32 %r344, %r345, %r351, %r352, %r353;
	// end inline asm
	// begin inline asm
	shfl.sync.down.b32 %r349, %r350, %r351, %r352, %r353;
	// end inline asm
	mov.b64 	%rd30, {%r344, %r349};
	setp.gt.s32 	%p182, %r313, 29;
	mov.u64 	%rd301, %rd300;
	mov.f32 	%f194, %f193;
	@%p182 bra 	$L__BB3_34;
	setp.lt.f32 	%p183, %f193, %f26;
	mov.u64 	%rd301, %rd30;
	mov.f32 	%f194, %f26;
	@%p183 bra 	$L__BB3_34;
	setp.gt.f32 	%p184, %f193, %f26;
	mov.u64 	%rd301, %rd300;
	mov.f32 	%f194, %f193;
	@%p184 bra 	$L__BB3_34;
	setp.lt.s64 	%p185, %rd300, %rd30;
	min.s64 	%rd301, %rd300, %rd30;
	selp.f32 	%f194, %f193, %f26, %p185;
$L__BB3_34:
	mov.b32 	%r355, %f194;
	mov.b32 	%r371, 4;
	mov.b32 	%r372, 31;
	mov.b32 	%r373, -1;
	// begin inline asm
	shfl.sync.down.b32 %r354, %r355, %r371, %r372, %r373;
	// end inline asm
	mov.b32 	%f29, %r354;
	// begin inline asm
	shfl.sync.down.b32 %r359, %r360, %r371, %r372, %r373;
	// end inline asm
	mov.b64 	{%r365, %r370}, %rd301;
	// begin inline asm
	shfl.sync.down.b32 %r364, %r365, %r371, %r372, %r373;
	// end inline asm
	// begin inline asm
	shfl.sync.down.b32 %r369, %r370, %r371, %r372, %r373;
	// end inline asm
	mov.b64 	%rd33, {%r364, %r369};
	setp.gt.s32 	%p186, %r313, 27;
	mov.u64 	%rd302, %rd301;
	mov.f32 	%f195, %f194;
	@%p186 bra 	$L__BB3_38;
	setp.lt.f32 	%p187, %f194, %f29;
	mov.u64 	%rd302, %rd33;
	mov.f32 	%f195, %f29;
	@%p187 bra 	$L__BB3_38;
	setp.gt.f32 	%p188, %f194, %f29;
	mov.u64 	%rd302, %rd301;
	mov.f32 	%f195, %f194;
	@%p188 bra 	$L__BB3_38;
	setp.lt.s64 	%p189, %rd301, %rd33;
	min.s64 	%rd302, %rd301, %rd33;
	selp.f32 	%f195, %f194, %f29, %p189;
$L__BB3_38:
	mov.b32 	%r375, %f195;
	mov.b32 	%r391, 8;
	mov.b32 	%r392, 31;
	mov.b32 	%r393, -1;
	// begin inline asm
	shfl.sync.down.b32 %r374, %r375, %r391, %r392, %r393;
	// end inline asm
	mov.b32 	%f32, %r374;
	// begin inline asm
	shfl.sync.down.b32 %r379, %r380, %r391, %r392, %r393;
	// end inline asm
	mov.b64 	{%r385, %r390}, %rd302;
	// begin inline asm
	shfl.sync.down.b32 %r384, %r385, %r391, %r392, %r393;
	// end inline asm
	// begin inline asm
	shfl.sync.down.b32 %r389, %r390, %r391, %r392, %r393;
	// end inline asm
	mov.b64 	%rd36, {%r384, %r389};
	setp.gt.s32 	%p190, %r313, 23;
	mov.u64 	%rd303, %rd302;
	mov.f32 	%f196, %f195;
	@%p190 bra 	$L__BB3_42;
	setp.lt.f32 	%p191, %f195, %f32;
	mov.u64 	%rd303, %rd36;
	mov.f32 	%f196, %f32;
	@%p191 bra 	$L__BB3_42;
	setp.gt.f32 	%p192, %f195, %f32;
	mov.u64 	%rd303, %rd302;
	mov.f32 	%f196, %f195;
	@%p192 bra 	$L__BB3_42;
	setp.lt.s64 	%p193, %rd302, %rd36;
	min.s64 	%rd303, %rd302, %rd36;
	selp.f32 	%f196, %f195, %f32, %p193;
$L__BB3_42:
	mov.b32 	%r395, %f196;
	mov.b32 	%r411, 16;
	mov.b32 	%r412, 31;
	mov.b32 	%r413, -1;
	// begin inline asm
	shfl.sync.down.b32 %r394, %r395, %r411, %r412, %r413;
	// end inline asm
	mov.b32 	%f35, %r394;
	// begin inline asm
	shfl.sync.down.b32 %r399, %r400, %r411, %r412, %r413;
	// end inline asm
	mov.b64 	{%r405, %r410}, %rd303;
	// begin inline asm
	shfl.sync.down.b32 %r404, %r405, %r411, %r412, %r413;
	// end inline asm
	// begin inline asm
	shfl.sync.down.b32 %r409, %r410, %r411, %r412, %r413;
	// end inline asm
	mov.b64 	%rd39, {%r404, %r409};
	setp.gt.s32 	%p194, %r313, 15;
	mov.u64 	%rd355, %rd303;
	mov.f32 	%f247, %f196;
	@%p194 bra 	$L__BB3_46;
	setp.lt.f32 	%p195, %f196, %f35;
	mov.u64 	%rd355, %rd39;
	mov.f32 	%f247, %f35;
	@%p195 bra 	$L__BB3_46;
	setp.gt.f32 	%p196, %f196, %f35;
	mov.u64 	%rd355, %rd303;
	mov.f32 	%f247, %f196;
	@%p196 bra 	$L__BB3_46;
	setp.lt.s64 	%p197, %rd303, %rd39;
	min.s64 	%rd355, %rd303, %rd39;
	selp.f32 	%f247, %f196, %f35, %p197;
$L__BB3_46:
	setp.ne.s32 	%p198, %r313, 0;
	@%p198 bra 	$L__BB3_48;
	shr.u32 	%r414, %r1, 1;
	and.b32  	%r415, %r414, 496;
	mov.u32 	%r416, _ZN6thrust24THRUST_300001_SM_1000_NS8cuda_cub4core6detail5shmemE;
	add.s32 	%r417, %r416, %r415;
	st.shared.f32 	[%r417+8], %f247;
	st.shared.u64 	[%r417+16], %rd355;
$L__BB3_48:
	bar.sync 	0;
	setp.ne.s32 	%p199, %r1, 0;
	@%p199 bra 	$L__BB3_209;
	ld.shared.f32 	%f38, [_ZN6thrust24THRUST_300001_SM_1000_NS8cuda_cub4core6detail5shmemE+24];
	ld.shared.u64 	%rd42, [_ZN6thrust24THRUST_300001_SM_1000_NS8cuda_cub4core6detail5shmemE+32];
	setp.lt.f32 	%p200, %f247, %f38;
	mov.u64 	%rd305, %rd42;
	mov.f32 	%f198, %f38;
	@%p200 bra 	$L__BB3_52;
	setp.lt.f32 	%p201, %f38, %f247;
	mov.u64 	%rd305, %rd355;
	mov.f32 	%f198, %f247;
	@%p201 bra 	$L__BB3_52;
	setp.lt.s64 	%p202, %rd355, %rd42;
	min.s64 	%rd305, %rd355, %rd42;
	selp.f32 	%f198, %f247, %f38, %p202;
$L__BB3_52:
	ld.shared.f32 	%f41, [_ZN6thrust24THRUST_300001_SM_1000_NS8cuda_cub4core6detail5shmemE+40];
	ld.shared.u64 	%rd45, [_ZN6thrust24THRUST_300001_SM_1000_NS8cuda_cub4core6detail5shmemE+48];
	setp.lt.f32 	%p203, %f198, %f41;
	mov.u64 	%rd306, %rd45;
	mov.f32 	%f199, %f41;
	@%p203 bra 	$L__BB3_55;
	setp.lt.f32 	%p204, %f41, %f198;
	mov.u64 	%rd306, %rd305;
	mov.f32 	%f199, %f198;
	@%p204 bra 	$L__BB3_55;
	setp.lt.s64 	%p205, %rd305, %rd45;
	min.s64 	%rd306, %rd305, %rd45;
	selp.f32 	%f199, %f198, %f41, %p205;
$L__BB3_55:
	ld.shared.f32 	%f44, [_ZN6thrust24THRUST_300001_SM_1000_NS8cuda_cub4core6detail5shmemE+56];
	ld.shared.u64 	%rd48, [_ZN6thrust24THRUST_300001_SM_1000_NS8cuda_cub4core6detail5shmemE+64];
	setp.lt.f32 	%p206, %f199, %f44;
	mov.u64 	%rd307, %rd48;
	mov.f32 	%f200, %f44;
	@%p206 bra 	$L__BB3_58;
	setp.lt.f32 	%p207, %f44, %f199;
	mov.u64 	%rd307, %rd306;
	mov.f32 	%f200, %f199;
	@%p207 bra 	$L__BB3_58;
	setp.lt.s64 	%p208, %rd306, %rd48;
	min.s64 	%rd307, %rd306, %rd48;
	selp.f32 	%f200, %f199, %f44, %p208;
$L__BB3_58:
	ld.shared.f32 	%f47, [_ZN6thrust24THRUST_300001_SM_1000_NS8cuda_cub4core6detail5shmemE+72];
	ld.shared.u64 	%rd51, [_ZN6thrust24THRUST_300001_SM_1000_NS8cuda_cub4core6detail5shmemE+80];
	setp.lt.f32 	%p209, %f200, %f47;
	mov.u64 	%rd308, %rd51;
	mov.f32 	%f201, %f47;
	@%p209 bra 	$L__BB3_61;
	setp.lt.f32 	%p210, %f47, %f200;
	mov.u64 	%rd308, %rd307;
	mov.f32 	%f201, %f200;
	@%p210 bra 	$L__BB3_61;
	setp.lt.s64 	%p211, %rd307, %rd51;
	min.s64 	%rd308, %rd307, %rd51;
	selp.f32 	%f201, %f200, %f47, %p211;
$L__BB3_61:
	ld.shared.f32 	%f50, [_ZN6thrust24THRUST_300001_SM_1000_NS8cuda_cub4core6detail5shmemE+88];
	ld.shared.u64 	%rd54, [_ZN6thrust24THRUST_300001_SM_1000_NS8cuda_cub4core6detail5shmemE+96];
	setp.lt.f32 	%p212, %f201, %f50;
	mov.u64 	%rd309, %rd54;
	mov.f32 	%f202, %f50;
	@%p212 bra 	$L__BB3_64;
	setp.lt.f32 	%p213, %f50, %f201;
	mov.u64 	%rd309, %rd308;
	mov.f32 	%f202, %f201;
	@%p213 bra 	$L__BB3_64;
	setp.lt.s64 	%p214, %rd308, %rd54;
	min.s64 	%rd309, %rd308, %rd54;
	selp.f32 	%f202, %f201, %f50, %p214;
$L__BB3_64:
	ld.shared.f32 	%f53, [_ZN6thrust24THRUST_300001_SM_1000_NS8cuda_cub4core6detail5shmemE+104];
	ld.shared.u64 	%rd57, [_ZN6thrust24THRUST_300001_SM_1000_NS8cuda_cub4core6detail5shmemE+112];
	setp.lt.f32 	%p215, %f202, %f53;
	mov.u64 	%rd310, %rd57;
	mov.f32 	%f203, %f53;
	@%p215 bra 	$L__BB3_67;
	setp.lt.f32 	%p216, %f53, %f202;
	mov.u64 	%rd310, %rd309;
	mov.f32 	%f203, %f202;
	@%p216 bra 	$L__BB3_67;
	setp.lt.s64 	%p217, %rd309, %rd57;
	min.s64 	%rd310, %rd309, %rd57;
	selp.f32 	%f203, %f202, %f53, %p217;
$L__BB3_67:
	ld.shared.f32 	%f56, [_ZN6thrust24THRUST_300001_SM_1000_NS8cuda_cub4core6detail5shmemE+120];
	ld.shared.u64 	%rd60, [_ZN6thrust24THRUST_300001_SM_1000_NS8cuda_cub4core6detail5shmemE+128];
	setp.lt.f32 	%p218, %f203, %f56;
	mov.f32 	%f247, %f56;
	mov.u64 	%rd355, %rd60;
	@%p218 bra 	$L__BB3_209;
	setp.lt.f32 	%p219, %f56, %f203;
	mov.f32 	%f247, %f203;
	mov.u64 	%rd355, %rd310;
	@%p219 bra 	$L__BB3_209;
	setp.lt.s64 	%p220, %rd310, %rd60;
	min.s64 	%rd355, %rd310, %rd60;
	selp.f32 	%f247, %f203, %f56, %p220;
	bra.uni 	$L__BB3_209;
$L__BB3_70:
	// begin inline asm
	mov.u32 %r200, %laneid;
	// end inline asm
	and.b32  	%r221, %r1, 992;
	add.s32 	%r222, %r221, 32;
	setp.gt.s32 	%p127, %r222, %r37;
	not.b32 	%r223, %r221;
	add.s32 	%r224, %r37, %r223;
	selp.b32 	%r219, %r224, 31, %p127;
	mov.b32 	%r202, %f191;
	mov.b32 	%r218, 1;
	mov.b32 	%r220, -1;
	// begin inline asm
	shfl.sync.down.b32 %r201, %r202, %r218, %r219, %r220;
	// end inline asm
	mov.b32 	%f58, %r201;
	// begin inline asm
	shfl.sync.down.b32 %r206, %r207, %r218, %r219, %r220;
	// end inline asm
	mov.b64 	{%r212, %r217}, %rd298;
	// begin inline asm
	shfl.sync.down.b32 %r211, %r212, %r218, %r219, %r220;
	// end inline asm
	// begin inline asm
	shfl.sync.down.b32 %r216, %r217, %r218, %r219, %r220;
	// end inline asm
	mov.b64 	%rd62, {%r211, %r216};
	setp.ge.s32 	%p128, %r200, %r219;
	mov.u64 	%rd311, %rd298;
	mov.f32 	%f204, %f191;
	@%p128 bra 	$L__BB3_74;
	setp.lt.f32 	%p129, %f191, %f58;
	mov.u64 	%rd311, %rd62;
	mov.f32 	%f204, %f58;
	@%p129 bra 	$L__BB3_74;
	setp.gt.f32 	%p130, %f191, %f58;
	mov.u64 	%rd311, %rd298;
	mov.f32 	%f204, %f191;
	@%p130 bra 	$L__BB3_74;
	setp.lt.s64 	%p131, %rd298, %rd62;
	min.s64 	%rd311, %rd298, %rd62;
	selp.f32 	%f204, %f191, %f58, %p131;
$L__BB3_74:
	mov.b32 	%r226, %f204;
	mov.b32 	%r242, 2;
	mov.b32 	%r244, -1;
	// begin inline asm
	shfl.sync.down.b32 %r225, %r226, %r242, %r219, %r244;
	// end inline asm
	mov.b32 	%f61, %r225;
	// begin inline asm
	shfl.sync.down.b32 %r230, %r231, %r242, %r219, %r244;
	// end inline asm
	mov.b64 	{%r236, %r241}, %rd311;
	// begin inline asm
	shfl.sync.down.b32 %r235, %r236, %r242, %r219, %r244;
	// end inline asm
	// begin inline asm
	shfl.sync.down.b32 %r240, %r241, %r242, %r219, %r244;
	// end inline asm
	mov.b64 	%rd65, {%r235, %r240};
	add.s32 	%r245, %r200, 2;
	setp.gt.s32 	%p132, %r245, %r219;
	mov.u64 	%rd312, %rd311;
	mov.f32 	%f205, %f204;
	@%p132 bra 	$L__BB3_78;
	setp.lt.f32 	%p133, %f204, %f61;
	mov.u64 	%rd312, %rd65;
	mov.f32 	%f205, %f61;
	@%p133 bra 	$L__BB3_78;
	setp.gt.f32 	%p134, %f204, %f61;
	mov.u64 	%rd312, %rd311;
	mov.f32 	%f205, %f204;
	@%p134 bra 	$L__BB3_78;
	setp.lt.s64 	%p135, %rd311, %rd65;
	min.s64 	%rd312, %rd311, %rd65;
	selp.f32 	%f205, %f204, %f61, %p135;
$L__BB3_78:
	mov.b32 	%r247, %f205;
	mov.b32 	%r263, 4;
	mov.b32 	%r265, -1;
	// begin inline asm
	shfl.sync.down.b32 %r246, %r247, %r263, %r219, %r265;
	// end inline asm
	mov.b32 	%f64, %r246;
	// begin inline asm
	shfl.sync.down.b32 %r251, %r252, %r263, %r219, %r265;
	// end inline asm
	mov.b64 	{%r257, %r262}, %rd312;
	// begin inline asm
	shfl.sync.down.b32 %r256, %r257, %r263, %r219, %r265;
	// end inline asm
	// begin inline asm
	shfl.sync.down.b32 %r261, %r262, %r263, %r219, %r265;
	// end inline asm
	mov.b64 	%rd68, {%r256, %r261};
	add.s32 	%r266, %r200, 4;
	setp.gt.s32 	%p136, %r266, %r219;
	mov.f32 	%f206, %f205;
	mov.u64 	%rd313, %rd312;
	@%p136 bra 	$L__BB3_82;
	setp.lt.f32 	%p137, %f205, %f64;
	mov.f32 	%f206, %f64;
	mov.u64 	%rd313, %rd68;
	@%p137 bra 	$L__BB3_82;
	setp.gt.f32 	%p138, %f205, %f64;
	mov.f32 	%f206, %f205;
	mov.u64 	%rd313, %rd312;
	@%p138 bra 	$L__BB3_82;
	setp.lt.s64 	%p139, %rd312, %rd68;
	selp.f32 	%f206, %f205, %f64, %p139;
	min.s64 	%rd313, %rd312, %rd68;
$L__BB3_82:
	mov.b32 	%r268, %f206;
	mov.b32 	%r284, 8;
	mov.b32 	%r286, -1;
	// begin inline asm
	shfl.sync.down.b32 %r267, %r268, %r284, %r219, %r286;
	// end inline asm
	mov.b32 	%f67, %r267;
	// begin inline asm
	shfl.sync.down.b32 %r272, %r273, %r284, %r219, %r286;
	// end inline asm
	mov.b64 	{%r278, %r283}, %rd313;
	// begin inline asm
	shfl.sync.down.b32 %r277, %r278, %r284, %r219, %r286;
	// end inline asm
	// begin inline asm
	shfl.sync.down.b32 %r282, %r283, %r284, %r219, %r286;
	// end inline asm
	mov.b64 	%rd71, {%r277, %r282};
	add.s32 	%r287, %r200, 8;
	setp.gt.s32 	%p140, %r287, %r219;
	mov.f32 	%f207, %f206;
	mov.u64 	%rd314, %rd313;
	@%p140 bra 	$L__BB3_86;
	setp.lt.f32 	%p141, %f206, %f67;
	mov.f32 	%f207, %f67;
	mov.u64 	%rd314, %rd71;
	@%p141 bra 	$L__BB3_86;
	setp.gt.f32 	%p142, %f206, %f67;
	mov.f32 	%f207, %f206;
	mov.u64 	%rd314, %rd313;
	@%p142 bra 	$L__BB3_86;
	setp.lt.s64 	%p143, %rd313, %rd71;
	selp.f32 	%f207, %f206, %f67, %p143;
	min.s64 	%rd314, %rd313, %rd71;
$L__BB3_86:
	mov.b32 	%r289, %f207;
	mov.b32 	%r305, 16;
	mov.b32 	%r307, -1;
	// begin inline asm
	shfl.sync.down.b32 %r288, %r289, %r305, %r219, %r307;
	// end inline asm
	mov.b32 	%f70, %r288;
	// begin inline asm
	shfl.sync.down.b32 %r293, %r294, %r305, %r219, %r307;
	// end inline asm
	mov.b64 	{%r299, %r304}, %rd314;
	// begin inline asm
	shfl.sync.down.b32 %r298, %r299, %r305, %r219, %r307;
	// end inline asm
	// begin inline asm
	shfl.sync.down.b32 %r303, %r304, %r305, %r219, %r307;
	// end inline asm
	mov.b64 	%rd74, {%r298, %r303};
	add.s32 	%r308, %r200, 16;
	setp.gt.s32 	%p144, %r308, %r219;
	mov.f32 	%f247, %f207;
	mov.u64 	%rd355, %rd314;
	@%p144 bra 	$L__BB3_90;
	setp.lt.f32 	%p145, %f207, %f70;
	mov.f32 	%f247, %f70;
	mov.u64 	%rd355, %rd74;
	@%p145 bra 	$L__BB3_90;
	setp.gt.f32 	%p146, %f207, %f70;
	mov.f32 	%f247, %f207;
	mov.u64 	%rd355, %rd314;
	@%p146 bra 	$L__BB3_90;
	setp.lt.s64 	%p147, %rd314, %rd74;
	selp.f32 	%f247, %f207, %f70, %p147;
	min.s64 	%rd355, %rd314, %rd74;
$L__BB3_90:
	setp.ne.s32 	%p148, %r200, 0;
	@%p148 bra 	$L__BB3_92;
	shr.u32 	%r309, %r1, 1;
	and.b32  	%r310, %r309, 496;
	mov.u32 	%r311, _ZN6thrust24THRUST_300001_SM_1000_NS8cuda_cub4core6detail5shmemE;
	add.s32 	%r312, %r311, %r310;
	st.shared.f32 	[%r312+8], %f247;
	st.shared.u64 	[%r312+16], %rd355;
$L__BB3_92:
	bar.sync 	0;
	setp.ne.s32 	%p149, %r1, 0;
	@%p149 bra 	$L__BB3_209;
	setp.lt.s32 	%p150, %r37, 33;
	mov.f32 	%f209, %f247;
	mov.u64 	%rd316, %rd355;
	@%p150 bra 	$L__BB3_97;
	ld.shared.f32 	%f73, [_ZN6thrust24THRUST_300001_SM_1000_NS8cuda_cub4core6detail5shmemE+24];
	ld.shared.u64 	%rd77, [_ZN6thrust24THRUST_300001_SM_1000_NS8cuda_cub4core6detail5shmemE+32];
	setp.lt.f32 	%p151, %f247, %f73;
	mov.f32 	%f209, %f73;
	mov.u64 	%rd316, %rd77;
	@%p151 bra 	$L__BB3_97;
	setp.lt.f32 	%p152, %f73, %f247;
	mov.f32 	%f209, %f247;
	mov.u64 	%rd316, %rd355;
	@%p152 bra 	$L__BB3_97;
	setp.lt.s64 	%p153, %rd355, %rd77;
	selp.f32 	%f209, %f247, %f73, %p153;
	min.s64 	%rd316, %rd355, %rd77;
$L__BB3_97:
	setp.lt.s32 	%p154, %r37, 65;
	mov.f32 	%f210, %f209;
	mov.u64 	%rd317, %rd316;
	@%p154 bra 	$L__BB3_101;
	ld.shared.f32 	%f76, [_ZN6thrust24THRUST_300001_SM_1000_NS8cuda_cub4core6detail5shmemE+40];
	ld.shared.u64 	%rd80, [_ZN6thrust24THRUST_300001_SM_1000_NS8cuda_cub4core6detail5shmemE+48];
	setp.lt.f32 	%p155, %f209, %f76;
	mov.f32 	%f210, %f76;
	mov.u64 	%rd317, %rd80;
	@%p155 bra 	$L__BB3_101;
	setp.lt.f32 	%p156, %f76, %f209;
	mov.f32 	%f210, %f209;
	mov.u64 	%rd317, %rd316;
	@%p156 bra 	$L__BB3_101;
	setp.lt.s64 	%p157, %rd316, %rd80;
	selp.f32 	%f210, %f209, %f76, %p157;
	min.s64 	%rd317, %rd316, %rd80;
$L__BB3_101:
	setp.lt.s32 	%p158, %r37, 97;
	mov.f32 	%f211, %f210;
	mov.u64 	%rd318, %rd317;
	@%p158 bra 	$L__BB3_105;
	ld.shared.f32 	%f79, [_ZN6thrust24THRUST_300001_SM_1000_NS8cuda_cub4core6detail5shmemE+56];
	ld.shared.u64 	%rd83, [_ZN6thrust24THRUST_300001_SM_1000_NS8cuda_cub4core6detail5shmemE+64];
	setp.lt.f32 	%p159, %f210, %f79;
	mov.f32 	%f211, %f79;
	mov.u64 	%rd318, %rd83;
	@%p159 bra 	$L__BB3_105;
	setp.lt.f32 	%p160, %f79, %f210;
	mov.f32 	%f211, %f210;
	mov.u64 	%rd318, %rd317;
	@%p160 bra 	$L__BB3_105;
	setp.lt.s64 	%p161, %rd317, %rd83;
	selp.f32 	%f211, %f210, %f79, %p161;
	min.s64 	%rd318, %rd317, %rd83;
$L__BB3_105:
	setp.lt.s32 	%p162, %r37, 129;
	mov.f32 	%f212, %f211;
	mov.u64 	%rd319, %rd318;
	@%p162 bra 	$L__BB3_109;
	ld.shared.f32 	%f82, [_ZN6thrust24THRUST_300001_SM_1000_NS8cuda_cub4core6detail5shmemE+72];
	ld.shared.u64 	%rd86, [_ZN6thrust24THRUST_300001_SM_1000_NS8cuda_cub4core6detail5shmemE+80];
	setp.lt.f32 	%p163, %f211, %f82;
	mov.f32 	%f212, %f82;
	mov.u64 	%rd319, %rd86;
	@%p163 bra 	$L__BB3_109;
	setp.lt.f32 	%p164, %f82, %f211;
	mov.f32 	%f212, %f211;
	mov.u64 	%rd319, %rd318;
	@%p164 bra 	$L__BB3_109;
	setp.lt.s64 	%p165, %rd318, %rd86;
	selp.f32 	%f212, %f211, %f82, %p165;
	min.s64 	%rd319, %rd318, %rd86;
$L__BB3_109:
	setp.lt.s32 	%p166, %r37, 161;
	mov.f32 	%f213, %f212;
	mov.u64 	%rd320, %rd319;
	@%p166 bra 	$L__BB3_113;
	ld.shared.f32 	%f85, [_ZN6thrust24THRUST_300001_SM_1000_NS8cuda_cub4core6detail5shmemE+88];
	ld.shared.u64 	%rd89, [_ZN6thrust24THRUST_300001_SM_1000_NS8cuda_cub4core6detail5shmemE+96];
	setp.lt.f32 	%p167, %f212, %f85;
	mov.f32 	%f213, %f85;
	mov.u64 	%rd320, %rd89;
	@%p167 bra 	$L__BB3_113;
	setp.lt.f32 	%p168, %f85, %f212;
	mov.f32 	%f213, %f212;
	mov.u64 	%rd320, %rd319;
	@%p168 bra 	$L__BB3_113;
	setp.lt.s64 	%p169, %rd319, %rd89;
	selp.f32 	%f213, %f212, %f85, %p169;
	min.s64 	%rd320, %rd319, %rd89;
$L__BB3_113:
	setp.lt.s32 	%p170, %r37, 193;
	mov.f32 	%f214, %f213;
	mov.u64 	%rd321, %rd320;
	@%p170 bra 	$L__BB3_117;
	ld.shared.f32 	%f88, [_ZN6thrust24THRUST_300001_SM_1000_NS8cuda_cub4core6detail5shmemE+104];
	ld.shared.u64 	%rd92, [_ZN6thrust24THRUST_300001_SM_1000_NS8cuda_cub4core6detail5shmemE+112];
	setp.lt.f32 	%p171, %f213, %f88;
	mov.f32 	%f214, %f88;
	mov.u64 	%rd321, %rd92;
	@%p171 bra 	$L__BB3_117;
	setp.lt.f32 	%p172, %f88, %f213;
	mov.f32 	%f214, %f213;
	mov.u64 	%rd321, %rd320;
	@%p172 bra 	$L__BB3_117;
	setp.lt.s64 	%p173, %rd320, %rd92;
	selp.f32 	%f214, %f213, %f88, %p173;
	min.s64 	%rd321, %rd320, %rd92;
$L__BB3_117:
	setp.lt.s32 	%p174, %r37, 225;
	mov.f32 	%f247, %f214;
	mov.u64 	%rd355, %rd321;
	@%p174 bra 	$L__BB3_209;
	ld.shared.f32 	%f91, [_ZN6thrust24THRUST_300001_SM_1000_NS8cuda_cub4core6detail5shmemE+120];
	ld.shared.u64 	%rd95, [_ZN6thrust24THRUST_300001_SM_1000_NS8cuda_cub4core6detail5shmemE+128];
	setp.lt.f32 	%p175, %f214, %f91;
	mov.f32 	%f247, %f91;
	mov.u64 	%rd355, %rd95;
	@%p175 bra 	$L__BB3_209;
	setp.lt.f32 	%p176, %f91, %f214;
	mov.f32 	%f247, %f214;
	mov.u64 	%rd355, %rd321;
	@%p176 bra 	$L__BB3_209;
	setp.lt.s64 	%p177, %rd321, %rd95;
	selp.f32 	%f247, %f214, %f91, %p177;
	min.s64 	%rd355, %rd321, %rd95;
	bra.uni 	$L__BB3_209;
$L__BB3_121:
	mov.u32 	%r16, %tid.x;
	mul.wide.u32 	%rd208, %r16, 16;
	add.s64 	%rd189, %rd186, %rd208;
	// begin inline asm
	ld.global.nc.u64 %rd188, [%rd189];
	// end inline asm
	mov.b64 	{%r38, %r39}, %rd188;
	mov.b32 	%f93, %r38;
	add.s64 	%rd191, %rd189, 8;
	// begin inline asm
	ld.global.nc.u64 %rd190, [%rd191];
	// end inline asm
	add.s64 	%rd193, %rd189, 4096;
	// begin inline asm
	ld.global.nc.u64 %rd192, [%rd193];
	// end inline asm
	mov.b64 	{%r40, %r41}, %rd192;
	mov.b32 	%f215, %r40;
	add.s64 	%rd195, %rd189, 4104;
	// begin inline asm
	ld.global.nc.u64 %rd322, [%rd195];
	// end inline asm
	add.s64 	%rd197, %rd189, 8192;
	// begin inline asm
	ld.global.nc.u64 %rd196, [%rd197];
	// end inline asm
	mov.b64 	{%r42, %r43}, %rd196;
	mov.b32 	%f216, %r42;
	add.s64 	%rd199, %rd189, 8200;
	// begin inline asm
	ld.global.nc.u64 %rd323, [%rd199];
	// end inline asm
	add.s64 	%rd201, %rd189, 12288;
	// begin inline asm
	ld.global.nc.u64 %rd200, [%rd201];
	// end inline asm
	mov.b64 	{%r44, %r45}, %rd200;
	mov.b32 	%f217, %r44;
	add.s64 	%rd203, %rd189, 12296;
	// begin inline asm
	ld.global.nc.u64 %rd324, [%rd203];
	// end inline asm
	add.s64 	%rd205, %rd189, 16384;
	// begin inline asm
	ld.global.nc.u64 %rd204, [%rd205];
	// end inline asm
	mov.b64 	{%r46, %r47}, %rd204;
	mov.b32 	%f234, %r46;
	add.s64 	%rd207, %rd189, 16392;
	// begin inline asm
	ld.global.nc.u64 %rd342, [%rd207];
	// end inline asm
	setp.lt.f32 	%p3, %f93, %f215;
	@%p3 bra 	$L__BB3_123;
	setp.lt.f32 	%p4, %f215, %f93;
	setp.lt.s64 	%p5, %rd190, %rd322;
	or.pred  	%p6, %p4, %p5;
	selp.f32 	%f215, %f93, %f215, %p6;
	selp.b64 	%rd322, %rd190, %rd322, %p6;
$L__BB3_123:
	setp.lt.f32 	%p7, %f215, %f216;
	@%p7 bra 	$L__BB3_125;
	setp.lt.f32 	%p8, %f216, %f215;
	setp.lt.s64 	%p9, %rd322, %rd323;
	or.pred  	%p10, %p8, %p9;
	selp.f32 	%f216, %f215, %f216, %p10;
	selp.b64 	%rd323, %rd322, %rd323, %p10;
$L__BB3_125:
	setp.lt.f32 	%p11, %f216, %f217;
	@%p11 bra 	$L__BB3_127;
	setp.lt.f32 	%p12, %f217, %f216;
	setp.lt.s64 	%p13, %rd323, %rd324;
	or.pred  	%p14, %p12, %p13;
	selp.f32 	%f217, %f216, %f217, %p14;
	selp.b64 	%rd324, %rd323, %rd324, %p14;
$L__BB3_127:
	setp.lt.f32 	%p15, %f217, %f234;
	@%p15 bra 	$L__BB3_129;
	setp.lt.f32 	%p16, %f234, %f217;
	setp.lt.s64 	%p17, %rd324, %rd342;
	or.pred  	%p18, %p16, %p17;
	selp.f32 	%f234, %f217, %f234, %p18;
	selp.b64 	%rd342, %rd324, %rd342, %p18;
$L__BB3_129:
	setp.lt.u32 	%p19, %r37, 2560;
	mov.b32 	%r425, 1280;
	@%p19 bra 	$L__BB3_142;
	mov.b32 	%r424, 1280;
	mov.f32 	%f219, %f234;
	mov.u64 	%rd326, %rd342;
$L__BB3_131:
	add.s32 	%r50, %r424, %r16;
	mul.wide.u32 	%rd229, %r50, 16;
	add.s64 	%rd210, %rd186, %rd229;
	// begin inline asm
	ld.global.nc.u64 %rd209, [%rd210];
	// end inline asm
	mov.b64 	{%r51, %r52}, %rd209;
	mov.b32 	%f220, %r51;
	add.s64 	%rd212, %rd210, 8;
	// begin inline asm
	ld.global.nc.u64 %rd327, [%rd212];
	// end inline asm
	add.s64 	%rd214, %rd210, 4096;
	// begin inline asm
	ld.global.nc.u64 %rd213, [%rd214];
	// end inline asm
	mov.b64 	{%r53, %r54}, %rd213;
	mov.b32 	%f221, %r53;
	add.s64 	%rd216, %rd210, 4104;
	// begin inline asm
	ld.global.nc.u64 %rd328, [%rd216];
	// end inline asm
	add.s64 	%rd218, %rd210, 8192;
	// begin inline asm
	ld.global.nc.u64 %rd217, [%rd218];
	// end inline asm
	mov.b64 	{%r55, %r56}, %rd217;
	mov.b32 	%f222, %r55;
	add.s64 	%rd220, %rd210, 8200;
	// begin inline asm
	ld.global.nc.u64 %rd329, [%rd220];
	// end inline asm
	add.s64 	%rd222, %rd210, 12288;
	// begin inline asm
	ld.global.nc.u64 %rd221, [%rd222];
	// end inline asm
	mov.b64 	{%r57, %r58}, %rd221;
	mov.b32 	%f223, %r57;
	add.s64 	%rd224, %rd210, 12296;
	// begin inline asm
	ld.global.nc.u64 %rd330, [%rd224];
	// end inline asm
	add.s64 	%rd226, %rd210, 16384;
	// begin inline asm
	ld.global.nc.u64 %rd225, [%rd226];
	// end inline asm
	mov.b64 	{%r59, %r60}, %rd225;
	mov.b32 	%f234, %r59;
	add.s64 	%rd228, %rd210, 16392;
	// begin inline asm
	ld.global.nc.u64 %rd342, [%rd228];
	// end inline asm
	setp.lt.f32 	%p20, %f219, %f220;
	@%p20 bra 	$L__BB3_133;
	setp.lt.f32 	%p21, %f220, %f219;
	setp.lt.s64 	%p22, %rd326, %rd327;
	or.pred  	%p23, %p21, %p22;
	selp.f32 	%f220, %f219, %f220, %p23;
	selp.b64 	%rd327, %rd326, %rd327, %p23;
$L__BB3_133:
	setp.lt.f32 	%p24, %f220, %f221;
	@%p24 bra 	$L__BB3_135;
	setp.lt.f32 	%p25, %f221, %f220;
	setp.lt.s64 	%p26, %rd327, %rd328;
	or.pred  	%p27, %p25, %p26;
	selp.f32 	%f221, %f220, %f221, %p27;
	selp.b64 	%rd328, %rd327, %rd328, %p27;
$L__BB3_135:
	setp.lt.f32 	%p28, %f221, %f222;
	@%p28 bra 	$L__BB3_137;
	setp.lt.f32 	%p29, %f222, %f221;
	setp.lt.s64 	%p30, %rd328, %rd329;
	or.pred  	%p31, %p29, %p30;
	selp.f32 	%f222, %f221, %f222, %p31;
	selp.b64 	%rd329, %rd328, %rd329, %p31;
$L__BB3_137:
	setp.lt.f32 	%p32, %f222, %f223;
	@%p32 bra 	$L__BB3_139;
	setp.lt.f32 	%p33, %f223, %f222;
	setp.lt.s64 	%p34, %rd329, %rd330;
	or.pred  	%p35, %p33, %p34;
	selp.f32 	%f223, %f222, %f223, %p35;
	selp.b64 	%rd330, %rd329, %rd330, %p35;
$L__BB3_139:
	setp.lt.f32 	%p36, %f223, %f234;
	@%p36 bra 	$L__BB3_141;
	setp.lt.f32 	%p37, %f234, %f223;
	setp.lt.s64 	%p38, %rd330, %rd342;
	or.pred  	%p39, %p37, %p38;
	selp.f32 	%f234, %f223, %f234, %p39;
	selp.b64 	%rd342, %rd330, %rd342, %p39;
$L__BB3_141:
	add.s32 	%r425, %r424, 1280;
	add.s32 	%r61, %r424, 2560;
	setp.le.s32 	%p40, %r61, %r37;
	mov.u32 	%r424, %r425;
	mov.f32 	%f219, %f234;
	mov.u64 	%rd326, %rd342;
	@%p40 bra 	$L__BB3_131;
$L__BB3_142:
	setp.le.s32 	%p41, %r37, %r425;
	@%p41 bra 	$L__BB3_165;
	sub.s32 	%r20, %r37, %r425;
	setp.ge.s32 	%p42, %r16, %r20;
	@%p42 bra 	$L__BB3_165;
	not.b32 	%r62, %r16;
	add.s32 	%r63, %r37, %r62;
	sub.s32 	%r21, %r63, %r425;
	and.b32  	%r64, %r21, 768;
	setp.eq.s32 	%p43, %r64, 768;
	mov.u32 	%r429, %r16;
	@%p43 bra 	$L__BB3_150;
	add.s32 	%r427, %r16, %r425;
	shr.u32 	%r65, %r21, 8;
	add.s32 	%r66, %r65, 1;
	and.b32  	%r67, %r66, 3;
	neg.s32 	%r426, %r67;
	mov.u32 	%r429, %r16;
$L__BB3_146:
	.pragma "nounroll";
	mov.u64 	%rd127, %rd342;
	mov.f32 	%f123, %f234;
	mul.wide.u32 	%rd235, %r427, 16;
	add.s64 	%rd232, %rd186, %rd235;
	// begin inline asm
	ld.global.nc.u64 %rd231, [%rd232];
	// end inline asm
	mov.b64 	{%r68, %r69}, %rd231;
	mov.b32 	%f124, %r68;
	add.s64 	%rd234, %rd232, 8;
	// begin inline asm
	ld.global.nc.u64 %rd233, [%rd234];
	// end inline asm
	setp.lt.f32 	%p44, %f123, %f124;
	mov.f32 	%f234, %f124;
	mov.u64 	%rd342, %rd233;
	@%p44 bra 	$L__BB3_149;
	setp.lt.f32 	%p45, %f124, %f123;
	mov.f32 	%f234, %f123;
	mov.u64 	%rd342, %rd127;
	@%p45 bra 	$L__BB3_149;
	setp.lt.s64 	%p46, %rd127, %rd233;
	selp.f32 	%f234, %f123, %f124, %p46;
	min.s64 	%rd342, %rd127, %rd233;
$L__BB3_149:
	add.s32 	%r429, %r429, 256;
	add.s32 	%r427, %r427, 256;
	add.s32 	%r426, %r426, 1;
	setp.ne.s32 	%p47, %r426, 0;
	@%p47 bra 	$L__BB3_146;
$L__BB3_150:
	setp.lt.u32 	%p48, %r21, 768;
	@%p48 bra 	$L__BB3_165;
	cvt.u64.u32 	%rd236, %r429;
	cvt.u64.u32 	%rd237, %r425;
	add.s64 	%rd238, %rd236, %rd237;
	shl.b64 	%rd239, %rd238, 4;
	add.s64 	%rd240, %rd239, %rd186;
	add.s64 	%rd337, %rd240, 12296;
	add.s32 	%r430, %r429, %r425;
$L__BB3_152:
	mul.wide.u32 	%rd245, %r430, 16;
	add.s64 	%rd242, %rd186, %rd245;
	// begin inline asm
	ld.global.nc.u64 %rd241, [%rd242];
	// end inline asm
	mov.b64 	{%r70, %r71}, %rd241;
	mov.b32 	%f130, %r70;
	add.s64 	%rd244, %rd242, 8;
	// begin inline asm
	ld.global.nc.u64 %rd243, [%rd244];
	// end inline asm
	setp.lt.f32 	%p49, %f234, %f130;
	mov.f32 	%f231, %f130;
	mov.u64 	%rd339, %rd243;
	@%p49 bra 	$L__BB3_155;
	setp.lt.f32 	%p50, %f130, %f234;
	mov.f32 	%f231, %f234;
	mov.u64 	%rd339, %rd342;
	@%p50 bra 	$L__BB3_155;
	setp.lt.s64 	%p51, %rd342, %rd243;
	selp.f32 	%f231, %f234, %f130, %p51;
	min.s64 	%rd339, %rd342, %rd243;
$L__BB3_155:
	add.s64 	%rd247, %rd337, -8200;
	// begin inline asm
	ld.global.nc.u64 %rd246, [%rd247];
	// end inline asm
	mov.b64 	{%r72, %r73}, %rd246;
	mov.b32 	%f133, %r72;
	add.s64 	%rd249, %rd337, -8192;
	// begin inline asm
	ld.global.nc.u64 %rd248, [%rd249];
	// end inline asm
	setp.lt.f32 	%p52, %f231, %f133;
	mov.f32 	%f232, %f133;
	mov.u64 	%rd340, %rd248;
	@%p52 bra 	$L__BB3_158;
	setp.lt.f32 	%p53, %f133, %f231;
	mov.f32 	%f232, %f231;
	mov.u64 	%rd340, %rd339;
	@%p53 bra 	$L__BB3_158;
	setp.lt.s64 	%p54, %rd339, %rd248;
	selp.f32 	%f232, %f231, %f133, %p54;
	min.s64 	%rd340, %rd339, %rd248;
$L__BB3_158:
	add.s64 	%rd251, %rd337, -4104;
	// begin inline asm
	ld.global.nc.u64 %rd250, [%rd251];
	// end inline asm
	mov.b64 	{%r74, %r75}, %rd250;
	mov.b32 	%f136, %r74;
	add.s64 	%rd253, %rd337, -4096;
	// begin inline asm
	ld.global.nc.u64 %rd252, [%rd253];
	// end inline asm
	setp.lt.f32 	%p55, %f232, %f136;
	mov.f32 	%f233, %f136;
	mov.u64 	%rd341, %rd252;
	@%p55 bra 	$L__BB3_161;
	setp.lt.f32 	%p56, %f136, %f232;
	mov.f32 	%f233, %f232;
	mov.u64 	%rd341, %rd340;
	@%p56 bra 	$L__BB3_161;
	setp.lt.s64 	%p57, %rd340, %rd252;
	selp.f32 	%f233, %f232, %f136, %p57;
	min.s64 	%rd341, %rd340, %rd252;
$L__BB3_161:
	add.s64 	%rd255, %rd337, -8;
	// begin inline asm
	ld.global.nc.u64 %rd254, [%rd255];
	// end inline asm
	mov.b64 	{%r76, %r77}, %rd254;
	mov.b32 	%f139, %r76;
	// begin inline asm
	ld.global.nc.u64 %rd256, [%rd337];
	// end inline asm
	setp.lt.f32 	%p58, %f233, %f139;
	mov.f32 	%f234, %f139;
	mov.u64 	%rd342, %rd256;
	@%p58 bra 	$L__BB3_164;
	setp.lt.f32 	%p59, %f139, %f233;
	mov.f32 	%f234, %f233;
	mov.u64 	%rd342, %rd341;
	@%p59 bra 	$L__BB3_164;
	setp.lt.s64 	%p60, %rd341, %rd256;
	selp.f32 	%f234, %f233, %f139, %p60;
	min.s64 	%rd342, %rd341, %rd256;
$L__BB3_164:
	add.s32 	%r429, %r429, 1024;
	add.s64 	%rd337, %rd337, 16384;
	add.s32 	%r430, %r430, 1024;
	setp.lt.s32 	%p61, %r429, %r20;
	@%p61 bra 	$L__BB3_152;
$L__BB3_165:
	// begin inline asm
	mov.u32 %r78, %laneid;
	// end inline asm
	mov.b32 	%r80, %f234;
	mov.b32 	%r96, 1;
	mov.b32 	%r97, 31;
	mov.b32 	%r98, -1;
	// begin inline asm
	shfl.sync.down.b32 %r79, %r80, %r96, %r97, %r98;
	// end inline asm
	mov.b32 	%f143, %r79;
	// begin inline asm
	shfl.sync.down.b32 %r84, %r85, %r96, %r97, %r98;
	// end inline asm
	mov.b64 	{%r90, %r95}, %rd342;
	// begin inline asm
	shfl.sync.down.b32 %r89, %r90, %r96, %r97, %r98;
	// end inline asm
	// begin inline asm
	shfl.sync.down.b32 %r94, %r95, %r96, %r97, %r98;
	// end inline asm
	mov.b64 	%rd150, {%r89, %r94};
	setp.gt.s32 	%p62, %r78, 30;
	mov.f32 	%f236, %f234;
	mov.u64 	%rd344, %rd342;
	@%p62 bra 	$L__BB3_169;
	setp.lt.f32 	%p63, %f234, %f143;
	mov.f32 	%f236, %f143;
	mov.u64 	%rd344, %rd150;
	@%p63 bra 	$L__BB3_169;
	setp.gt.f32 	%p64, %f234, %f143;
	mov.f32 	%f236, %f234;
	mov.u64 	%rd344, %rd342;
	@%p64 bra 	$L__BB3_169;
	setp.lt.s64 	%p65, %rd342, %rd150;
	selp.f32 	%f236, %f234, %f143, %p65;
	min.s64 	%rd344, %rd342, %rd150;
$L__BB3_169:
	mov.b32 	%r100, %f236;
	mov.b32 	%r116, 2;
	mov.b32 	%r117, 31;
	mov.b32 	%r118, -1;
	// begin inline asm
	shfl.sync.down.b32 %r99, %r100, %r116, %r117, %r118;
	// end inline asm
	mov.b32 	%f146, %r99;
	// begin inline asm
	shfl.sync.down.b32 %r104, %r105, %r116, %r117, %r118;
	// end inline asm
	mov.b64 	{%r110, %r115}, %rd344;
	// begin inline asm
	shfl.sync.down.b32 %r109, %r110, %r116, %r117, %r118;
	// end inline asm
	// begin inline asm
	shfl.sync.down.b32 %r114, %r115, %r116, %r117, %r118;
	// end inline asm
	mov.b64 	%rd153, {%r109, %r114};
	setp.gt.s32 	%p66, %r78, 29;
	mov.f32 	%f237, %f236;
	mov.u64 	%rd345, %rd344;
	@%p66 bra 	$L__BB3_173;
	setp.lt.f32 	%p67, %f236, %f146;
	mov.f32 	%f237, %f146;
	mov.u64 	%rd345, %rd153;
	@%p67 bra 	$L__BB3_173;
	setp.gt.f32 	%p68, %f236, %f146;
	mov.f32 	%f237, %f236;
	mov.u64 	%rd345, %rd344;
	@%p68 bra 	$L__BB3_173;
	setp.lt.s64 	%p69, %rd344, %rd153;
	selp.f32 	%f237, %f236, %f146, %p69;
	min.s64 	%rd345, %rd344, %rd153;
$L__BB3_173:
	mov.b32 	%r120, %f237;
	mov.b32 	%r136, 4;
	mov.b32 	%r137, 31;
	mov.b32 	%r138, -1;
	// begin inline asm
	shfl.sync.down.b32 %r119, %r120, %r136, %r137, %r138;
	// end inline asm
	mov.b32 	%f149, %r119;
	// begin inline asm
	shfl.sync.down.b32 %r124, %r125, %r136, %r137, %r138;
	// end inline asm
	mov.b64 	{%r130, %r135}, %rd345;
	// begin inline asm
	shfl.sync.down.b32 %r129, %r130, %r136, %r137, %r138;
	// end inline asm
	// begin inline asm
	shfl.sync.down.b32 %r134, %r135, %r136, %r137, %r138;
	// end inline asm
	mov.b64 	%rd156, {%r129, %r134};
	setp.gt.s32 	%p70, %r78, 27;
	mov.f32 	%f238, %f237;
	mov.u64 	%rd346, %rd345;
	@%p70 bra 	$L__BB3_177;
	setp.lt.f32 	%p71, %f237, %f149;
	mov.f32 	%f238, %f149;
	mov.u64 	%rd346, %rd156;
	@%p71 bra 	$L__BB3_177;
	setp.gt.f32 	%p72, %f237, %f149;
	mov.f32 	%f238, %f237;
	mov.u64 	%rd346, %rd345;
	@%p72 bra 	$L__BB3_177;
	setp.lt.s64 	%p73, %rd345, %rd156;
	selp.f32 	%f238, %f237, %f149, %p73;
	min.s64 	%rd346, %rd345, %rd156;
$L__BB3_177:
	mov.b32 	%r140, %f238;
	mov.b32 	%r156, 8;
	mov.b32 	%r157, 31;
	mov.b32 	%r158, -1;
	// begin inline asm
	shfl.sync.down.b32 %r139, %r140, %r156, %r157, %r158;
	// end inline asm
	mov.b32 	%f152, %r139;
	// begin inline asm
	shfl.sync.down.b32 %r144, %r145, %r156, %r157, %r158;
	// end inline asm
	mov.b64 	{%r150, %r155}, %rd346;
	// begin inline asm
	shfl.sync.down.b32 %r149, %r150, %r156, %r157, %r158;
	// end inline asm
	// begin inline asm
	shfl.sync.down.b32 %r154, %r155, %r156, %r157, %r158;
	// end inline asm
	mov.b64 	%rd159, {%r149, %r154};
	setp.gt.s32 	%p74, %r78, 23;
	mov.f32 	%f239, %f238;
	mov.u64 	%rd347, %rd346;
	@%p74 bra 	$L__BB3_181;
	setp.lt.f32 	%p75, %f238, %f152;
	mov.f32 	%f239, %f152;
	mov.u64 	%rd347, %rd159;
	@%p75 bra 	$L__BB3_181;
	setp.gt.f32 	%p76, %f238, %f152;
	mov.f32 	%f239, %f238;
	mov.u64 	%rd347, %rd346;
	@%p76 bra 	$L__BB3_181;
	setp.lt.s64 	%p77, %rd346, %rd159;
	selp.f32 	%f239, %f238, %f152, %p77;
	min.s64 	%rd347, %rd346, %rd159;
$L__BB3_181:
	mov.b32 	%r160, %f239;
	mov.b32 	%r176, 16;
	mov.b32 	%r177, 31;
	mov.b32 	%r178, -1;
	// begin inline asm
	shfl.sync.down.b32 %r159, %r160, %r176, %r177, %r178;
	// end inline asm
	mov.b32 	%f155, %r159;
	// begin inline asm
	shfl.sync.down.b32 %r164, %r165, %r176, %r177, %r178;
	// end inline asm
	mov.b64 	{%r170, %r175}, %rd347;
	// begin inline asm
	shfl.sync.down.b32 %r169, %r170, %r176, %r177, %r178;
	// end inline asm
	// begin inline asm
	shfl.sync.down.b32 %r174, %r175, %r176, %r177, %r178;
	// end inline asm
	mov.b64 	%rd162, {%r169, %r174};
	setp.gt.s32 	%p78, %r78, 15;
	mov.f32 	%f247, %f239;
	mov.u64 	%rd355, %rd347;
	@%p78 bra 	$L__BB3_185;
	setp.lt.f32 	%p79, %f239, %f155;
	mov.f32 	%f247, %f155;
	mov.u64 	%rd355, %rd162;
	@%p79 bra 	$L__BB3_185;
	setp.gt.f32 	%p80, %f239, %f155;
	mov.f32 	%f247, %f239;
	mov.u64 	%rd355, %rd347;
	@%p80 bra 	$L__BB3_185;
	setp.lt.s64 	%p81, %rd347, %rd162;
	selp.f32 	%f247, %f239, %f155, %p81;
	min.s64 	%rd355, %rd347, %rd162;
$L__BB3_185:
	setp.ne.s32 	%p82, %r78, 0;
	@%p82 bra 	$L__BB3_187;
	shr.u32 	%r179, %r16, 1;
	and.b32  	%r180, %r179, 496;
	mov.u32 	%r181, _ZN6thrust24THRUST_300001_SM_1000_NS8cuda_cub4core6detail5shmemE;
	add.s32 	%r182, %r181, %r180;
	st.shared.f32 	[%r182+8], %f247;
	st.shared.u64 	[%r182+16], %rd355;
$L__BB3_187:
	bar.sync 	0;
	setp.ne.s32 	%p83, %r16, 0;
	@%p83 bra 	$L__BB3_209;
	ld.shared.f32 	%f158, [_ZN6thrust24THRUST_300001_SM_1000_NS8cuda_cub4core6detail5shmemE+24];
	ld.shared.u64 	%rd165, [_ZN6thrust24THRUST_300001_SM_1000_NS8cuda_cub4core6detail5shmemE+32];
	setp.lt.f32 	%p84, %f247, %f158;
	mov.f32 	%f241, %f158;
	mov.u64 	%rd349, %rd165;
	@%p84 bra 	$L__BB3_191;
	setp.lt.f32 	%p85, %f158, %f247;
	mov.f32 	%f241, %f247;
	mov.u64 	%rd349, %rd355;
	@%p85 bra 	$L__BB3_191;
	setp.lt.s64 	%p86, %rd355, %rd165;
	selp.f32 	%f241, %f247, %f158, %p86;
	min.s64 	%rd349, %rd355, %rd165;
$L__BB3_191:
	ld.shared.f32 	%f161, [_ZN6thrust24THRUST_300001_SM_1000_NS8cuda_cub4core6detail5shmemE+40];
	ld.shared.u64 	%rd168, [_ZN6thrust24THRUST_300001_SM_1000_NS8cuda_cub4core6detail5shmemE+48];
	setp.lt.f32 	%p87, %f241, %f161;
	mov.f32 	%f242, %f161;
	mov.u64 	%rd350, %rd168;
	@%p87 bra 	$L__BB3_194;
	setp.lt.f32 	%p88, %f161, %f241;
	mov.f32 	%f242, %f241;
	mov.u64 	%rd350, %rd349;
	@%p88 bra 	$L__BB3_194;
	setp.lt.s64 	%p89, %rd349, %rd168;
	selp.f32 	%f242, %f241, %f161, %p89;
	min.s64 	%rd350, %rd349, %rd168;
$L__BB3_194:
	ld.shared.f32 	%f164, [_ZN6thrust24THRUST_300001_SM_1000_NS8cuda_cub4core6detail5shmemE+56];
	ld.shared.u64 	%rd171, [_ZN6thrust24THRUST_300001_SM_1000_NS8cuda_cub4core6detail5shmemE+64];
	setp.lt.f32 	%p90, %f242, %f164;
	mov.f32 	%f243, %f164;
	mov.u64 	%rd351, %rd171;
	@%p90 bra 	$L__BB3_197;
	setp.lt.f32 	%p91, %f164, %f242;
	mov.f32 	%f243, %f242;
	mov.u64 	%rd351, %rd350;
	@%p91 bra 	$L__BB3_197;
	setp.lt.s64 	%p92, %rd350, %rd171;
	selp.f32 	%f243, %f242, %f164, %p92;
	min.s64 	%rd351, %rd350, %rd171;
$L__BB3_197:
	ld.shared.f32 	%f167, [_ZN6thrust24THRUST_300001_SM_1000_NS8cuda_cub4core6detail5shmemE+72];
	ld.shared.u64 	%rd174, [_ZN6thrust24THRUST_300001_SM_1000_NS8cuda_cub4core6detail5shmemE+80];
	setp.lt.f32 	%p93, %f243, %f167;
	mov.f32 	%f244, %f167;
	mov.u64 	%rd352, %rd174;
	@%p93 bra 	$L__BB3_200;
	setp.lt.f32 	%p94, %f167, %f243;
	mov.f32 	%f244, %f243;
	mov.u64 	%rd352, %rd351;
	@%p94 bra 	$L__BB3_200;
	setp.lt.s64 	%p95, %rd351, %rd174;
	selp.f32 	%f244, %f243, %f167, %p95;
	min.s64 	%rd352, %rd351, %rd174;
$L__BB3_200:
	ld.shared.f32 	%f170, [_ZN6thrust24THRUST_300001_SM_1000_NS8cuda_cub4core6detail5shmemE+88];
	ld.shared.u64 	%rd177, [_ZN6thrust24THRUST_300001_SM_1000_NS8cuda_cub4core6detail5shmemE+96];
	setp.lt.f32 	%p96, %f244, %f170;
	mov.f32 	%f245, %f170;
	mov.u64 	%rd353, %rd177;
	@%p96 bra 	$L__BB3_203;
	setp.lt.f32 	%p97, %f170, %f244;
	mov.f32 	%f245, %f244;
	mov.u64 	%rd353, %rd352;
	@%p97 bra 	$L__BB3_203;
	setp.lt.s64 	%p98, %rd352, %rd177;
	selp.f32 	%f245, %f244, %f170, %p98;
	min.s64 	%rd353, %rd352, %rd177;
$L__BB3_203:
	ld.shared.f32 	%f173, [_ZN6thrust24THRUST_300001_SM_1000_NS8cuda_cub4core6detail5shmemE+104];
	ld.shared.u64 	%rd180, [_ZN6thrust24THRUST_300001_SM_1000_NS8cuda_cub4core6detail5shmemE+112];
	setp.lt.f32 	%p99, %f245, %f173;
	mov.f32 	%f246, %f173;
	mov.u64 	%rd354, %rd180;
	@%p99 bra 	$L__BB3_206;
	setp.lt.f32 	%p100, %f173, %f245;
	mov.f32 	%f246, %f245;
	mov.u64 	%rd354, %rd353;
	@%p100 bra 	$L__BB3_206;
	setp.lt.s64 	%p101, %rd353, %rd180;
	selp.f32 	%f246, %f245, %f173, %p101;
	min.s64 	%rd354, %rd353, %rd180;
$L__BB3_206:
	ld.shared.f32 	%f176, [_ZN6thrust24THRUST_300001_SM_1000_NS8cuda_cub4core6detail5shmemE+120];
	ld.shared.u64 	%rd183, [_ZN6thrust24THRUST_300001_SM_1000_NS8cuda_cub4core6detail5shmemE+128];
	setp.lt.f32 	%p102, %f246, %f176;
	mov.f32 	%f247, %f176;
	mov.u64 	%rd355, %rd183;
	@%p102 bra 	$L__BB3_209;
	setp.lt.f32 	%p103, %f176, %f246;
	mov.f32 	%f247, %f246;
	mov.u64 	%rd355, %rd354;
	@%p103 bra 	$L__BB3_209;
	setp.lt.s64 	%p104, %rd354, %rd183;
	selp.f32 	%f247, %f246, %f176, %p104;
	min.s64 	%rd355, %rd354, %rd183;
$L__BB3_209:
	mov.u32 	%r418, %tid.x;
	setp.ne.s32 	%p221, %r418, 0;
	@%p221 bra 	$L__BB3_211;
	cvta.to.global.u64 	%rd287, %rd187;
	st.global.f32 	[%rd287], %f247;
	st.global.u64 	[%rd287+8], %rd355;
$L__BB3_211:
	ret;

}
	// .globl	_ZN6thrust24THRUST_300001_SM_1000_NS8cuda_cub4core6detail13_kernel_agentINS1_8__reduce11ReduceAgentINS0_12zip_iteratorIN4cuda3std3__45tupleIJNS0_6detail15normal_iteratorINS0_10device_ptrIfEEEENS0_17counting_iteratorIlNS0_11use_defaultESI_SI_EEEEEEEPNSB_IJflEEESM_lNS1_9__extrema9arg_max_fIflNSA_4lessIfEEEEEEJSL_SN_lSS_EEEvDpT0_
.visible .entry _ZN6thrust24THRUST_300001_SM_1000_NS8cuda_cub4core6detail13_kernel_agentINS1_8__reduce11ReduceAgentINS0_12zip_iteratorIN4cuda3std3__45tupleIJNS0_6detail15normal_iteratorINS0_10device_ptrIfEEEENS0_17counting_iteratorIlNS0_11use_defaultESI_SI_EEEEEEEPNSB_IJflEEESM_lNS1_9__extrema9arg_max_fIflNSA_4lessIfEEEEEEJSL_SN_lSS_EEEvDpT0_(
	.param .align 8 .b8 _ZN6thrust24THRUST_300001_SM_1000_NS8cuda_cub4core6detail13_kernel_agentINS1_8__reduce11ReduceAgentINS0_12zip_iteratorIN4cuda3std3__45tupleIJNS0_6detail15normal_iteratorINS0_10device_ptrIfEEEENS0_17counting_iteratorIlNS0_11use_defaultESI_SI_EEEEEEEPNSB_IJflEEESM_lNS1_9__extrema9arg_max_fIflNSA_4lessIfEEEEEEJSL_SN_lSS_EEEvDpT0__param_0[16],
	.param .u64 .ptr .align 1 _ZN6thrust24THRUST_300001_SM_1000_NS8cuda_cub4core6detail13_kernel_agentINS1_8__reduce11ReduceAgentINS0_12zip_iteratorIN4cuda3std3__45tupleIJNS0_6detail15normal_iteratorINS0_10device_ptrIfEEEENS0_17counting_iteratorIlNS0_11use_defaultESI_SI_EEEEEEEPNSB_IJflEEESM_lNS1_9__extrema9arg_max_fIflNSA_4lessIfEEEEEEJSL_SN_lSS_EEEvDpT0__param_1,
	.param .u64 _ZN6thrust24THRUST_300001_SM_1000_NS8cuda_cub4core6detail13_kernel_agentINS1_8__reduce11ReduceAgentINS0_12zip_iteratorIN4cuda3std3__45tupleIJNS0_6detail15normal_iteratorINS0_10device_ptrIfEEEENS0_17counting_iteratorIlNS0_11use_defaultESI_SI_EEEEEEEPNSB_IJflEEESM_lNS1_9__extrema9arg_max_fIflNSA_4lessIfEEEEEEJSL_SN_lSS_EEEvDpT0__param_2,
	.param .align 1 .b8 _ZN6thrust24THRUST_300001_SM_1000_NS8cuda_cub4core6detail13_kernel_agentINS1_8__reduce11ReduceAgentINS0_12zip_iteratorIN4cuda3std3__45tupleIJNS0_6detail15normal_iteratorINS0_10device_ptrIfEEEENS0_17counting_iteratorIlNS0_11use_defaultESI_SI_EEEEEEEPNSB_IJflEEESM_lNS1_9__extrema9arg_max_fIflNSA_4lessIfEEEEEEJSL_SN_lSS_EEEvDpT0__param_3[1]
)
.maxntid 256
{
	.reg .pred 	%p<213>;
	.reg .b32 	%r<391>;
	.reg .b32 	%f<242>;
	.reg .b64 	%rd<307>;

	ld.param.u64 	%rd192, [_ZN6thrust24THRUST_300001_SM_1000_NS8cuda_cub4core6detail13_kernel_agentINS1_8__reduce11ReduceAgentINS0_12zip_iteratorIN4cuda3std3__45tupleIJNS0_6detail15normal_iteratorINS0_10device_ptrIfEEEENS0_17counting_iteratorIlNS0_11use_defaultESI_SI_EEEEEEEPNSB_IJflEEESM_lNS1_9__extrema9arg_max_fIflNSA_4lessIfEEEEEEJSL_SN_lSS_EEEvDpT0__param_0+8];
	ld.param.u64 	%rd191, [_ZN6thrust24THRUST_300001_SM_1000_NS8cuda_cub4core6detail13_kernel_agentINS1_8__reduce11ReduceAgentINS0_12zip_iteratorIN4cuda3std3__45tupleIJNS0_6detail15normal_iteratorINS0_10device_ptrIfEEEENS0_17counting_iteratorIlNS0_11use_defaultESI_SI_EEEEEEEPNSB_IJflEEESM_lNS1_9__extrema9arg_max_fIflNSA_4lessIfEEEEEEJSL_SN_lSS_EEEvDpT0__param_0];
	ld.param.u64 	%rd194, [_ZN6thrust24THRUST_300001_SM_1000_NS8cuda_cub4core6detail13_kernel_agentINS1_8__reduce11ReduceAgentINS0_12zip_iteratorIN4cuda3std3__45tupleIJNS0_6detail15normal_iteratorINS0_10device_ptrIfEEEENS0_17counting_iteratorIlNS0_11use_defaultESI_SI_EEEEEEEPNSB_IJflEEESM_lNS1_9__extrema9arg_max_fIflNSA_4lessIfEEEEEEJSL_SN_lSS_EEEvDpT0__param_2];
	setp.eq.s64 	%p1, %rd194, 0;
	@%p1 bra 	$L__BB4_206;
	cvta.to.global.u64 	%rd1, %rd191;
	setp.gt.s64 	%p2, %rd194, 1279;
	@%p2 bra 	$L__BB4_122;
	cvt.u32.u64 	%r1, %rd194;
	mov.u32 	%r2, %tid.x;
	setp.ge.s32 	%p96, %r2, %r1;
	mov.f32 	%f188, 0f00000000;
	mov.b64 	%rd249, 0;
	mov.u32 	%r385, %r2;
	@%p96 bra 	$L__BB4_4;
	cvt.u64.u32 	%rd225, %r2;
	mul.wide.u32 	%rd226, %r2, 4;
	add.s64 	%rd227, %rd1, %rd226;
	add.s64 	%rd249, %rd192, %rd225;
	ld.global.f32 	%f188, [%rd227];
	add.s32 	%r385, %r2, 256;
$L__BB4_4:
	setp.ge.s32 	%p97, %r385, %r1;
	@%p97 bra 	$L__BB4_26;
	not.b32 	%r154, %r385;
	add.s32 	%r5, %r154, %r1;
	and.b32  	%r155, %r5, 768;
	setp.eq.s32 	%p98, %r155, 768;
	@%p98 bra 	$L__BB4_11;
	cvt.u64.u32 	%rd229, %r385;
	add.s64 	%rd240, %rd192, %rd229;
	mul.wide.u32 	%rd230, %r385, 4;
	add.s64 	%rd239, %rd1, %rd230;
	shr.u32 	%r156, %r5, 8;
	add.s32 	%r157, %r156, 1;
	and.b32  	%r158, %r157, 3;
	neg.s32 	%r383, %r158;
$L__BB4_7:
	.pragma "nounroll";
	mov.u64 	%rd9, %rd249;
	mov.f32 	%f3, %f188;
	ld.global.f32 	%f4, [%rd239];
	setp.lt.f32 	%p99, %f3, %f4;
	mov.u64 	%rd249, %rd240;
	mov.f32 	%f188, %f4;
	@%p99 bra 	$L__BB4_10;
	setp.lt.f32 	%p100, %f4, %f3;
	mov.u64 	%rd249, %rd9;
	mov.f32 	%f188, %f3;
	@%p100 bra 	$L__BB4_10;
	setp.lt.s64 	%p101, %rd9, %rd240;
	min.s64 	%rd249, %rd9, %rd240;
	selp.f32 	%f188, %f3, %f4, %p101;
$L__BB4_10:
	add.s32 	%r385, %r385, 256;
	add.s64 	%rd240, %rd240, 256;
	add.s64 	%rd239, %rd239, 1024;
	add.s32 	%r383, %r383, 1;
	setp.ne.s32 	%p102, %r383, 0;
	@%p102 bra 	$L__BB4_7;
$L__BB4_11:
	setp.lt.u32 	%p103, %r5, 768;
	@%p103 bra 	$L__BB4_26;
	add.s32 	%r386, %r385, 512;
$L__BB4_13:
	mov.u32 	%r13, %r386;
	add.s32 	%r159, %r13, -512;
	cvt.s64.s32 	%rd231, %r159;
	mul.wide.s32 	%rd232, %r159, 4;
	add.s64 	%rd17, %rd1, %rd232;
	add.s64 	%rd18, %rd192, %rd231;
	ld.global.f32 	%f10, [%rd17];
	setp.lt.f32 	%p104, %f188, %f10;
	mov.u64 	%rd246, %rd18;
	mov.f32 	%f185, %f10;
	@%p104 bra 	$L__BB4_16;
	setp.lt.f32 	%p105, %f10, %f188;
	mov.u64 	%rd246, %rd249;
	mov.f32 	%f185, %f188;
	@%p105 bra 	$L__BB4_16;
	setp.lt.s64 	%p106, %rd249, %rd18;
	min.s64 	%rd246, %rd249, %rd18;
	selp.f32 	%f185, %f188, %f10, %p106;
$L__BB4_16:
	add.s32 	%r160, %r13, -256;
	cvt.s64.s32 	%rd233, %r160;
	add.s64 	%rd21, %rd192, %rd233;
	ld.global.f32 	%f13, [%rd17+1024];
	setp.lt.f32 	%p107, %f185, %f13;
	mov.u64 	%rd247, %rd21;
	mov.f32 	%f186, %f13;
	@%p107 bra 	$L__BB4_19;
	setp.lt.f32 	%p108, %f13, %f185;
	mov.u64 	%rd247, %rd246;
	mov.f32 	%f186, %f185;
	@%p108 bra 	$L__BB4_19;
	setp.lt.s64 	%p109, %rd246, %rd21;
	min.s64 	%rd247, %rd246, %rd21;
	selp.f32 	%f186, %f185, %f13, %p109;
$L__BB4_19:
	cvt.s64.s32 	%rd234, %r13;
	add.s64 	%rd24, %rd192, %rd234;
	ld.global.f32 	%f16, [%rd17+2048];
	setp.lt.f32 	%p110, %f186, %f16;
	mov.u64 	%rd248, %rd24;
	mov.f32 	%f187, %f16;
	@%p110 bra 	$L__BB4_22;
	setp.lt.f32 	%p111, %f16, %f186;
	mov.u64 	%rd248, %rd247;
	mov.f32 	%f187, %f186;
	@%p111 bra 	$L__BB4_22;
	setp.lt.s64 	%p112, %rd247, %rd24;
	min.s64 	%rd248, %rd247, %rd24;
	selp.f32 	%f187, %f186, %f16, %p112;
$L__BB4_22:
	add.s32 	%r161, %r13, 256;
	cvt.s64.s32 	%rd235, %r161;
	add.s64 	%rd27, %rd192, %rd235;
	ld.global.f32 	%f19, [%rd17+3072];
	setp.lt.f32 	%p113, %f187, %f19;
	mov.u64 	%rd249, %rd27;
	mov.f32 	%f188, %f19;
	@%p113 bra 	$L__BB4_25;
	setp.lt.f32 	%p114, %f19, %f187;
	mov.u64 	%rd249, %rd248;
	mov.f32 	%f188, %f187;
	@%p114 bra 	$L__BB4_25;
	setp.lt.s64 	%p115, %rd248, %rd27;
	min.s64 	%rd249, %rd248, %rd27;
	selp.f32 	%f188, %f187, %f19, %p115;
$L__BB4_25:
	add.s32 	%r386, %r13, 1024;
	add.s32 	%r162, %r13, 512;
	setp.lt.s32 	%p116, %r162, %r1;
	@%p116 bra 	$L__BB4_13;
$L__BB4_26:
	setp.lt.s32 	%p117, %r1, 256;
	@%p117 bra 	$L__BB4_71;
	// begin inline asm
	mov.u32 %r276, %laneid;
	// end inline asm
	mov.b32 	%r278, %f188;
	mov.b32 	%r294, 1;
	mov.b32 	%r295, 31;
	mov.b32 	%r296, -1;
	// begin inline asm
	shfl.sync.down.b32 %r277, %r278, %r294, %r295, %r296;
	// end inline asm
	mov.b32 	%f23, %r277;
	// begin inline asm
	shfl.sync.down.b32 %r282, %r283, %r294, %r295, %r296;
	// end inline asm
	mov.b64 	{%r288, %r293}, %rd249;
	// begin inline asm
	shfl.sync.down.b32 %r287, %r288, %r294, %r295, %r296;
	// end inline asm
	// begin inline asm
	shfl.sync.down.b32 %r292, %r293, %r294, %r295, %r296;
	// end inline asm
	mov.b64 	%rd31, {%r287, %r292};
	setp.gt.s32 	%p169, %r276, 30;
	mov.u64 	%rd251, %rd249;
	mov.f32 	%f190, %f188;
	@%p169 bra 	$L__BB4_31;
	setp.lt.f32 	%p170, %f188, %f23;
	mov.u64 	%rd251, %rd31;
	mov.f32 	%f190, %f23;
	@%p170 bra 	$L__BB4_31;
	setp.gt.f32 	%p171, %f188, %f23;
	mov.u64 	%rd251, %rd249;
	mov.f32 	%f190, %f188;
	@%p171 bra 	$L__BB4_31;
	setp.lt.s64 	%p172, %rd249, %rd31;
	min.s64 	%rd251, %rd249, %rd31;
	selp.f32 	%f190, %f188, %f23, %p172;
$L__BB4_31:
	mov.b32 	%r298, %f190;
	mov.b32 	%r314, 2;
	mov.b32 	%r315, 31;
	mov.b32 	%r316, -1;
	// begin inline asm
	shfl.sync.down.b32 %r297, %r298, %r314, %r315, %r316;
	// end inline asm
	mov.b32 	%f26, %r297;
	// begin inline asm
	shfl.sync.down.b32 %r302, %r303, %r314, %r315, %r316;
	// end inline asm
	mov.b64 	{%r308, %r313}, %rd251;
	// begin inline asm
	shfl.sync.down.b32 %r307, %r308, %r314, %r315, %r316;
	// end inline asm
	// begin inline asm
	shfl.sync.down.b32 %r312, %r313, %r314, %r315, %r316;
	// end inline asm
	mov.b64 	%rd34, {%r307, %r312};
	setp.gt.s32 	%p173, %r276, 29;
	mov.u64 	%rd252, %rd251;
	mov.f32 	%f191, %f190;
	@%p173 bra 	$L__BB4_35;
	setp.lt.f32 	%p174, %f190, %f26;
	mov.u64 	%rd252, %rd34;
	mov.f32 	%f191, %f26;
	@%p174 bra 	$L__BB4_35;
	setp.gt.f32 	%p175, %f190, %f26;
	mov.u64 	%rd252, %rd251;
	mov.f32 	%f191, %f190;
	@%p175 bra 	$L__BB4_35;
	setp.lt.s64 	%p176, %rd251, %rd34;
	min.s64 	%rd252, %rd251, %rd34;
	selp.f32 	%f191, %f190, %f26, %p176;
$L__BB4_35:
	mov.b32 	%r318, %f191;
	mov.b32 	%r334, 4;
	mov.b32 	%r335, 31;
	mov.b32 	%r336, -1;
	// begin inline asm
	shfl.sync.down.b32 %r317, %r318, %r334, %r335, %r336;
	// end inline asm
	mov.b32 	%f29, %r317;
	// begin inline asm
	shfl.sync.down.b32 %r322, %r323, %r334, %r335, %r336;
	// end inline asm
	mov.b64 	{%r328, %r333}, %rd252;
	// begin inline asm
	shfl.sync.down.b32 %r327, %r328, %r334, %r335, %r336;
	// end inline asm
	// begin inline asm
	shfl.sync.down.b32 %r332, %r333, %r334, %r335, %r336;
	// end inline asm
	mov.b64 	%rd37, {%r327, %r332};
	setp.gt.s32 	%p177, %r276, 27;
	mov.u64 	%rd253, %rd252;
	mov.f32 	%f192, %f191;
	@%p177 bra 	$L__BB4_39;
	setp.lt.f32 	%p178, %f191, %f29;
	mov.u64 	%rd253, %rd37;
	mov.f32 	%f192, %f29;
	@%p178 bra 	$L__BB4_39;
	setp.gt.f32 	%p179, %f191, %f29;
	mov.u64 	%rd253, %rd252;
	mov.f32 	%f192, %f191;
	@%p179 bra 	$L__BB4_39;
	setp.lt.s64 	%p180, %rd252, %rd37;
	min.s64 	%rd253, %rd252, %rd37;
	selp.f32 	%f192, %f191, %f29, %p180;
$L__BB4_39:
	mov.b32 	%r338, %f192;
	mov.b32 	%r354, 8;
	mov.b32 	%r355, 31;
	mov.b32 	%r356, -1;
	// begin inline asm
	shfl.sync.down.b32 %r337, %r338, %r354, %r355, %r356;
	// end inline asm
	mov.b32 	%f32, %r337;
	// begin inline asm
	shfl.sync.down.b32 %r342, %r343, %r354, %r355, %r356;
	// end inline asm
	mov.b64 	{%r348, %r353}, %rd253;
	// begin inline asm
	shfl.sync.down.b32 %r347, %r348, %r354, %r355, %r356;
	// end inline asm
	// begin inline asm
	shfl.sync.down.b32 %r352, %r353, %r354, %r355, %r356;
	// end inline asm
	mov.b64 	%rd40, {%r347, %r352};
	setp.gt.s32 	%p181, %r276, 23;
	mov.u64 	%rd254, %rd253;
	mov.f32 	%f193, %f192;
	@%p181 bra 	$L__BB4_43;
	setp.lt.f32 	%p182, %f192, %f32;
	mov.u64 	%rd254, %rd40;
	mov.f32 	%f193, %f32;
	@%p182 bra 	$L__BB4_43;
	setp.gt.f32 	%p183, %f192, %f32;
	mov.u64 	%rd254, %rd253;
	mov.f32 	%f193, %f192;
	@%p183 bra 	$L__BB4_43;
	setp.lt.s64 	%p184, %rd253, %rd40;
	min.s64 	%rd254, %rd253, %rd40;
	selp.f32 	%f193, %f192, %f32, %p184;
$L__BB4_43:
	mov.b32 	%r358, %f193;
	mov.b32 	%r374, 16;
	mov.b32 	%r375, 31;
	mov.b32 	%r376, -1;
	// begin inline asm
	shfl.sync.down.b32 %r357, %r358, %r374, %r375, %r376;
	// end inline asm
	mov.b32 	%f35, %r357;
	// begin inline asm
	shfl.sync.down.b32 %r362, %r363, %r374, %r375, %r376;
	// end inline asm
	mov.b64 	{%r368, %r373}, %rd254;
	// begin inline asm
	shfl.sync.down.b32 %r367, %r368, %r374, %r375, %r376;
	// end inline asm
	// begin inline asm
	shfl.sync.down.b32 %r372, %r373, %r374, %r375, %r376;
	// end inline asm
	mov.b64 	%rd43, {%r367, %r372};
	setp.gt.s32 	%p185, %r276, 15;
	mov.u64 	%rd306, %rd254;
	mov.f32 	%f241, %f193;
	@%p185 bra 	$L__BB4_47;
	setp.lt.f32 	%p186, %f193, %f35;
	mov.u64 	%rd306, %rd43;
	mov.f32 	%f241, %f35;
	@%p186 bra 	$L__BB4_47;
	setp.gt.f32 	%p187, %f193, %f35;
	mov.u64 	%rd306, %rd254;
	mov.f32 	%f241, %f193;
	@%p187 bra 	$L__BB4_47;
	setp.lt.s64 	%p188, %rd254, %rd43;
	min.s64 	%rd306, %rd254, %rd43;
	selp.f32 	%f241, %f193, %f35, %p188;
$L__BB4_47:
	setp.ne.s32 	%p189, %r276, 0;
	@%p189 bra 	$L__BB4_49;
	shr.u32 	%r377, %r2, 1;
	and.b32  	%r378, %r377, 496;
	mov.u32 	%r379, _ZN6thrust24THRUST_300001_SM_1000_NS8cuda_cub4core6detail5shmemE;
	add.s32 	%r380, %r379, %r378;
	st.shared.f32 	[%r380+8], %f241;
	st.shared.u64 	[%r380+16], %rd306;
$L__BB4_49:
	bar.sync 	0;
	setp.ne.s32 	%p190, %r2, 0;
	@%p190 bra 	$L__BB4_204;
	ld.shared.f32 	%f38, [_ZN6thrust24THRUST_300001_SM_1000_NS8cuda_cub4core6detail5shmemE+24];
	ld.shared.u64 	%rd46, [_ZN6thrust24THRUST_300001_SM_1000_NS8cuda_cub4core6detail5shmemE+32];
	setp.lt.f32 	%p191, %f241, %f38;
	mov.u64 	%rd256, %rd46;
	mov.f32 	%f195, %f38;
	@%p191 bra 	$L__BB4_53;
	setp.lt.f32 	%p192, %f38, %f241;
	mov.u64 	%rd256, %rd306;
	mov.f32 	%f195, %f241;
	@%p192 bra 	$L__BB4_53;
	setp.lt.s64 	%p193, %rd306, %rd46;
	min.s64 	%rd256, %rd306, %rd46;
	selp.f32 	%f195, %f241, %f38, %p193;
$L__BB4_53:
	ld.shared.f32 	%f41, [_ZN6thrust24THRUST_300001_SM_1000_NS8cuda_cub4core6detail5shmemE+40];
	ld.shared.u64 	%rd49, [_ZN6thrust24THRUST_300001_SM_1000_NS8cuda_cub4core6detail5shmemE+48];
	setp.lt.f32 	%p194, %f195, %f41;
	mov.u64 	%rd257, %rd49;
	mov.f32 	%f196, %f41;
	@%p194 bra 	$L__BB4_56;
	setp.lt.f32 	%p195, %f41, %f195;
	mov.u64 	%rd257, %rd256;
	mov.f32 	%f196, %f195;
	@%p195 bra 	$L__BB4_56;
	setp.lt.s64 	%p196, %rd256, %rd49;
	min.s64 	%rd257, %rd256, %rd49;
	selp.f32 	%f196, %f195, %f41, %p196;
$L__BB4_56:
	ld.shared.f32 	%f44, [_ZN6thrust24THRUST_300001_SM_1000_NS8cuda_cub4core6detail5shmemE+56];
	ld.shared.u64 	%rd52, [_ZN6thrust24THRUST_300001_SM_1000_NS8cuda_cub4core6detail5shmemE+64];
	setp.lt.f32 	%p197, %f196, %f44;
	mov.u64 	%rd258, %rd52;
	mov.f32 	%f197, %f44;
	@%p197 bra 	$L__BB4_59;
	setp.lt.f32 	%p198, %f44, %f196;
	mov.u64 	%rd258, %rd257;
	mov.f32 	%f197, %f196;
	@%p198 bra 	$L__BB4_59;
	setp.lt.s64 	%p199, %rd257, %rd52;
	min.s64 	%rd258, %rd257, %rd52;
	selp.f32 	%f197, %f196, %f44, %p199;
$L__BB4_59:
	ld.shared.f32 	%f47, [_ZN6thrust24THRUST_300001_SM_1000_NS8cuda_cub4core6detail5shmemE+72];
	ld.shared.u64 	%rd55, [_ZN6thrust24THRUST_300001_SM_1000_NS8cuda_cub4core6detail5shmemE+80];
	setp.lt.f32 	%p200, %f197, %f47;
	mov.u64 	%rd259, %rd55;
	mov.f32 	%f198, %f47;
	@%p200 bra 	$L__BB4_62;
	setp.lt.f32 	%p201, %f47, %f197;
	mov.u64 	%rd259, %rd258;
	mov.f32 	%f198, %f197;
	@%p201 bra 	$L__BB4_62;
	setp.lt.s64 	%p202, %rd258, %rd55;
	min.s64 	%rd259, %rd258, %rd55;
	selp.f32 	%f198, %f197, %f47, %p202;
$L__BB4_62:
	ld.shared.f32 	%f50, [_ZN6thrust24THRUST_300001_SM_1000_NS8cuda_cub4core6detail5shmemE+88];
	ld.shared.u64 	%rd58, [_ZN6thrust24THRUST_300001_SM_1000_NS8cuda_cub4core6detail5shmemE+96];
	setp.lt.f32 	%p203, %f198, %f50;
	mov.u64 	%rd260, %rd58;
	mov.f32 	%f199, %f50;
	@%p203 bra 	$L__BB4_65;
	setp.lt.f32 	%p204, %f50, %f198;
	mov.u64 	%rd260, %rd259;
	mov.f32 	%f199, %f198;
	@%p204 bra 	$L__BB4_65;
	setp.lt.s64 	%p205, %rd259, %rd58;
	min.s64 	%rd260, %rd259, %rd58;
	selp.f32 	%f199, %f198, %f50, %p205;
$L__BB4_65:
	ld.shared.f32 	%f53, [_ZN6thrust24THRUST_300001_SM_1000_NS8cuda_cub4core6detail5shmemE+104];
	ld.shared.u64 	%rd61, [_ZN6thrust24THRUST_300001_SM_1000_NS8cuda_cub4core6detail5shmemE+112];
	setp.lt.f32 	%p206, %f199, %f53;
	mov.u64 	%rd261, %rd61;
	mov.f32 	%f200, %f53;
	@%p206 bra 	$L__BB4_68;
	setp.lt.f32 	%p207, %f53, %f199;
	mov.u64 	%rd261, %rd260;
	mov.f32 	%f200, %f199;
	@%p207 bra 	$L__BB4_68;
	setp.lt.s64 	%p208, %rd260, %rd61;
	min.s64 	%rd261, %rd260, %rd61;
	selp.f32 	%f200, %f199, %f53, %p208;
$L__BB4_68:
	ld.shared.f32 	%f56, [_ZN6thrust24THRUST_300001_SM_1000_NS8cuda_cub4core6detail5shmemE+120];
	ld.shared.u64 	%rd64, [_ZN6thrust24THRUST_300001_SM_1000_NS8cuda_cub4core6detail5shmemE+128];
	setp.lt.f32 	%p209, %f200, %f56;
	mov.f32 	%f241, %f56;
	mov.u64 	%rd306, %rd64;
	@%p209 bra 	$L__BB4_204;
	setp.lt.f32 	%p210, %f56, %f200;
	mov.f32 	%f241, %f200;
	mov.u64 	%rd306, %rd261;
	@%p210 bra 	$L__BB4_204;
	setp.lt.s64 	%p211, %rd261, %rd64;
	min.s64 	%rd306, %rd261, %rd64;
	selp.f32 	%f241, %f200, %f56, %p211;
	bra.uni 	$L__BB4_204;
$L__BB4_71:
	// begin inline asm
	mov.u32 %r163, %laneid;
	// end inline asm
	and.b32  	%r184, %r2, 992;
	add.s32 	%r185, %r184, 32;
	setp.gt.s32 	%p118, %r185, %r1;
	not.b32 	%r186, %r184;
	add.s32 	%r187, %r1, %r186;
	selp.b32 	%r182, %r187, 31, %p118;
	mov.b32 	%r165, %f188;
	mov.b32 	%r181, 1;
	mov.b32 	%r183, -1;
	// begin inline asm
	shfl.sync.down.b32 %r164, %r165, %r181, %r182, %r183;
	// end inline asm
	mov.b32 	%f58, %r164;
	// begin inline asm
	shfl.sync.down.b32 %r169, %r170, %r181, %r182, %r183;
	// end inline asm
	mov.b64 	{%r175, %r180}, %rd249;
	// begin inline asm
	shfl.sync.down.b32 %r174, %r175, %r181, %r182, %r183;
	// end inline asm
	// begin inline asm
	shfl.sync.down.b32 %r179, %r180, %r181, %r182, %r183;
	// end inline asm
	mov.b64 	%rd66, {%r174, %r179};
	setp.ge.s32 	%p119, %r163, %r182;
	mov.f32 	%f201, %f188;
	mov.u64 	%rd262, %rd249;
	@%p119 bra 	$L__BB4_75;
	setp.lt.f32 	%p120, %f188, %f58;
	mov.f32 	%f201, %f58;
	mov.u64 	%rd262, %rd66;
	@%p120 bra 	$L__BB4_75;
	setp.gt.f32 	%p121, %f188, %f58;
	mov.f32 	%f201, %f188;
	mov.u64 	%rd262, %rd249;
	@%p121 bra 	$L__BB4_75;
	setp.lt.s64 	%p122, %rd249, %rd66;
	selp.f32 	%f201, %f188, %f58, %p122;
	min.s64 	%rd262, %rd249, %rd66;
$L__BB4_75:
	mov.b32 	%r189, %f201;
	mov.b32 	%r205, 2;
	mov.b32 	%r207, -1;
	// begin inline asm
	shfl.sync.down.b32 %r188, %r189, %r205, %r182, %r207;
	// end inline asm
	mov.b32 	%f61, %r188;
	// begin inline asm
	shfl.sync.down.b32 %r193, %r194, %r205, %r182, %r207;
	// end inline asm
	mov.b64 	{%r199, %r204}, %rd262;
	// begin inline asm
	shfl.sync.down.b32 %r198, %r199, %r205, %r182, %r207;
	// end inline asm
	// begin inline asm
	shfl.sync.down.b32 %r203, %r204, %r205, %r182, %r207;
	// end inline asm
	mov.b64 	%rd69, {%r198, %r203};
	add.s32 	%r208, %r163, 2;
	setp.gt.s32 	%p123, %r208, %r182;
	mov.f32 	%f202, %f201;
	mov.u64 	%rd263, %rd262;
	@%p123 bra 	$L__BB4_79;
	setp.lt.f32 	%p124, %f201, %f61;
	mov.f32 	%f202, %f61;
	mov.u64 	%rd263, %rd69;
	@%p124 bra 	$L__BB4_79;
	setp.gt.f32 	%p125, %f201, %f61;
	mov.f32 	%f202, %f201;
	mov.u64 	%rd263, %rd262;
	@%p125 bra 	$L__BB4_79;
	setp.lt.s64 	%p126, %rd262, %rd69;
	selp.f32 	%f202, %f201, %f61, %p126;
	min.s64 	%rd263, %rd262, %rd69;
$L__BB4_79:
	mov.b32 	%r210, %f202;
	mov.b32 	%r226, 4;
	mov.b32 	%r228, -1;
	// begin inline asm
	shfl.sync.down.b32 %r209, %r210, %r226, %r182, %r228;
	// end inline asm
	mov.b32 	%f64, %r209;
	// begin inline asm
	shfl.sync.down.b32 %r214, %r215, %r226, %r182, %r228;
	// end inline asm
	mov.b64 	{%r220, %r225}, %rd263;
	// begin inline asm
	shfl.sync.down.b32 %r219, %r220, %r226, %r182, %r228;
	// end inline asm
	// begin inline asm
	shfl.sync.down.b32 %r224, %r225, %r226, %r182, %r228;
	// end inline asm
	mov.b64 	%rd72, {%r219, %r224};
	add.s32 	%r229, %r163, 4;
	setp.gt.s32 	%p127, %r229, %r182;
	mov.f32 	%f203, %f202;
	mov.u64 	%rd264, %rd263;
	@%p127 bra 	$L__BB4_83;
	setp.lt.f32 	%p128, %f202, %f64;
	mov.f32 	%f203, %f64;
	mov.u64 	%rd264, %rd72;
	@%p128 bra 	$L__BB4_83;
	setp.gt.f32 	%p129, %f202, %f64;
	mov.f32 	%f203, %f202;
	mov.u64 	%rd264, %rd263;
	@%p129 bra 	$L__BB4_83;
	setp.lt.s64 	%p130, %rd263, %rd72;
	selp.f32 	%f203, %f202, %f64, %p130;
	min.s64 	%rd264, %rd263, %rd72;
$L__BB4_83:
	mov.b32 	%r231, %f203;
	mov.b32 	%r247, 8;
	mov.b32 	%r249, -1;
	// begin inline asm
	shfl.sync.down.b32 %r230, %r231, %r247, %r182, %r249;
	// end inline asm
	mov.b32 	%f67, %r230;
	// begin inline asm
	shfl.sync.down.b32 %r235, %r236, %r247, %r182, %r249;
	// end inline asm
	mov.b64 	{%r241, %r246}, %rd264;
	// begin inline asm
	shfl.sync.down.b32 %r240, %r241, %r247, %r182, %r249;
	// end inline asm
	// begin inline asm
	shfl.sync.down.b32 %r245, %r246, %r247, %r182, %r249;
	// end inline asm
	mov.b64 	%rd75, {%r240, %r245};
	add.s32 	%r250, %r163, 8;
	setp.gt.s32 	%p131, %r250, %r182;
	mov.f32 	%f204, %f203;
	mov.u64 	%rd265, %rd264;
	@%p131 bra 	$L__BB4_87;
	setp.lt.f32 	%p132, %f203, %f67;
	mov.f32 	%f204, %f67;
	mov.u64 	%rd265, %rd75;
	@%p132 bra 	$L__BB4_87;
	setp.gt.f32 	%p133, %f203, %f67;
	mov.f32 	%f204, %f203;
	mov.u64 	%rd265, %rd264;
	@%p133 bra 	$L__BB4_87;
	setp.lt.s64 	%p134, %rd264, %rd75;
	selp.f32 	%f204, %f203, %f67, %p134;
	min.s64 	%rd265, %rd264, %rd75;
$L__BB4_87:
	mov.b32 	%r252, %f204;
	mov.b32 	%r268, 16;
	mov.b32 	%r270, -1;
	// begin inline asm
	shfl.sync.down.b32 %r251, %r252, %r268, %r182, %r270;
	// end inline asm
	mov.b32 	%f70, %r251;
	// begin inline asm
	shfl.sync.down.b32 %r256, %r257, %r268, %r182, %r270;
	// end inline asm
	mov.b64 	{%r262, %r267}, %rd265;
	// begin inline asm
	shfl.sync.down.b32 %r261, %r262, %r268, %r182, %r270;
	// end inline asm
	// begin inline asm
	shfl.sync.down.b32 %r266, %r267, %r268, %r182, %r270;
	// end inline asm
	mov.b64 	%rd78, {%r261, %r266};
	add.s32 	%r271, %r163, 16;
	setp.gt.s32 	%p135, %r271, %r182;
	mov.f32 	%f241, %f204;
	mov.u64 	%rd306, %rd265;
	@%p135 bra 	$L__BB4_91;
	setp.lt.f32 	%p136, %f204, %f70;
	mov.f32 	%f241, %f70;
	mov.u64 	%rd306, %rd78;
	@%p136 bra 	$L__BB4_91;
	setp.gt.f32 	%p137, %f204, %f70;
	mov.f32 	%f241, %f204;
	mov.u64 	%rd306, %rd265;
	@%p137 bra 	$L__BB4_91;
	setp.lt.s64 	%p138, %rd265, %rd78;
	selp.f32 	%f241, %f204, %f70, %p138;
	min.s64 	%rd306, %rd265, %rd78;
$L__BB4_91:
	setp.ne.s32 	%p139, %r163, 0;
	@%p139 bra 	$L__BB4_93;
	shr.u32 	%r272, %r2, 1;
	and.b32  	%r273, %r272, 496;
	mov.u32 	%r274, _ZN6thrust24THRUST_300001_SM_1000_NS8cuda_cub4core6detail5shmemE;
	add.s32 	%r275, %r274, %r273;
	st.shared.f32 	[%r275+8], %f241;
	st.shared.u64 	[%r275+16], %rd306;
$L__BB4_93:
	bar.sync 	0;
	setp.ne.s32 	%p140, %r2, 0;
	@%p140 bra 	$L__BB4_204;
	setp.lt.s32 	%p141, %r1, 33;
	mov.f32 	%f206, %f241;
	mov.u64 	%rd267, %rd306;
	@%p141 bra 	$L__BB4_98;
	ld.shared.f32 	%f73, [_ZN6thrust24THRUST_300001_SM_1000_NS8cuda_cub4core6detail5shmemE+24];
	ld.shared.u64 	%rd81, [_ZN6thrust24THRUST_300001_SM_1000_NS8cuda_cub4core6detail5shmemE+32];
	setp.lt.f32 	%p142, %f241, %f73;
	mov.f32 	%f206, %f73;
	mov.u64 	%rd267, %rd81;
	@%p142 bra 	$L__BB4_98;
	setp.lt.f32 	%p143, %f73, %f241;
	mov.f32 	%f206, %f241;
	mov.u64 	%rd267, %rd306;
	@%p143 bra 	$L__BB4_98;
	setp.lt.s64 	%p144, %rd306, %rd81;
	selp.f32 	%f206, %f241, %f73, %p144;
	min.s64 	%rd267, %rd306, %rd81;
$L__BB4_98:
	setp.lt.s32 	%p145, %r1, 65;
	mov.f32 	%f207, %f206;
	mov.u64 	%rd268, %rd267;
	@%p145 bra 	$L__BB4_102;
	ld.shared.f32 	%f76, [_ZN6thrust24THRUST_300001_SM_1000_NS8cuda_cub4core6detail5shmemE+40];
	ld.shared.u64 	%rd84, [_ZN6thrust24THRUST_300001_SM_1000_NS8cuda_cub4core6detail5shmemE+48];
	setp.lt.f32 	%p146, %f206, %f76;
	mov.f32 	%f207, %f76;
	mov.u64 	%rd268, %rd84;
	@%p146 bra 	$L__BB4_102;
	setp.lt.f32 	%p147, %f76, %f206;
	mov.f32 	%f207, %f206;
	mov.u64 	%rd268, %rd267;
	@%p147 bra 	$L__BB4_102;
	setp.lt.s64 	%p148, %rd267, %rd84;
	selp.f32 	%f207, %f206, %f76, %p148;
	min.s64 	%rd268, %rd267, %rd84;
$L__BB4_102:
	setp.lt.s32 	%p149, %r1, 97;
	mov.f32 	%f208, %f207;
	mov.u64 	%rd269, %rd268;
	@%p149 bra 	$L__BB4_106;
	ld.shared.f32 	%f79, [_ZN6thrust24THRUST_300001_SM_1000_NS8cuda_cub4core6detail5shmemE+56];
	ld.shared.u64 	%rd87, [_ZN6thrust24THRUST_300001_SM_1000_NS8cuda_cub4core6detail5shmemE+64];
	setp.lt.f32 	%p150, %f207, %f79;
	mov.f32 	%f208, %f79;
	mov.u64 	%rd269, %rd87;
	@%p150 bra 	$L__BB4_106;
	setp.lt.f32 	%p151, %f79, %f207;
	mov.f32 	%f208, %f207;
	mov.u64 	%rd269, %rd268;
	@%p151 bra 	$L__BB4_106;
	setp.lt.s64 	%p152, %rd268, %rd87;
	selp.f32 	%f208, %f207, %f79, %p152;
	min.s64 	%rd269, %rd268, %rd87;
$L__BB4_106:
	setp.lt.s32 	%p153, %r1, 129;
	mov.f32 	%f209, %f208;
	mov.u64 	%rd270, %rd269;
	@%p153 bra 	$L__BB4_110;
	ld.shared.f32 	%f82, [_ZN6thrust24THRUST_300001_SM_1000_NS8cuda_cub4core6detail5shmemE+72];
	ld.shared.u64 	%rd90, [_ZN6thrust24THRUST_300001_SM_1000_NS8cuda_cub4core6detail5shmemE+80];
	setp.lt.f32 	%p154, %f208, %f82;
	mov.f32 	%f209, %f82;
	mov.u64 	%rd270, %rd90;
	@%p154 bra 	$L__BB4_110;
	setp.lt.f32 	%p155, %f82, %f208;
	mov.f32 	%f209, %f208;
	mov.u64 	%rd270, %rd269;
	@%p155 bra 	$L__BB4_110;
	setp.lt.s64 	%p156, %rd269, %rd90;
	selp.f32 	%f209, %f208, %f82, %p156;
	min.s64 	%rd270, %rd269, %rd90;
$L__BB4_110:
	setp.lt.s32 	%p157, %r1, 161;
	mov.f32 	%f210, %f209;
	mov.u64 	%rd271, %rd270;
	@%p157 bra 	$L__BB4_114;
	ld.shared.f32 	%f85, [_ZN6thrust24THRUST_300001_SM_1000_NS8cuda_cub4core6detail5shmemE+88];
	ld.shared.u64 	%rd93, [_ZN6thrust24THRUST_300001_SM_1000_NS8cuda_cub4core6detail5shmemE+96];
	setp.lt.f32 	%p158, %f209, %f85;
	mov.f32 	%f210, %f85;
	mov.u64 	%rd271, %rd93;
	@%p158 bra 	$L__BB4_114;
	setp.lt.f32 	%p159, %f85, %f209;
	mov.f32 	%f210, %f209;
	mov.u64 	%rd271, %rd270;
	@%p159 bra 	$L__BB4_114;
	setp.lt.s64 	%p160, %rd270, %rd93;
	selp.f32 	%f210, %f209, %f85, %p160;
	min.s64 	%rd271, %rd270, %rd93;
$L__BB4_114:
	setp.lt.s32 	%p161, %r1, 193;
	mov.f32 	%f211, %f210;
	mov.u64 	%rd272, %rd271;
	@%p161 bra 	$L__BB4_118;
	ld.shared.f32 	%f88, [_ZN6thrust24THRUST_300001_SM_1000_NS8cuda_cub4core6detail5shmemE+104];
	ld.shared.u64 	%rd96, [_ZN6thrust24THRUST_300001_SM_1000_NS8cuda_cub4core6detail5shmemE+112];
	setp.lt.f32 	%p162, %f210, %f88;
	mov.f32 	%f211, %f88;
	mov.u64 	%rd272, %rd96;
	@%p162 bra 	$L__BB4_118;
	setp.lt.f32 	%p163, %f88, %f210;
	mov.f32 	%f211, %f210;
	mov.u64 	%rd272, %rd271;
	@%p163 bra 	$L__BB4_118;
	setp.lt.s64 	%p164, %rd271, %rd96;
	selp.f32 	%f211, %f210, %f88, %p164;
	min.s64 	%rd272, %rd271, %rd96;
$L__BB4_118:
	setp.lt.s32 	%p165, %r1, 225;
	mov.f32 	%f241, %f211;
	mov.u64 	%rd306, %rd272;
	@%p165 bra 	$L__BB4_204;
	ld.shared.f32 	%f91, [_ZN6thrust24THRUST_300001_SM_1000_NS8cuda_cub4core6detail5shmemE+120];
	ld.shared.u64 	%rd99, [_ZN6thrust24THRUST_300001_SM_1000_NS8cuda_cub4core6detail5shmemE+128];
	setp.lt.f32 	%p166, %f211, %f91;
	mov.f32 	%f241, %f91;
	mov.u64 	%rd306, %rd99;
	@%p166 bra 	$L__BB4_204;
	setp.lt.f32 	%p167, %f91, %f211;
	mov.f32 	%f241, %f211;
	mov.u64 	%rd306, %rd272;
	@%p167 bra 	$L__BB4_204;
	setp.lt.s64 	%p168, %rd272, %rd99;
	selp.f32 	%f241, %f211, %f91, %p168;
	min.s64 	%rd306, %rd272, %rd99;
	bra.uni 	$L__BB4_204;
$L__BB4_122:
	mov.u32 	%r18, %tid.x;
	cvt.u64.u32 	%rd101, %r18;
	mul.wide.u32 	%rd195, %r18, 4;
	add.s64 	%rd102, %rd1, %rd195;
	ld.global.f32 	%f170, [%rd102];
	add.s32 	%r31, %r18, 256;
	cvt.u64.u32 	%rd196, %r31;
	ld.global.f32 	%f171, [%rd102+1024];
	add.s32 	%r32, %r18, 512;
	cvt.u64.u32 	%rd197, %r32;
	ld.global.f32 	%f172, [%rd102+2048];
	add.s32 	%r33, %r18, 768;
	cvt.u64.u32 	%rd198, %r33;
	ld.global.f32 	%f173, [%rd102+3072];
	or.b32  	%r34, %r18, 1024;
	cvt.u64.u32 	%rd103, %r34;
	add.s64 	%rd293, %rd192, %rd103;
	ld.global.f32 	%f228, [%rd102+4096];
	setp.geu.f32 	%p3, %f170, %f171;
	selp.f32 	%f174, %f170, %f171, %p3;
	selp.b64 	%rd199, %rd101, %rd196, %p3;
	setp.geu.f32 	%p4, %f174, %f172;
	selp.f32 	%f175, %f174, %f172, %p4;
	selp.b64 	%rd200, %rd199, %rd197, %p4;
	setp.geu.f32 	%p5, %f175, %f173;
	selp.f32 	%f94, %f175, %f173, %p5;
	selp.b64 	%rd105, %rd200, %rd198, %p5;
	setp.lt.f32 	%p6, %f94, %f228;
	@%p6 bra 	$L__BB4_124;
	setp.lt.f32 	%p7, %f228, %f94;
	setp.lt.u64 	%p8, %rd105, %rd103;
	or.pred  	%p9, %p7, %p8;
	selp.f32 	%f228, %f94, %f228, %p9;
	add.s64 	%rd201, %rd192, %rd105;
	selp.b64 	%rd293, %rd201, %rd293, %p9;
$L__BB4_124:
	setp.lt.u64 	%p10, %rd194, 2560;
	mov.b64 	%rd282, 1280;
	@%p10 bra 	$L__BB4_137;
	mov.b64 	%rd274, 1280;
	mov.f32 	%f213, %f228;
$L__BB4_126:
	add.s64 	%rd204, %rd274, %rd101;
	shl.b64 	%rd205, %rd274, 2;
	add.s64 	%rd206, %rd102, %rd205;
	add.s64 	%rd110, %rd204, %rd192;
	ld.global.f32 	%f214, [%rd206];
	ld.global.f32 	%f215, [%rd206+1024];
	add.s64 	%rd278, %rd110, 512;
	ld.global.f32 	%f216, [%rd206+2048];
	add.s64 	%rd279, %rd110, 768;
	ld.global.f32 	%f217, [%rd206+3072];
	ld.global.f32 	%f228, [%rd206+4096];
	setp.lt.f32 	%p11, %f213, %f214;
	mov.u64 	%rd276, %rd110;
	@%p11 bra 	$L__BB4_128;
	setp.lt.f32 	%p12, %f214, %f213;
	setp.lt.s64 	%p13, %rd293, %rd110;
	or.pred  	%p14, %p12, %p13;
	selp.f32 	%f214, %f213, %f214, %p14;
	selp.b64 	%rd276, %rd293, %rd110, %p14;
$L__BB4_128:
	add.s64 	%rd277, %rd110, 256;
	setp.lt.f32 	%p15, %f214, %f215;
	@%p15 bra 	$L__BB4_130;
	setp.lt.f32 	%p16, %f215, %f214;
	setp.lt.s64 	%p17, %rd276, %rd277;
	or.pred  	%p18, %p16, %p17;
	selp.f32 	%f215, %f214, %f215, %p18;
	selp.b64 	%rd277, %rd276, %rd277, %p18;
$L__BB4_130:
	setp.lt.f32 	%p19, %f215, %f216;
	@%p19 bra 	$L__BB4_132;
	setp.lt.f32 	%p20, %f216, %f215;
	setp.lt.s64 	%p21, %rd277, %rd278;
	or.pred  	%p22, %p20, %p21;
	selp.f32 	%f216, %f215, %f216, %p22;
	selp.b64 	%rd278, %rd277, %rd278, %p22;
$L__BB4_132:
	setp.lt.f32 	%p23, %f216, %f217;
	@%p23 bra 	$L__BB4_134;
	setp.lt.f32 	%p24, %f217, %f216;
	setp.lt.s64 	%p25, %rd278, %rd279;
	or.pred  	%p26, %p24, %p25;
	selp.f32 	%f217, %f216, %f217, %p26;
	selp.b64 	%rd279, %rd278, %rd279, %p26;
$L__BB4_134:
	add.s64 	%rd210, %rd204, %rd192;
	add.s64 	%rd293, %rd210, 1024;
	setp.lt.f32 	%p27, %f217, %f228;
	@%p27 bra 	$L__BB4_136;
	setp.lt.f32 	%p28, %f228, %f217;
	setp.lt.s64 	%p29, %rd279, %rd293;
	or.pred  	%p30, %p28, %p29;
	selp.f32 	%f228, %f217, %f228, %p30;
	selp.b64 	%rd293, %rd279, %rd293, %p30;
$L__BB4_136:
	add.s64 	%rd282, %rd274, 1280;
	add.s64 	%rd211, %rd274, 2560;
	setp.le.s64 	%p31, %rd211, %rd194;
	mov.u64 	%rd274, %rd282;
	mov.f32 	%f213, %f228;
	@%p31 bra 	$L__BB4_126;
$L__BB4_137:
	setp.le.s64 	%p32, %rd194, %rd282;
	@%p32 bra 	$L__BB4_160;
	cvt.u32.u64 	%r35, %rd282;
	cvt.u32.u64 	%r36, %rd194;
	sub.s32 	%r19, %r36, %r35;
	setp.ge.s32 	%p33, %r18, %r19;
	@%p33 bra 	$L__BB4_160;
	cvta.to.global.u64 	%rd128, %rd191;
	not.b32 	%r38, %r18;
	add.s32 	%r39, %r38, %r36;
	sub.s32 	%r20, %r39, %r35;
	and.b32  	%r41, %r20, 768;
	setp.eq.s32 	%p34, %r41, 768;
	mov.u32 	%r389, %r18;
	@%p34 bra 	$L__BB4_145;
	add.s64 	%rd213, %rd282, %rd101;
	add.s64 	%rd284, %rd213, %rd192;
	shl.b64 	%rd214, %rd213, 2;
	add.s64 	%rd283, %rd128, %rd214;
	shr.u32 	%r42, %r20, 8;
	add.s32 	%r43, %r42, 1;
	and.b32  	%r44, %r43, 3;
	neg.s32 	%r387, %r44;
	mov.u32 	%r389, %r18;
$L__BB4_141:
	.pragma "nounroll";
	mov.u64 	%rd133, %rd293;
	mov.f32 	%f114, %f228;
	ld.global.f32 	%f115, [%rd283];
	setp.lt.f32 	%p35, %f114, %f115;
	mov.f32 	%f228, %f115;
	mov.u64 	%rd293, %rd284;
	@%p35 bra 	$L__BB4_144;
	setp.lt.f32 	%p36, %f115, %f114;
	mov.f32 	%f228, %f114;
	mov.u64 	%rd293, %rd133;
	@%p36 bra 	$L__BB4_144;
	setp.lt.s64 	%p37, %rd133, %rd284;
	selp.f32 	%f228, %f114, %f115, %p37;
	min.s64 	%rd293, %rd133, %rd284;
$L__BB4_144:
	add.s32 	%r389, %r389, 256;
	add.s64 	%rd284, %rd284, 256;
	add.s64 	%rd283, %rd283, 1024;
	add.s32 	%r387, %r387, 1;
	setp.ne.s32 	%p38, %r387, 0;
	@%p38 bra 	$L__BB4_141;
$L__BB4_145:
	setp.lt.u32 	%p39, %r20, 768;
	@%p39 bra 	$L__BB4_160;
	add.s32 	%r390, %r389, 512;
$L__BB4_147:
	mov.u32 	%r28, %r390;
	add.s32 	%r45, %r28, -512;
	cvt.u64.u32 	%rd215, %r45;
	add.s64 	%rd216, %rd282, %rd215;
	shl.b64 	%rd217, %rd216, 2;
	add.s64 	%rd141, %rd128, %rd217;
	add.s64 	%rd142, %rd216, %rd192;
	ld.global.f32 	%f121, [%rd141];
	setp.lt.f32 	%p40, %f228, %f121;
	mov.f32 	%f225, %f121;
	mov.u64 	%rd290, %rd142;
	@%p40 bra 	$L__BB4_150;
	setp.lt.f32 	%p41, %f121, %f228;
	mov.f32 	%f225, %f228;
	mov.u64 	%rd290, %rd293;
	@%p41 bra 	$L__BB4_150;
	setp.lt.s64 	%p42, %rd293, %rd142;
	selp.f32 	%f225, %f228, %f121, %p42;
	min.s64 	%rd290, %rd293, %rd142;
$L__BB4_150:
	add.s32 	%r46, %r28, -256;
	cvt.u64.u32 	%rd218, %r46;
	add.s64 	%rd219, %rd282, %rd218;
	add.s64 	%rd145, %rd219, %rd192;
	ld.global.f32 	%f124, [%rd141+1024];
	setp.lt.f32 	%p43, %f225, %f124;
	mov.f32 	%f226, %f124;
	mov.u64 	%rd291, %rd145;
	@%p43 bra 	$L__BB4_153;
	setp.lt.f32 	%p44, %f124, %f225;
	mov.f32 	%f226, %f225;
	mov.u64 	%rd291, %rd290;
	@%p44 bra 	$L__BB4_153;
	setp.lt.s64 	%p45, %rd290, %rd145;
	selp.f32 	%f226, %f225, %f124, %p45;
	min.s64 	%rd291, %rd290, %rd145;
$L__BB4_153:
	cvt.u64.u32 	%rd220, %r28;
	add.s64 	%rd221, %rd282, %rd220;
	add.s64 	%rd148, %rd221, %rd192;
	ld.global.f32 	%f127, [%rd141+2048];
	setp.lt.f32 	%p46, %f226, %f127;
	mov.f32 	%f227, %f127;
	mov.u64 	%rd292, %rd148;
	@%p46 bra 	$L__BB4_156;
	setp.lt.f32 	%p47, %f127, %f226;
	mov.f32 	%f227, %f226;
	mov.u64 	%rd292, %rd291;
	@%p47 bra 	$L__BB4_156;
	setp.lt.s64 	%p48, %rd291, %rd148;
	selp.f32 	%f227, %f226, %f127, %p48;
	min.s64 	%rd292, %rd291, %rd148;
$L__BB4_156:
	add.s32 	%r47, %r28, 256;
	cvt.u64.u32 	%rd222, %r47;
	add.s64 	%rd223, %rd282, %rd222;
	add.s64 	%rd151, %rd223, %rd192;
	ld.global.f32 	%f130, [%rd141+3072];
	setp.lt.f32 	%p49, %f227, %f130;
	mov.f32 	%f228, %f130;
	mov.u64 	%rd293, %rd151;
	@%p49 bra 	$L__BB4_159;
	setp.lt.f32 	%p50, %f130, %f227;
	mov.f32 	%f228, %f227;
	mov.u64 	%rd293, %rd292;
	@%p50 bra 	$L__BB4_159;
	setp.lt.s64 	%p51, %rd292, %rd151;
	selp.f32 	%f228, %f227, %f130, %p51;
	min.s64 	%rd293, %rd292, %rd151;
$L__BB4_159:
	add.s32 	%r390, %r28, 1024;
	add.s32 	%r48, %r28, 512;
	setp.lt.s32 	%p52, %r48, %r19;
	@%p52 bra 	$L__BB4_147;
$L__BB4_160:
	// begin inline asm
	mov.u32 %r49, %laneid;
	// end inline asm
	mov.b32 	%r51, %f228;
	mov.b32 	%r67, 1;
	mov.b32 	%r68, 31;
	mov.b32 	%r69, -1;
	// begin inline asm
	shfl.sync.down.b32 %r50, %r51, %r67, %r68, %r69;
	// end inline asm
	mov.b32 	%f134, %r50;
	// begin inline asm
	shfl.sync.down.b32 %r55, %r56, %r67, %r68, %r69;
	// end inline asm
	mov.b64 	{%r61, %r66}, %rd293;
	// begin inline asm
	shfl.sync.down.b32 %r60, %r61, %r67, %r68, %r69;
	// end inline asm
	// begin inline asm
	shfl.sync.down.b32 %r65, %r66, %r67, %r68, %r69;
	// end inline asm
	mov.b64 	%rd155, {%r60, %r65};
	setp.gt.s32 	%p53, %r49, 30;
	mov.f32 	%f230, %f228;
	mov.u64 	%rd295, %rd293;
	@%p53 bra 	$L__BB4_164;
	setp.lt.f32 	%p54, %f228, %f134;
	mov.f32 	%f230, %f134;
	mov.u64 	%rd295, %rd155;
	@%p54 bra 	$L__BB4_164;
	setp.gt.f32 	%p55, %f228, %f134;
	mov.f32 	%f230, %f228;
	mov.u64 	%rd295, %rd293;
	@%p55 bra 	$L__BB4_164;
	setp.lt.s64 	%p56, %rd293, %rd155;
	selp.f32 	%f230, %f228, %f134, %p56;
	min.s64 	%rd295, %rd293, %rd155;
$L__BB4_164:
	mov.b32 	%r71, %f230;
	mov.b32 	%r87, 2;
	mov.b32 	%r88, 31;
	mov.b32 	%r89, -1;
	// begin inline asm
	shfl.sync.down.b32 %r70, %r71, %r87, %r88, %r89;
	// end inline asm
	mov.b32 	%f137, %r70;
	// begin inline asm
	shfl.sync.down.b32 %r75, %r76, %r87, %r88, %r89;
	// end inline asm
	mov.b64 	{%r81, %r86}, %rd295;
	// begin inline asm
	shfl.sync.down.b32 %r80, %r81, %r87, %r88, %r89;
	// end inline asm
	// begin inline asm
	shfl.sync.down.b32 %r85, %r86, %r87, %r88, %r89;
	// end inline asm
	mov.b64 	%rd158, {%r80, %r85};
	setp.gt.s32 	%p57, %r49, 29;
	mov.f32 	%f231, %f230;
	mov.u64 	%rd296, %rd295;
	@%p57 bra 	$L__BB4_168;
	setp.lt.f32 	%p58, %f230, %f137;
	mov.f32 	%f231, %f137;
	mov.u64 	%rd296, %rd158;
	@%p58 bra 	$L__BB4_168;
	setp.gt.f32 	%p59, %f230, %f137;
	mov.f32 	%f231, %f230;
	mov.u64 	%rd296, %rd295;
	@%p59 bra 	$L__BB4_168;
	setp.lt.s64 	%p60, %rd295, %rd158;
	selp.f32 	%f231, %f230, %f137, %p60;
	min.s64 	%rd296, %rd295, %rd158;
$L__BB4_168:
	mov.b32 	%r91, %f231;
	mov.b32 	%r107, 4;
	mov.b32 	%r108, 31;
	mov.b32 	%r109, -1;
	// begin inline asm
	shfl.sync.down.b32 %r90, %r91, %r107, %r108, %r109;
	// end inline asm
	mov.b32 	%f140, %r90;
	// begin inline asm
	shfl.sync.down.b32 %r95, %r96, %r107, %r108, %r109;
	// end inline asm
	mov.b64 	{%r101, %r106}, %rd296;
	// begin inline asm
	shfl.sync.down.b32 %r100, %r101, %r107, %r108, %r109;
	// end inline asm
	// begin inline asm
	shfl.sync.down.b32 %r105, %r106, %r107, %r108, %r109;
	// end inline asm
	mov.b64 	%rd161, {%r100, %r105};
	setp.gt.s32 	%p61, %r49, 27;
	mov.f32 	%f232, %f231;
	mov.u64 	%rd297, %rd296;
	@%p61 bra 	$L__BB4_172;
	setp.lt.f32 	%p62, %f231, %f140;
	mov.f32 	%f232, %f140;
	mov.u64 	%rd297, %rd161;
	@%p62 bra 	$L__BB4_172;
	setp.gt.f32 	%p63, %f231, %f140;
	mov.f32 	%f232, %f231;
	mov.u64 	%rd297, %rd296;
	@%p63 bra 	$L__BB4_172;
	setp.lt.s64 	%p64, %rd296, %rd161;
	selp.f32 	%f232, %f231, %f140, %p64;
	min.s64 	%rd297, %rd296, %rd161;
$L__BB4_172:
	mov.b32 	%r111, %f232;
	mov.b32 	%r127, 8;
	mov.b32 	%r128, 31;
	mov.b32 	%r129, -1;
	// begin inline asm
	shfl.sync.down.b32 %r110, %r111, %r127, %r128, %r129;
	// end inline asm
	mov.b32 	%f143, %r110;
	// begin inline asm
	shfl.sync.down.b32 %r115, %r116, %r127, %r128, %r129;
	// end inline asm
	mov.b64 	{%r121, %r126}, %rd297;
	// begin inline asm
	shfl.sync.down.b32 %r120, %r121, %r127, %r128, %r129;
	// end inline asm
	// begin inline asm
	shfl.sync.down.b32 %r125, %r126, %r127, %r128, %r129;
	// end inline asm
	mov.b64 	%rd164, {%r120, %r125};
	setp.gt.s32 	%p65, %r49, 23;
	mov.f32 	%f233, %f232;
	mov.u64 	%rd298, %rd297;
	@%p65 bra 	$L__BB4_176;
	setp.lt.f32 	%p66, %f232, %f143;
	mov.f32 	%f233, %f143;
	mov.u64 	%rd298, %rd164;
	@%p66 bra 	$L__BB4_176;
	setp.gt.f32 	%p67, %f232, %f143;
	mov.f32 	%f233, %f232;
	mov.u64 	%rd298, %rd297;
	@%p67 bra 	$L__BB4_176;
	setp.lt.s64 	%p68, %rd297, %rd164;
	selp.f32 	%f233, %f232, %f143, %p68;
	min.s64 	%rd298, %rd297, %rd164;
$L__BB4_176:
	mov.b32 	%r131, %f233;
	mov.b32 	%r147, 16;
	mov.b32 	%r148, 31;
	mov.b32 	%r149, -1;
	// begin inline asm
	shfl.sync.down.b32 %r130, %r131, %r147, %r148, %r149;
	// end inline asm
	mov.b32 	%f146, %r130;
	// begin inline asm
	shfl.sync.down.b32 %r135, %r136, %r147, %r148, %r149;
	// end inline asm
	mov.b64 	{%r141, %r146}, %rd298;
	// begin inline asm
	shfl.sync.down.b32 %r140, %r141, %r147, %r148, %r149;
	// end inline asm
	// begin inline asm
	shfl.sync.down.b32 %r145, %r146, %r147, %r148, %r149;
	// end inline asm
	mov.b64 	%rd167, {%r140, %r145};
	setp.gt.s32 	%p69, %r49, 15;
	mov.f32 	%f241, %f233;
	mov.u64 	%rd306, %rd298;
	@%p69 bra 	$L__BB4_180;
	setp.lt.f32 	%p70, %f233, %f146;
	mov.f32 	%f241, %f146;
	mov.u64 	%rd306, %rd167;
	@%p70 bra 	$L__BB4_180;
	setp.gt.f32 	%p71, %f233, %f146;
	mov.f32 	%f241, %f233;
	mov.u64 	%rd306, %rd298;
	@%p71 bra 	$L__BB4_180;
	setp.lt.s64 	%p72, %rd298, %rd167;
	selp.f32 	%f241, %f233, %f146, %p72;
	min.s64 	%rd306, %rd298, %rd167;
$L__BB4_180:
	setp.ne.s32 	%p73, %r49, 0;
	@%p73 bra 	$L__BB4_182;
	shr.u32 	%r150, %r18, 1;
	and.b32  	%r151, %r150, 496;
	mov.u32 	%r152, _ZN6thrust24THRUST_300001_SM_1000_NS8cuda_cub4core6detail5shmemE;
	add.s32 	%r153, %r152, %r151;
	st.shared.f32 	[%r153+8], %f241;
	st.shared.u64 	[%r153+16], %rd306;
$L__BB4_182:
	bar.sync 	0;
	setp.ne.s32 	%p74, %r18, 0;
	@%p74 bra 	$L__BB4_204;
	ld.shared.f32 	%f149, [_ZN6thrust24THRUST_300001_SM_1000_NS8cuda_cub4core6detail5shmemE+24];
	ld.shared.u64 	%rd170, [_ZN6thrust24THRUST_300001_SM_1000_NS8cuda_cub4core6detail5shmemE+32];
	setp.lt.f32 	%p75, %f241, %f149;
	mov.f32 	%f235, %f149;
	mov.u64 	%rd300, %rd170;
	@%p75 bra 	$L__BB4_186;
	setp.lt.f32 	%p76, %f149, %f241;
	mov.f32 	%f235, %f241;
	mov.u64 	%rd300, %rd306;
	@%p76 bra 	$L__BB4_186;
	setp.lt.s64 	%p77, %rd306, %rd170;
	selp.f32 	%f235, %f241, %f149, %p77;
	min.s64 	%rd300, %rd306, %rd170;
$L__BB4_186:
	ld.shared.f32 	%f152, [_ZN6thrust24THRUST_300001_SM_1000_NS8cuda_cub4core6detail5shmemE+40];
	ld.shared.u64 	%rd173, [_ZN6thrust24THRUST_300001_SM_1000_NS8cuda_cub4core6detail5shmemE+48];
	setp.lt.f32 	%p78, %f235, %f152;
	mov.f32 	%f236, %f152;
	mov.u64 	%rd301, %rd173;
	@%p78 bra 	$L__BB4_189;
	setp.lt.f32 	%p79, %f152, %f235;
	mov.f32 	%f236, %f235;
	mov.u64 	%rd301, %rd300;
	@%p79 bra 	$L__BB4_189;
	setp.lt.s64 	%p80, %rd300, %rd173;
	selp.f32 	%f236, %f235, %f152, %p80;
	min.s64 	%rd301, %rd300, %rd173;
$L__BB4_189:
	ld.shared.f32 	%f155, [_ZN6thrust24THRUST_300001_SM_1000_NS8cuda_cub4core6detail5shmemE+56];
	ld.shared.u64 	%rd176, [_ZN6thrust24THRUST_300001_SM_1000_NS8cuda_cub4core6detail5shmemE+64];
	setp.lt.f32 	%p81, %f236, %f155;
	mov.f32 	%f237, %f155;
	mov.u64 	%rd302, %rd176;
	@%p81 bra 	$L__BB4_192;
	setp.lt.f32 	%p82, %f155, %f236;
	mov.f32 	%f237, %f236;
	mov.u64 	%rd302, %rd301;
	@%p82 bra 	$L__BB4_192;
	setp.lt.s64 	%p83, %rd301, %rd176;
	selp.f32 	%f237, %f236, %f155, %p83;
	min.s64 	%rd302, %rd301, %rd176;
$L__BB4_192:
	ld.shared.f32 	%f158, [_ZN6thrust24THRUST_300001_SM_1000_NS8cuda_cub4core6detail5shmemE+72];
	ld.shared.u64 	%rd179, [_ZN6thrust24THRUST_300001_SM_1000_NS8cuda_cub4core6detail5shmemE+80];
	setp.lt.f32 	%p84, %f237, %f158;
	mov.f32 	%f238, %f158;
	mov.u64 	%rd303, %rd179;
	@%p84 bra 	$L__BB4_195;
	setp.lt.f32 	%p85, %f158, %f237;
	mov.f32 	%f238, %f237;
	mov.u64 	%rd303, %rd302;
	@%p85 bra 	$L__BB4_195;
	setp.lt.s64 	%p86, %rd302, %rd179;
	selp.f32 	%f238, %f237, %f158, %p86;
	min.s64 	%rd303, %rd302, %rd179;
$L__BB4_195:
	ld.shared.f32 	%f161, [_ZN6thrust24THRUST_300001_SM_1000_NS8cuda_cub4core6detail5shmemE+88];
	ld.shared.u64 	%rd182, [_ZN6thrust24THRUST_300001_SM_1000_NS8cuda_cub4core6detail5shmemE+96];
	setp.lt.f32 	%p87, %f238, %f161;
	mov.f32 	%f239, %f161;
	mov.u64 	%rd304, %rd182;
	@%p87 bra 	$L__BB4_198;
	setp.lt.f32 	%p88, %f161, %f238;
	mov.f32 	%f239, %f238;
	mov.u64 	%rd304, %rd303;
	@%p88 bra 	$L__BB4_198;
	setp.lt.s64 	%p89, %rd303, %rd182;
	selp.f32 	%f239, %f238, %f161, %p89;
	min.s64 	%rd304, %rd303, %rd182;
$L__BB4_198:
	ld.shared.f32 	%f164, [_ZN6thrust24THRUST_300001_SM_1000_NS8cuda_cub4core6detail5shmemE+104];
	ld.shared.u64 	%rd185, [_ZN6thrust24THRUST_300001_SM_1000_NS8cuda_cub4core6detail5shmemE+112];
	setp.lt.f32 	%p90, %f239, %f164;
	mov.f32 	%f240, %f164;
	mov.u64 	%rd305, %rd185;
	@%p90 bra 	$L__BB4_201;
	setp.lt.f32 	%p91, %f164, %f239;
	mov.f32 	%f240, %f239;
	mov.u64 	%rd305, %rd304;
	@%p91 bra 	$L__BB4_201;
	setp.lt.s64 	%p92, %rd304, %rd185;
	selp.f32 	%f240, %f239, %f164, %p92;
	min.s64 	%rd305, %rd304, %rd185;
$L__BB4_201:
	ld.shared.f32 	%f167, [_ZN6thrust24THRUST_300001_SM_1000_NS8cuda_cub4core6detail5shmemE+120];
	ld.shared.u64 	%rd188, [_ZN6thrust24THRUST_300001_SM_1000_NS8cuda_cub4core6detail5shmemE+128];
	setp.lt.f32 	%p93, %f240, %f167;
	mov.f32 	%f241, %f167;
	mov.u64 	%rd306, %rd188;
	@%p93 bra 	$L__BB4_204;
	setp.lt.f32 	%p94, %f167, %f240;
	mov.f32 	%f241, %f240;
	mov.u64 	%rd306, %rd305;
	@%p94 bra 	$L__BB4_204;
	setp.lt.s64 	%p95, %rd305, %rd188;
	selp.f32 	%f241, %f240, %f167, %p95;
	min.s64 	%rd306, %rd305, %rd188;
$L__BB4_204:
	mov.u32 	%r381, %tid.x;
	setp.ne.s32 	%p212, %r381, 0;
	@%p212 bra 	$L__BB4_206;
	ld.param.u64 	%rd237, [_ZN6thrust24THRUST_300001_SM_1000_NS8cuda_cub4core6detail13_kernel_agentINS1_8__reduce11ReduceAgentINS0_12zip_iteratorIN4cuda3std3__45tupleIJNS0_6detail15normal_iteratorINS0_10device_ptrIfEEEENS0_17counting_iteratorIlNS0_11use_defaultESI_SI_EEEEEEEPNSB_IJflEEESM_lNS1_9__extrema9arg_max_fIflNSA_4lessIfEEEEEEJSL_SN_lSS_EEEvDpT0__param_1];
	cvta.to.global.u64 	%rd236, %rd237;
	st.global.f32 	[%rd236], %f241;
	st.global.u64 	[%rd236+8], %rd306;
$L__BB4_206:
	ret;

}
	// .globl	_ZN6thrust24THRUST_300001_SM_1000_NS8cuda_cub4core6detail13_kernel_agentINS1_8__reduce11ReduceAgentINS0_12zip_iteratorIN4cuda3std3__45tupleIJNS0_6detail15normal_iteratorINS0_10device_ptrIfEEEENS0_17counting_iteratorIlNS0_11use_defaultESI_SI_EEEEEEEPNSB_IJflEEESM_lNS1_9__extrema9arg_max_fIflNSA_4lessIfEEEEEEJSL_SN_lN3cub18CUB_300001_SM_100013GridEvenShareIlEENSV_9GridQueueIyEESS_EEEvDpT0_
.visible .entry _ZN6thrust24THRUST_300001_SM_1000_NS8cuda_cub4core6detail13_kernel_agentINS1_8__reduce11ReduceAgentINS0_12zip_iteratorIN4cuda3std3__45tupleIJNS0_6detail15normal_iteratorINS0_10device_ptrIfEEEENS0_17counting_iteratorIlNS0_11use_defaultESI_SI_EEEEEEEPNSB_IJflEEESM_lNS1_9__extrema9arg_max_fIflNSA_4lessIfEEEEEEJSL_SN_lN3cub18CUB_300001_SM_100013GridEvenShareIlEENSV_9GridQueueIyEESS_EEEvDpT0_(
	.param .align 8 .b8 _ZN6thrust24THRUST_300001_SM_1000_NS8cuda_cub4core6detail13_kernel_agentINS1_8__reduce11ReduceAgentINS0_12zip_iteratorIN4cuda3std3__45tupleIJNS0_6detail15normal_iteratorINS0_10device_ptrIfEEEENS0_17counting_iteratorIlNS0_11use_defaultESI_SI_EEEEEEEPNSB_IJflEEESM_lNS1_9__extrema9arg_max_fIflNSA_4lessIfEEEEEEJSL_SN_lN3cub18CUB_300001_SM_100013GridEvenShareIlEENSV_9GridQueueIyEESS_EEEvDpT0__param_0[16],
	.param .u64 .ptr .align 1 _ZN6thrust24THRUST_300001_SM_1000_NS8cuda_cub4core6detail13_kernel_agentINS1_8__reduce11ReduceAgentINS0_12zip_iteratorIN4cuda3std3__45tupleIJNS0_6detail15normal_iteratorINS0_10device_ptrIfEEEENS0_17counting_iteratorIlNS0_11use_defaultESI_SI_EEEEEEEPNSB_IJflEEESM_lNS1_9__extrema9arg_max_fIflNSA_4lessIfEEEEEEJSL_SN_lN3cub18CUB_300001_SM_100013GridEvenShareIlEENSV_9GridQueueIyEESS_EEEvDpT0__param_1,
	.param .u64 _ZN6thrust24THRUST_300001_SM_1000_NS8cuda_cub4core6detail13_kernel_agentINS1_8__reduce11ReduceAgentINS0_12zip_iteratorIN4cuda3std3__45tupleIJNS0_6detail15normal_iteratorINS0_10device_ptrIfEEEENS0_17counting_iteratorIlNS0_11use_defaultESI_SI_EEEEEEEPNSB_IJflEEESM_lNS1_9__extrema9arg_max_fIflNSA_4lessIfEEEEEEJSL_SN_lN3cub18CUB_300001_SM_100013GridEvenShareIlEENSV_9GridQueueIyEESS_EEEvDpT0__param_2,
	.param .align 8 .b8 _ZN6thrust24THRUST_300001_SM_1000_NS8cuda_cub4core6detail13_kernel_agentINS1_8__reduce11ReduceAgentINS0_12zip_iteratorIN4cuda3std3__45tupleIJNS0_6detail15normal_iteratorINS0_10device_ptrIfEEEENS0_17counting_iteratorIlNS0_11use_defaultESI_SI_EEEEEEEPNSB_IJflEEESM_lNS1_9__extrema9arg_max_fIflNSA_4lessIfEEEEEEJSL_SN_lN3cub18CUB_300001_SM_100013GridEvenShareIlEENSV_9GridQueueIyEESS_EEEvDpT0__param_3[72],
	.param .align 8 .b8 _ZN6thrust24THRUST_300001_SM_1000_NS8cuda_cub4core6detail13_kernel_agentINS1_8__reduce11ReduceAgentINS0_12zip_iteratorIN4cuda3std3__45tupleIJNS0_6detail15normal_iteratorINS0_10device_ptrIfEEEENS0_17counting_iteratorIlNS0_11use_defaultESI_SI_EEEEEEEPNSB_IJflEEESM_lNS1_9__extrema9arg_max_fIflNSA_4lessIfEEEEEEJSL_SN_lN3cub18CUB_300001_SM_100013GridEvenShareIlEENSV_9GridQueueIyEESS_EEEvDpT0__param_4[8],
	.param .align 1 .b8 _ZN6thrust24THRUST_300001_SM_1000_NS8cuda_cub4core6detail13_kernel_agentINS1_8__reduce11ReduceAgentINS0_12zip_iteratorIN4cuda3std3__45tupleIJNS0_6detail15normal_iteratorINS0_10device_ptrIfEEEENS0_17counting_iteratorIlNS0_11use_defaultESI_SI_EEEEEEEPNSB_IJflEEESM_lNS1_9__extrema9arg_max_fIflNSA_4lessIfEEEEEEJSL_SN_lN3cub18CUB_300001_SM_100013GridEvenShareIlEENSV_9GridQueueIyEESS_EEEvDpT0__param_5[1]
)
.maxntid 256
{
	.reg .pred 	%p<215>;
	.reg .b32 	%r<399>;
	.reg .b32 	%f<242>;
	.reg .b64 	%rd<324>;

	ld.param.u64 	%rd196, [_ZN6thrust24THRUST_300001_SM_1000_NS8cuda_cub4core6detail13_kernel_agentINS1_8__reduce11ReduceAgentINS0_12zip_iteratorIN4cuda3std3__45tupleIJNS0_6detail15normal_iteratorINS0_10device_ptrIfEEEENS0_17counting_iteratorIlNS0_11use_defaultESI_SI_EEEEEEEPNSB_IJflEEESM_lNS1_9__extrema9arg_max_fIflNSA_4lessIfEEEEEEJSL_SN_lN3cub18CUB_300001_SM_100013GridEvenShareIlEENSV_9GridQueueIyEESS_EEEvDpT0__param_0+8];
	ld.param.u64 	%rd195, [_ZN6thrust24THRUST_300001_SM_1000_NS8cuda_cub4core6detail13_kernel_agentINS1_8__reduce11ReduceAgentINS0_12zip_iteratorIN4cuda3std3__45tupleIJNS0_6detail15normal_iteratorINS0_10device_ptrIfEEEENS0_17counting_iteratorIlNS0_11use_defaultESI_SI_EEEEEEEPNSB_IJflEEESM_lNS1_9__extrema9arg_max_fIflNSA_4lessIfEEEEEEJSL_SN_lN3cub18CUB_300001_SM_100013GridEvenShareIlEENSV_9GridQueueIyEESS_EEEvDpT0__param_0];
	ld.param.u64 	%rd199, [_ZN6thrust24THRUST_300001_SM_1000_NS8cuda_cub4core6detail13_kernel_agentINS1_8__reduce11ReduceAgentINS0_12zip_iteratorIN4cuda3std3__45tupleIJNS0_6detail15normal_iteratorINS0_10device_ptrIfEEEENS0_17counting_iteratorIlNS0_11use_defaultESI_SI_EEEEEEEPNSB_IJflEEESM_lNS1_9__extrema9arg_max_fIflNSA_4lessIfEEEEEEJSL_SN_lN3cub18CUB_300001_SM_100013GridEvenShareIlEENSV_9GridQueueIyEESS_EEEvDpT0__param_4];
	ld.param.u64 	%rd198, [_ZN6thrust24THRUST_300001_SM_1000_NS8cuda_cub4core6detail13_kernel_agentINS1_8__reduce11ReduceAgentINS0_12zip_iteratorIN4cuda3std3__45tupleIJNS0_6detail15normal_iteratorINS0_10device_ptrIfEEEENS0_17counting_iteratorIlNS0_11use_defaultESI_SI_EEEEEEEPNSB_IJflEEESM_lNS1_9__extrema9arg_max_fIflNSA_4lessIfEEEEEEJSL_SN_lN3cub18CUB_300001_SM_100013GridEvenShareIlEENSV_9GridQueueIyEESS_EEEvDpT0__param_2];
	cvta.to.global.u64 	%rd1, %rd199;
	cvta.to.global.u64 	%rd2, %rd195;
	mov.u32 	%r1, %ctaid.x;
	mul.lo.s32 	%r33, %r1, 1280;
	cvt.u64.u32 	%rd4, %r33;
	mov.u32 	%r34, %nctaid.x;
	mul.lo.s32 	%r35, %r34, 1280;
	cvt.u64.u32 	%rd5, %r35;
	add.s64 	%rd200, %rd4, 1280;
	setp.le.s64 	%p1, %rd200, %rd198;
	@%p1 bra 	$L__BB5_121;
	cvt.u32.u64 	%r159, %rd4;
	cvt.u32.u64 	%r2, %rd198;
	sub.s32 	%r3, %r2, %r159;
	mov.u32 	%r4, %tid.x;
	setp.ge.s32 	%p98, %r4, %r3;
	mov.f32 	%f188, 0f00000000;
	mov.b64 	%rd266, 0;
	mov.u32 	%r393, %r4;
	@%p98 bra 	$L__BB5_3;
	cvt.u64.u32 	%rd234, %r4;
	add.s64 	%rd235, %rd4, %rd234;
	shl.b64 	%rd236, %rd235, 2;
	add.s64 	%rd237, %rd2, %rd236;
	add.s64 	%rd266, %rd196, %rd235;
	ld.global.f32 	%f188, [%rd237];
	add.s32 	%r393, %r4, 256;
$L__BB5_3:
	setp.ge.s32 	%p99, %r393, %r3;
	@%p99 bra 	$L__BB5_25;
	not.b32 	%r161, %r393;
	add.s32 	%r162, %r161, %r2;
	sub.s32 	%r7, %r162, %r159;
	and.b32  	%r163, %r7, 768;
	setp.eq.s32 	%p100, %r163, 768;
	@%p100 bra 	$L__BB5_10;
	cvt.u64.u32 	%rd239, %r393;
	add.s64 	%rd240, %rd239, %rd4;
	add.s64 	%rd257, %rd240, %rd196;
	shl.b64 	%rd241, %rd240, 2;
	add.s64 	%rd256, %rd2, %rd241;
	shr.u32 	%r164, %r7, 8;
	add.s32 	%r165, %r164, 1;
	and.b32  	%r166, %r165, 3;
	neg.s32 	%r391, %r166;
$L__BB5_6:
	.pragma "nounroll";
	mov.u64 	%rd12, %rd266;
	mov.f32 	%f3, %f188;
	ld.global.f32 	%f4, [%rd256];
	setp.lt.f32 	%p101, %f3, %f4;
	mov.u64 	%rd266, %rd257;
	mov.f32 	%f188, %f4;
	@%p101 bra 	$L__BB5_9;
	setp.lt.f32 	%p102, %f4, %f3;
	mov.u64 	%rd266, %rd12;
	mov.f32 	%f188, %f3;
	@%p102 bra 	$L__BB5_9;
	setp.lt.s64 	%p103, %rd12, %rd257;
	min.s64 	%rd266, %rd12, %rd257;
	selp.f32 	%f188, %f3, %f4, %p103;
$L__BB5_9:
	add.s32 	%r393, %r393, 256;
	add.s64 	%rd257, %rd257, 256;
	add.s64 	%rd256, %rd256, 1024;
	add.s32 	%r391, %r391, 1;
	setp.ne.s32 	%p104, %r391, 0;
	@%p104 bra 	$L__BB5_6;
$L__BB5_10:
	setp.lt.u32 	%p105, %r7, 768;
	@%p105 bra 	$L__BB5_25;
	add.s32 	%r394, %r393, 512;
$L__BB5_12:
	mov.u32 	%r15, %r394;
	add.s32 	%r167, %r15, -512;
	cvt.s64.s32 	%rd242, %r167;
	add.s64 	%rd243, %rd242, %rd4;
	shl.b64 	%rd244, %rd243, 2;
	add.s64 	%rd20, %rd2, %rd244;
	add.s64 	%rd21, %rd243, %rd196;
	ld.global.f32 	%f10, [%rd20];
	setp.lt.f32 	%p106, %f188, %f10;
	mov.u64 	%rd263, %rd21;
	mov.f32 	%f185, %f10;
	@%p106 bra 	$L__BB5_15;
	setp.lt.f32 	%p107, %f10, %f188;
	mov.u64 	%rd263, %rd266;
	mov.f32 	%f185, %f188;
	@%p107 bra 	$L__BB5_15;
	setp.lt.s64 	%p108, %rd266, %rd21;
	min.s64 	%rd263, %rd266, %rd21;
	selp.f32 	%f185, %f188, %f10, %p108;
$L__BB5_15:
	add.s32 	%r168, %r15, -256;
	cvt.s64.s32 	%rd245, %r168;
	add.s64 	%rd246, %rd245, %rd4;
	add.s64 	%rd24, %rd246, %rd196;
	ld.global.f32 	%f13, [%rd20+1024];
	setp.lt.f32 	%p109, %f185, %f13;
	mov.u64 	%rd264, %rd24;
	mov.f32 	%f186, %f13;
	@%p109 bra 	$L__BB5_18;
	setp.lt.f32 	%p110, %f13, %f185;
	mov.u64 	%rd264, %rd263;
	mov.f32 	%f186, %f185;
	@%p110 bra 	$L__BB5_18;
	setp.lt.s64 	%p111, %rd263, %rd24;
	min.s64 	%rd264, %rd263, %rd24;
	selp.f32 	%f186, %f185, %f13, %p111;
$L__BB5_18:
	cvt.s64.s32 	%rd247, %r15;
	add.s64 	%rd248, %rd247, %rd4;
	add.s64 	%rd27, %rd248, %rd196;
	ld.global.f32 	%f16, [%rd20+2048];
	setp.lt.f32 	%p112, %f186, %f16;
	mov.u64 	%rd265, %rd27;
	mov.f32 	%f187, %f16;
	@%p112 bra 	$L__BB5_21;
	setp.lt.f32 	%p113, %f16, %f186;
	mov.u64 	%rd265, %rd264;
	mov.f32 	%f187, %f186;
	@%p113 bra 	$L__BB5_21;
	setp.lt.s64 	%p114, %rd264, %rd27;
	min.s64 	%rd265, %rd264, %rd27;
	selp.f32 	%f187, %f186, %f16, %p114;
$L__BB5_21:
	add.s32 	%r169, %r15, 256;
	cvt.s64.s32 	%rd249, %r169;
	add.s64 	%rd250, %rd249, %rd4;
	add.s64 	%rd30, %rd250, %rd196;
	ld.global.f32 	%f19, [%rd20+3072];
	setp.lt.f32 	%p115, %f187, %f19;
	mov.u64 	%rd266, %rd30;
	mov.f32 	%f188, %f19;
	@%p115 bra 	$L__BB5_24;
	setp.lt.f32 	%p116, %f19, %f187;
	mov.u64 	%rd266, %rd265;
	mov.f32 	%f188, %f187;
	@%p116 bra 	$L__BB5_24;
	setp.lt.s64 	%p117, %rd265, %rd30;
	min.s64 	%rd266, %rd265, %rd30;
	selp.f32 	%f188, %f187, %f19, %p117;
$L__BB5_24:
	add.s32 	%r394, %r15, 1024;
	add.s32 	%r170, %r15, 512;
	setp.lt.s32 	%p118, %r170, %r3;
	@%p118 bra 	$L__BB5_12;
$L__BB5_25:
	setp.lt.s32 	%p119, %r3, 256;
	@%p119 bra 	$L__BB5_70;
	// begin inline asm
	mov.u32 %r284, %laneid;
	// end inline asm
	mov.b32 	%r286, %f188;
	mov.b32 	%r302, 1;
	mov.b32 	%r303, 31;
	mov.b32 	%r304, -1;
	// begin inline asm
	shfl.sync.down.b32 %r285, %r286, %r302, %r303, %r304;
	// end inline asm
	mov.b32 	%f23, %r285;
	// begin inline asm
	shfl.sync.down.b32 %r290, %r291, %r302, %r303, %r304;
	// end inline asm
	mov.b64 	{%r296, %r301}, %rd266;
	// begin inline asm
	shfl.sync.down.b32 %r295, %r296, %r302, %r303, %r304;
	// end inline asm
	// begin inline asm
	shfl.sync.down.b32 %r300, %r301, %r302, %r303, %r304;
	// end inline asm
	mov.b64 	%rd34, {%r295, %r300};
	setp.gt.s32 	%p171, %r284, 30;
	mov.u64 	%rd268, %rd266;
	mov.f32 	%f190, %f188;
	@%p171 bra 	$L__BB5_30;
	setp.lt.f32 	%p172, %f188, %f23;
	mov.u64 	%rd268, %rd34;
	mov.f32 	%f190, %f23;
	@%p172 bra 	$L__BB5_30;
	setp.gt.f32 	%p173, %f188, %f23;
	mov.u64 	%rd268, %rd266;
	mov.f32 	%f190, %f188;
	@%p173 bra 	$L__BB5_30;
	setp.lt.s64 	%p174, %rd266, %rd34;
	min.s64 	%rd268, %rd266, %rd34;
	selp.f32 	%f190, %f188, %f23, %p174;
$L__BB5_30:
	mov.b32 	%r306, %f190;
	mov.b32 	%r322, 2;
	mov.b32 	%r323, 31;
	mov.b32 	%r324, -1;
	// begin inline asm
	shfl.sync.down.b32 %r305, %r306, %r322, %r323, %r324;
	// end inline asm
	mov.b32 	%f26, %r305;
	// begin inline asm
	shfl.sync.down.b32 %r310, %r311, %r322, %r323, %r324;
	// end inline asm
	mov.b64 	{%r316, %r321}, %rd268;
	// begin inline asm
	shfl.sync.down.b32 %r315, %r316, %r322, %r323, %r324;
	// end inline asm
	// begin inline asm
	shfl.sync.down.b32 %r320, %r321, %r322, %r323, %r324;
	// end inline asm
	mov.b64 	%rd37, {%r315, %r320};
	setp.gt.s32 	%p175, %r284, 29;
	mov.u64 	%rd269, %rd268;
	mov.f32 	%f191, %f190;
	@%p175 bra 	$L__BB5_34;
	setp.lt.f32 	%p176, %f190, %f26;
	mov.u64 	%rd269, %rd37;
	mov.f32 	%f191, %f26;
	@%p176 bra 	$L__BB5_34;
	setp.gt.f32 	%p177, %f190, %f26;
	mov.u64 	%rd269, %rd268;
	mov.f32 	%f191, %f190;
	@%p177 bra 	$L__BB5_34;
	setp.lt.s64 	%p178, %rd268, %rd37;
	min.s64 	%rd269, %rd268, %rd37;
	selp.f32 	%f191, %f190, %f26, %p178;
$L__BB5_34:
	mov.b32 	%r326, %f191;
	mov.b32 	%r342, 4;
	mov.b32 	%r343, 31;
	mov.b32 	%r344, -1;
	// begin inline asm
	shfl.sync.down.b32 %r325, %r326, %r342, %r343, %r344;
	// end inline asm
	mov.b32 	%f29, %r325;
	// begin inline asm
	shfl.sync.down.b32 %r330, %r331, %r342, %r343, %r344;
	// end inline asm
	mov.b64 	{%r336, %r341}, %rd269;
	// begin inline asm
	shfl.sync.down.b32 %r335, %r336, %r342, %r343, %r344;
	// end inline asm
	// begin inline asm
	shfl.sync.down.b32 %r340, %r341, %r342, %r343, %r344;
	// end inline asm
	mov.b64 	%rd40, {%r335, %r340};
	setp.gt.s32 	%p179, %r284, 27;
	mov.u64 	%rd270, %rd269;
	mov.f32 	%f192, %f191;
	@%p179 bra 	$L__BB5_38;
	setp.lt.f32 	%p180, %f191, %f29;
	mov.u64 	%rd270, %rd40;
	mov.f32 	%f192, %f29;
	@%p180 bra 	$L__BB5_38;
	setp.gt.f32 	%p181, %f191, %f29;
	mov.u64 	%rd270, %rd269;
	mov.f32 	%f192, %f191;
	@%p181 bra 	$L__BB5_38;
	setp.lt.s64 	%p182, %rd269, %rd40;
	min.s64 	%rd270, %rd269, %rd40;
	selp.f32 	%f192, %f191, %f29, %p182;
$L__BB5_38:
	mov.b32 	%r346, %f192;
	mov.b32 	%r362, 8;
	mov.b32 	%r363, 31;
	mov.b32 	%r364, -1;
	// begin inline asm
	shfl.sync.down.b32 %r345, %r346, %r362, %r363, %r364;
	// end inline asm
	mov.b32 	%f32, %r345;
	// begin inline asm
	shfl.sync.down.b32 %r350, %r351, %r362, %r363, %r364;
	// end inline asm
	mov.b64 	{%r356, %r361}, %rd270;
	// begin inline asm
	shfl.sync.down.b32 %r355, %r356, %r362, %r363, %r364;
	// end inline asm
	// begin inline asm
	shfl.sync.down.b32 %r360, %r361, %r362, %r363, %r364;
	// end inline asm
	mov.b64 	%rd43, {%r355, %r360};
	setp.gt.s32 	%p183, %r284, 23;
	mov.u64 	%rd271, %rd270;
	mov.f32 	%f193, %f192;
	@%p183 bra 	$L__BB5_42;
	setp.lt.f32 	%p184, %f192, %f32;
	mov.u64 	%rd271, %rd43;
	mov.f32 	%f193, %f32;
	@%p184 bra 	$L__BB5_42;
	setp.gt.f32 	%p185, %f192, %f32;
	mov.u64 	%rd271, %rd270;
	mov.f32 	%f193, %f192;
	@%p185 bra 	$L__BB5_42;
	setp.lt.s64 	%p186, %rd270, %rd43;
	min.s64 	%rd271, %rd270, %rd43;
	selp.f32 	%f193, %f192, %f32, %p186;
$L__BB5_42:
	mov.b32 	%r366, %f193;
	mov.b32 	%r382, 16;
	mov.b32 	%r383, 31;
	mov.b32 	%r384, -1;
	// begin inline asm
	shfl.sync.down.b32 %r365, %r366, %r382, %r383, %r384;
	// end inline asm
	mov.b32 	%f35, %r365;
	// begin inline asm
	shfl.sync.down.b32 %r370, %r371, %r382, %r383, %r384;
	// end inline asm
	mov.b64 	{%r376, %r381}, %rd271;
	// begin inline asm
	shfl.sync.down.b32 %r375, %r376, %r382, %r383, %r384;
	// end inline asm
	// begin inline asm
	shfl.sync.down.b32 %r380, %r381, %r382, %r383, %r384;
	// end inline asm
	mov.b64 	%rd46, {%r375, %r380};
	setp.gt.s32 	%p187, %r284, 15;
	mov.u64 	%rd323, %rd271;
	mov.f32 	%f241, %f193;
	@%p187 bra 	$L__BB5_46;
	setp.lt.f32 	%p188, %f193, %f35;
	mov.u64 	%rd323, %rd46;
	mov.f32 	%f241, %f35;
	@%p188 bra 	$L__BB5_46;
	setp.gt.f32 	%p189, %f193, %f35;
	mov.u64 	%rd323, %rd271;
	mov.f32 	%f241, %f193;
	@%p189 bra 	$L__BB5_46;
	setp.lt.s64 	%p190, %rd271, %rd46;
	min.s64 	%rd323, %rd271, %rd46;
	selp.f32 	%f241, %f193, %f35, %p190;
$L__BB5_46:
	setp.ne.s32 	%p191, %r284, 0;
	@%p191 bra 	$L__BB5_48;
	shr.u32 	%r385, %r4, 1;
	and.b32  	%r386, %r385, 496;
	mov.u32 	%r387, _ZN6thrust24THRUST_300001_SM_1000_NS8cuda_cub4core6detail5shmemE;
	add.s32 	%r388, %r387, %r386;
	st.shared.f32 	[%r388+8], %f241;
	st.shared.u64 	[%r388+16], %rd323;
$L__BB5_48:
	bar.sync 	0;
	setp.ne.s32 	%p192, %r4, 0;
	@%p192 bra 	$L__BB5_208;
	ld.shared.f32 	%f38, [_ZN6thrust24THRUST_300001_SM_1000_NS8cuda_cub4core6detail5shmemE+24];
	ld.shared.u64 	%rd49, [_ZN6thrust24THRUST_300001_SM_1000_NS8cuda_cub4core6detail5shmemE+32];
	setp.lt.f32 	%p193, %f241, %f38;
	mov.u64 	%rd273, %rd49;
	mov.f32 	%f195, %f38;
	@%p193 bra 	$L__BB5_52;
	setp.lt.f32 	%p194, %f38, %f241;
	mov.u64 	%rd273, %rd323;
	mov.f32 	%f195, %f241;
	@%p194 bra 	$L__BB5_52;
	setp.lt.s64 	%p195, %rd323, %rd49;
	min.s64 	%rd273, %rd323, %rd49;
	selp.f32 	%f195, %f241, %f38, %p195;
$L__BB5_52:
	ld.shared.f32 	%f41, [_ZN6thrust24THRUST_300001_SM_1000_NS8cuda_cub4core6detail5shmemE+40];
	ld.shared.u64 	%rd52, [_ZN6thrust24THRUST_300001_SM_1000_NS8cuda_cub4core6detail5shmemE+48];
	setp.lt.f32 	%p196, %f195, %f41;
	mov.u64 	%rd274, %rd52;
	mov.f32 	%f196, %f41;
	@%p196 bra 	$L__BB5_55;
	setp.lt.f32 	%p197, %f41, %f195;
	mov.u64 	%rd274, %rd273;
	mov.f32 	%f196, %f195;
	@%p197 bra 	$L__BB5_55;
	setp.lt.s64 	%p198, %rd273, %rd52;
	min.s64 	%rd274, %rd273, %rd52;
	selp.f32 	%f196, %f195, %f41, %p198;
$L__BB5_55:
	ld.shared.f32 	%f44, [_ZN6thrust24THRUST_300001_SM_1000_NS8cuda_cub4core6detail5shmemE+56];
	ld.shared.u64 	%rd55, [_ZN6thrust24THRUST_300001_SM_1000_NS8cuda_cub4core6detail5shmemE+64];
	setp.lt.f32 	%p199, %f196, %f44;
	mov.u64 	%rd275, %rd55;
	mov.f32 	%f197, %f44;
	@%p199 bra 	$L__BB5_58;
	setp.lt.f32 	%p200, %f44, %f196;
	mov.u64 	%rd275, %rd274;
	mov.f32 	%f197, %f196;
	@%p200 bra 	$L__BB5_58;
	setp.lt.s64 	%p201, %rd274, %rd55;
	min.s64 	%rd275, %rd274, %rd55;
	selp.f32 	%f197, %f196, %f44, %p201;
$L__BB5_58:
	ld.shared.f32 	%f47, [_ZN6thrust24THRUST_300001_SM_1000_NS8cuda_cub4core6detail5shmemE+72];
	ld.shared.u64 	%rd58, [_ZN6thrust24THRUST_300001_SM_1000_NS8cuda_cub4core6detail5shmemE+80];
	setp.lt.f32 	%p202, %f197, %f47;
	mov.u64 	%rd276, %rd58;
	mov.f32 	%f198, %f47;
	@%p202 bra 	$L__BB5_61;
	setp.lt.f32 	%p203, %f47, %f197;
	mov.u64 	%rd276, %rd275;
	mov.f32 	%f198, %f197;
	@%p203 bra 	$L__BB5_61;
	setp.lt.s64 	%p204, %rd275, %rd58;
	min.s64 	%rd276, %rd275, %rd58;
	selp.f32 	%f198, %f197, %f47, %p204;
$L__BB5_61:
	ld.shared.f32 	%f50, [_ZN6thrust24THRUST_300001_SM_1000_NS8cuda_cub4core6detail5shmemE+88];
	ld.shared.u64 	%rd61, [_ZN6thrust24THRUST_300001_SM_1000_NS8cuda_cub4core6detail5shmemE+96];
	setp.lt.f32 	%p205, %f198, %f50;
	mov.f32 	%f199, %f50;
	mov.u64 	%rd277, %rd61;
	@%p205 bra 	$L__BB5_64;
	setp.lt.f32 	%p206, %f50, %f198;
	mov.f32 	%f199, %f198;
	mov.u64 	%rd277, %rd276;
	@%p206 bra 	$L__BB5_64;
	setp.lt.s64 	%p207, %rd276, %rd61;
	selp.f32 	%f199, %f198, %f50, %p207;
	min.s64 	%rd277, %rd276, %rd61;
$L__BB5_64:
	ld.shared.f32 	%f53, [_ZN6thrust24THRUST_300001_SM_1000_NS8cuda_cub4core6detail5shmemE+104];
	ld.shared.u64 	%rd64, [_ZN6thrust24THRUST_300001_SM_1000_NS8cuda_cub4core6detail5shmemE+112];
	setp.lt.f32 	%p208, %f199, %f53;
	mov.f32 	%f200, %f53;
	mov.u64 	%rd278, %rd64;
	@%p208 bra 	$L__BB5_67;
	setp.lt.f32 	%p209, %f53, %f199;
	mov.f32 	%f200, %f199;
	mov.u64 	%rd278, %rd277;
	@%p209 bra 	$L__BB5_67;
	setp.lt.s64 	%p210, %rd277, %rd64;
	selp.f32 	%f200, %f199, %f53, %p210;
	min.s64 	%rd278, %rd277, %rd64;
$L__BB5_67:
	ld.shared.f32 	%f56, [_ZN6thrust24THRUST_300001_SM_1000_NS8cuda_cub4core6detail5shmemE+120];
	ld.shared.u64 	%rd67, [_ZN6thrust24THRUST_300001_SM_1000_NS8cuda_cub4core6detail5shmemE+128];
	setp.lt.f32 	%p211, %f200, %f56;
	mov.f32 	%f241, %f56;
	mov.u64 	%rd323, %rd67;
	@%p211 bra 	$L__BB5_208;
	setp.lt.f32 	%p212, %f56, %f200;
	mov.f32 	%f241, %f200;
	mov.u64 	%rd323, %rd278;
	@%p212 bra 	$L__BB5_208;
	setp.lt.s64 	%p213, %rd278, %rd67;
	selp.f32 	%f241, %f200, %f56, %p213;
	min.s64 	%rd323, %rd278, %rd67;
	bra.uni 	$L__BB5_208;
$L__BB5_70:
	// begin inline asm
	mov.u32 %r171, %laneid;
	// end inline asm
	and.b32  	%r192, %r4, 992;
	add.s32 	%r193, %r192, 32;
	setp.gt.s32 	%p120, %r193, %r3;
	not.b32 	%r194, %r192;
	add.s32 	%r195, %r3, %r194;
	selp.b32 	%r190, %r195, 31, %p120;
	mov.b32 	%r173, %f188;
	mov.b32 	%r189, 1;
	mov.b32 	%r191, -1;
	// begin inline asm
	shfl.sync.down.b32 %r172, %r173, %r189, %r190, %r191;
	// end inline asm
	mov.b32 	%f58, %r172;
	// begin inline asm
	shfl.sync.down.b32 %r177, %r178, %r189, %r190, %r191;
	// end inline asm
	mov.b64 	{%r183, %r188}, %rd266;
	// begin inline asm
	shfl.sync.down.b32 %r182, %r183, %r189, %r190, %r191;
	// end inline asm
	// begin inline asm
	shfl.sync.down.b32 %r187, %r188, %r189, %r190, %r191;
	// end inline asm
	mov.b64 	%rd69, {%r182, %r187};
	setp.ge.s32 	%p121, %r171, %r190;
	mov.f32 	%f201, %f188;
	mov.u64 	%rd279, %rd266;
	@%p121 bra 	$L__BB5_74;
	setp.lt.f32 	%p122, %f188, %f58;
	mov.f32 	%f201, %f58;
	mov.u64 	%rd279, %rd69;
	@%p122 bra 	$L__BB5_74;
	setp.gt.f32 	%p123, %f188, %f58;
	mov.f32 	%f201, %f188;
	mov.u64 	%rd279, %rd266;
	@%p123 bra 	$L__BB5_74;
	setp.lt.s64 	%p124, %rd266, %rd69;
	selp.f32 	%f201, %f188, %f58, %p124;
	min.s64 	%rd279, %rd266, %rd69;
$L__BB5_74:
	mov.b32 	%r197, %f201;
	mov.b32 	%r213, 2;
	mov.b32 	%r215, -1;
	// begin inline asm
	shfl.sync.down.b32 %r196, %r197, %r213, %r190, %r215;
	// end inline asm
	mov.b32 	%f61, %r196;
	// begin inline asm
	shfl.sync.down.b32 %r201, %r202, %r213, %r190, %r215;
	// end inline asm
	mov.b64 	{%r207, %r212}, %rd279;
	// begin inline asm
	shfl.sync.down.b32 %r206, %r207, %r213, %r190, %r215;
	// end inline asm
	// begin inline asm
	shfl.sync.down.b32 %r211, %r212, %r213, %r190, %r215;
	// end inline asm
	mov.b64 	%rd72, {%r206, %r211};
	add.s32 	%r216, %r171, 2;
	setp.gt.s32 	%p125, %r216, %r190;
	mov.f32 	%f202, %f201;
	mov.u64 	%rd280, %rd279;
	@%p125 bra 	$L__BB5_78;
	setp.lt.f32 	%p126, %f201, %f61;
	mov.f32 	%f202, %f61;
	mov.u64 	%rd280, %rd72;
	@%p126 bra 	$L__BB5_78;
	setp.gt.f32 	%p127, %f201, %f61;
	mov.f32 	%f202, %f201;
	mov.u64 	%rd280, %rd279;
	@%p127 bra 	$L__BB5_78;
	setp.lt.s64 	%p128, %rd279, %rd72;
	selp.f32 	%f202, %f201, %f61, %p128;
	min.s64 	%rd280, %rd279, %rd72;
$L__BB5_78:
	mov.b32 	%r218, %f202;
	mov.b32 	%r234, 4;
	mov.b32 	%r236, -1;
	// begin inline asm
	shfl.sync.down.b32 %r217, %r218, %r234, %r190, %r236;
	// end inline asm
	mov.b32 	%f64, %r217;
	// begin inline asm
	shfl.sync.down.b32 %r222, %r223, %r234, %r190, %r236;
	// end inline asm
	mov.b64 	{%r228, %r233}, %rd280;
	// begin inline asm
	shfl.sync.down.b32 %r227, %r228, %r234, %r190, %r236;
	// end inline asm
	// begin inline asm
	shfl.sync.down.b32 %r232, %r233, %r234, %r190, %r236;
	// end inline asm
	mov.b64 	%rd75, {%r227, %r232};
	add.s32 	%r237, %r171, 4;
	setp.gt.s32 	%p129, %r237, %r190;
	mov.f32 	%f203, %f202;
	mov.u64 	%rd281, %rd280;
	@%p129 bra 	$L__BB5_82;
	setp.lt.f32 	%p130, %f202, %f64;
	mov.f32 	%f203, %f64;
	mov.u64 	%rd281, %rd75;
	@%p130 bra 	$L__BB5_82;
	setp.gt.f32 	%p131, %f202, %f64;
	mov.f32 	%f203, %f202;
	mov.u64 	%rd281, %rd280;
	@%p131 bra 	$L__BB5_82;
	setp.lt.s64 	%p132, %rd280, %rd75;
	selp.f32 	%f203, %f202, %f64, %p132;
	min.s64 	%rd281, %rd280, %rd75;
$L__BB5_82:
	mov.b32 	%r239, %f203;
	mov.b32 	%r255, 8;
	mov.b32 	%r257, -1;
	// begin inline asm
	shfl.sync.down.b32 %r238, %r239, %r255, %r190, %r257;
	// end inline asm
	mov.b32 	%f67, %r238;
	// begin inline asm
	shfl.sync.down.b32 %r243, %r244, %r255, %r190, %r257;
	// end inline asm
	mov.b64 	{%r249, %r254}, %rd281;
	// begin inline asm
	shfl.sync.down.b32 %r248, %r249, %r255, %r190, %r257;
	// end inline asm
	// begin inline asm
	shfl.sync.down.b32 %r253, %r254, %r255, %r190, %r257;
	// end inline asm
	mov.b64 	%rd78, {%r248, %r253};
	add.s32 	%r258, %r171, 8;
	setp.gt.s32 	%p133, %r258, %r190;
	mov.f32 	%f204, %f203;
	mov.u64 	%rd282, %rd281;
	@%p133 bra 	$L__BB5_86;
	setp.lt.f32 	%p134, %f203, %f67;
	mov.f32 	%f204, %f67;
	mov.u64 	%rd282, %rd78;
	@%p134 bra 	$L__BB5_86;
	setp.gt.f32 	%p135, %f203, %f67;
	mov.f32 	%f204, %f203;
	mov.u64 	%rd282, %rd281;
	@%p135 bra 	$L__BB5_86;
	setp.lt.s64 	%p136, %rd281, %rd78;
	selp.f32 	%f204, %f203, %f67, %p136;
	min.s64 	%rd282, %rd281, %rd78;
$L__BB5_86:
	mov.b32 	%r260, %f204;
	mov.b32 	%r276, 16;
	mov.b32 	%r278, -1;
	// begin inline asm
	shfl.sync.down.b32 %r259, %r260, %r276, %r190, %r278;
	// end inline asm
	mov.b32 	%f70, %r259;
	// begin inline asm
	shfl.sync.down.b32 %r264, %r265, %r276, %r190, %r278;
	// end inline asm
	mov.b64 	{%r270, %r275}, %rd282;
	// begin inline asm
	shfl.sync.down.b32 %r269, %r270, %r276, %r190, %r278;
	// end inline asm
	// begin inline asm
	shfl.sync.down.b32 %r274, %r275, %r276, %r190, %r278;
	// end inline asm
	mov.b64 	%rd81, {%r269, %r274};
	add.s32 	%r279, %r171, 16;
	setp.gt.s32 	%p137, %r279, %r190;
	mov.f32 	%f241, %f204;
	mov.u64 	%rd323, %rd282;
	@%p137 bra 	$L__BB5_90;
	setp.lt.f32 	%p138, %f204, %f70;
	mov.f32 	%f241, %f70;
	mov.u64 	%rd323, %rd81;
	@%p138 bra 	$L__BB5_90;
	setp.gt.f32 	%p139, %f204, %f70;
	mov.f32 	%f241, %f204;
	mov.u64 	%rd323, %rd282;
	@%p139 bra 	$L__BB5_90;
	setp.lt.s64 	%p140, %rd282, %rd81;
	selp.f32 	%f241, %f204, %f70, %p140;
	min.s64 	%rd323, %rd282, %rd81;
$L__BB5_90:
	setp.ne.s32 	%p141, %r171, 0;
	@%p141 bra 	$L__BB5_92;
	shr.u32 	%r280, %r4, 1;
	and.b32  	%r281, %r280, 496;
	mov.u32 	%r282, _ZN6thrust24THRUST_300001_SM_1000_NS8cuda_cub4core6detail5shmemE;
	add.s32 	%r283, %r282, %r281;
	st.shared.f32 	[%r283+8], %f241;
	st.shared.u64 	[%r283+16], %rd323;
$L__BB5_92:
	bar.sync 	0;
	setp.ne.s32 	%p142, %r4, 0;
	@%p142 bra 	$L__BB5_208;
	setp.lt.s32 	%p143, %r3, 33;
	mov.f32 	%f206, %f241;
	mov.u64 	%rd284, %rd323;
	@%p143 bra 	$L__BB5_97;
	ld.shared.f32 	%f73, [_ZN6thrust24THRUST_300001_SM_1000_NS8cuda_cub4core6detail5shmemE+24];
	ld.shared.u64 	%rd84, [_ZN6thrust24THRUST_300001_SM_1000_NS8cuda_cub4core6detail5shmemE+32];
	setp.lt.f32 	%p144, %f241, %f73;
	mov.f32 	%f206, %f73;
	mov.u64 	%rd284, %rd84;
	@%p144 bra 	$L__BB5_97;
	setp.lt.f32 	%p145, %f73, %f241;
	mov.f32 	%f206, %f241;
	mov.u64 	%rd284, %rd323;
	@%p145 bra 	$L__BB5_97;
	setp.lt.s64 	%p146, %rd323, %rd84;
	selp.f32 	%f206, %f241, %f73, %p146;
	min.s64 	%rd284, %rd323, %rd84;
$L__BB5_97:
	setp.lt.s32 	%p147, %r3, 65;
	mov.f32 	%f207, %f206;
	mov.u64 	%rd285, %rd284;
	@%p147 bra 	$L__BB5_101;
	ld.shared.f32 	%f76, [_ZN6thrust24THRUST_300001_SM_1000_NS8cuda_cub4core6detail5shmemE+40];
	ld.shared.u64 	%rd87, [_ZN6thrust24THRUST_300001_SM_1000_NS8cuda_cub4core6detail5shmemE+48];
	setp.lt.f32 	%p148, %f206, %f76;
	mov.f32 	%f207, %f76;
	mov.u64 	%rd285, %rd87;
	@%p148 bra 	$L__BB5_101;
	setp.lt.f32 	%p149, %f76, %f206;
	mov.f32 	%f207, %f206;
	mov.u64 	%rd285, %rd284;
	@%p149 bra 	$L__BB5_101;
	setp.lt.s64 	%p150, %rd284, %rd87;
	selp.f32 	%f207, %f206, %f76, %p150;
	min.s64 	%rd285, %rd284, %rd87;
$L__BB5_101:
	setp.lt.s32 	%p151, %r3, 97;
	mov.f32 	%f208, %f207;
	mov.u64 	%rd286, %rd285;
	@%p151 bra 	$L__BB5_105;
	ld.shared.f32 	%f79, [_ZN6thrust24THRUST_300001_SM_1000_NS8cuda_cub4core6detail5shmemE+56];
	ld.shared.u64 	%rd90, [_ZN6thrust24THRUST_300001_SM_1000_NS8cuda_cub4core6detail5shmemE+64];
	setp.lt.f32 	%p152, %f207, %f79;
	mov.f32 	%f208, %f79;
	mov.u64 	%rd286, %rd90;
	@%p152 bra 	$L__BB5_105;
	setp.lt.f32 	%p153, %f79, %f207;
	mov.f32 	%f208, %f207;
	mov.u64 	%rd286, %rd285;
	@%p153 bra 	$L__BB5_105;
	setp.lt.s64 	%p154, %rd285, %rd90;
	selp.f32 	%f208, %f207, %f79, %p154;
	min.s64 	%rd286, %rd285, %rd90;
$L__BB5_105:
	setp.lt.s32 	%p155, %r3, 129;
	mov.f32 	%f209, %f208;
	mov.u64 	%rd287, %rd286;
	@%p155 bra 	$L__BB5_109;
	ld.shared.f32 	%f82, [_ZN6thrust24THRUST_300001_SM_1000_NS8cuda_cub4core6detail5shmemE+72];
	ld.shared.u64 	%rd93, [_ZN6thrust24THRUST_300001_SM_1000_NS8cuda_cub4core6detail5shmemE+80];
	setp.lt.f32 	%p156, %f208, %f82;
	mov.f32 	%f209, %f82;
	mov.u64 	%rd287, %rd93;
	@%p156 bra 	$L__BB5_109;
	setp.lt.f32 	%p157, %f82, %f208;
	mov.f32 	%f209, %f208;
	mov.u64 	%rd287, %rd286;
	@%p157 bra 	$L__BB5_109;
	setp.lt.s64 	%p158, %rd286, %rd93;
	selp.f32 	%f209, %f208, %f82, %p158;
	min.s64 	%rd287, %rd286, %rd93;
$L__BB5_109:
	setp.lt.s32 	%p159, %r3, 161;
	mov.f32 	%f210, %f209;
	mov.u64 	%rd288, %rd287;
	@%p159 bra 	$L__BB5_113;
	ld.shared.f32 	%f85, [_ZN6thrust24THRUST_300001_SM_1000_NS8cuda_cub4core6detail5shmemE+88];
	ld.shared.u64 	%rd96, [_ZN6thrust24THRUST_300001_SM_1000_NS8cuda_cub4core6detail5shmemE+96];
	setp.lt.f32 	%p160, %f209, %f85;
	mov.f32 	%f210, %f85;
	mov.u64 	%rd288, %rd96;
	@%p160 bra 	$L__BB5_113;
	setp.lt.f32 	%p161, %f85, %f209;
	mov.f32 	%f210, %f209;
	mov.u64 	%rd288, %rd287;
	@%p161 bra 	$L__BB5_113;
	setp.lt.s64 	%p162, %rd287, %rd96;
	selp.f32 	%f210, %f209, %f85, %p162;
	min.s64 	%rd288, %rd287, %rd96;
$L__BB5_113:
	setp.lt.s32 	%p163, %r3, 193;
	mov.f32 	%f211, %f210;
	mov.u64 	%rd289, %rd288;
	@%p163 bra 	$L__BB5_117;
	ld.shared.f32 	%f88, [_ZN6thrust24THRUST_300001_SM_1000_NS8cuda_cub4core6detail5shmemE+104];
	ld.shared.u64 	%rd99, [_ZN6thrust24THRUST_300001_SM_1000_NS8cuda_cub4core6detail5shmemE+112];
	setp.lt.f32 	%p164, %f210, %f88;
	mov.f32 	%f211, %f88;
	mov.u64 	%rd289, %rd99;
	@%p164 bra 	$L__BB5_117;
	setp.lt.f32 	%p165, %f88, %f210;
	mov.f32 	%f211, %f210;
	mov.u64 	%rd289, %rd288;
	@%p165 bra 	$L__BB5_117;
	setp.lt.s64 	%p166, %rd288, %rd99;
	selp.f32 	%f211, %f210, %f88, %p166;
	min.s64 	%rd289, %rd288, %rd99;
$L__BB5_117:
	setp.lt.s32 	%p167, %r3, 225;
	mov.f32 	%f241, %f211;
	mov.u64 	%rd323, %rd289;
	@%p167 bra 	$L__BB5_208;
	ld.shared.f32 	%f91, [_ZN6thrust24THRUST_300001_SM_1000_NS8cuda_cub4core6detail5shmemE+120];
	ld.shared.u64 	%rd102, [_ZN6thrust24THRUST_300001_SM_1000_NS8cuda_cub4core6detail5shmemE+128];
	setp.lt.f32 	%p168, %f211, %f91;
	mov.f32 	%f241, %f91;
	mov.u64 	%rd323, %rd102;
	@%p168 bra 	$L__BB5_208;
	setp.lt.f32 	%p169, %f91, %f211;
	mov.f32 	%f241, %f211;
	mov.u64 	%rd323, %rd289;
	@%p169 bra 	$L__BB5_208;
	setp.lt.s64 	%p170, %rd289, %rd102;
	selp.f32 	%f241, %f211, %f91, %p170;
	min.s64 	%rd323, %rd289, %rd102;
	bra.uni 	$L__BB5_208;
$L__BB5_121:
	mov.u32 	%r20, %tid.x;
	add.s64 	%rd104, %rd196, %rd4;
	cvt.u64.u32 	%rd105, %r20;
	add.s64 	%rd201, %rd105, %rd4;
	cvta.to.global.u64 	%rd202, %rd195;
	shl.b64 	%rd203, %rd201, 2;
	add.s64 	%rd204, %rd202, %rd203;
	ld.global.f32 	%f170, [%rd204];
	add.s32 	%r36, %r20, 256;
	cvt.u64.u32 	%rd205, %r36;
	ld.global.f32 	%f171, [%rd204+1024];
	add.s32 	%r37, %r20, 512;
	cvt.u64.u32 	%rd206, %r37;
	ld.global.f32 	%f172, [%rd204+2048];
	add.s32 	%r38, %r20, 768;
	cvt.u64.u32 	%rd207, %r38;
	ld.global.f32 	%f173, [%rd204+3072];
	or.b32  	%r39, %r20, 1024;
	cvt.u64.u32 	%rd106, %r39;
	add.s64 	%rd311, %rd104, %rd106;
	ld.global.f32 	%f229, [%rd204+4096];
	setp.geu.f32 	%p2, %f170, %f171;
	selp.f32 	%f174, %f170, %f171, %p2;
	selp.b64 	%rd208, %rd105, %rd205, %p2;
	setp.geu.f32 	%p3, %f174, %f172;
	selp.f32 	%f175, %f174, %f172, %p3;
	selp.b64 	%rd209, %rd208, %rd206, %p3;
	setp.geu.f32 	%p4, %f175, %f173;
	selp.f32 	%f94, %f175, %f173, %p4;
	selp.b64 	%rd108, %rd209, %rd207, %p4;
	setp.lt.f32 	%p5, %f94, %f229;
	@%p5 bra 	$L__BB5_123;
	setp.lt.f32 	%p6, %f229, %f94;
	setp.lt.u64 	%p7, %rd108, %rd106;
	or.pred  	%p8, %p6, %p7;
	selp.f32 	%f229, %f94, %f229, %p8;
	add.s64 	%rd210, %rd104, %rd108;
	selp.b64 	%rd311, %rd210, %rd311, %p8;
$L__BB5_123:
	setp.le.u64 	%p9, %rd198, %rd5;
	@%p9 bra 	$L__BB5_164;
	setp.ne.s32 	%p10, %r20, 0;
	@%p10 bra 	$L__BB5_126;
	atom.global.add.u64 	%rd211, [%rd1+8], 1280;
	add.s64 	%rd212, %rd211, %rd5;
	st.shared.u64 	[_ZN6thrust24THRUST_300001_SM_1000_NS8cuda_cub4core6detail5shmemE+152], %rd212;
$L__BB5_126:
	bar.sync 	0;
	ld.shared.u64 	%rd299, [_ZN6thrust24THRUST_300001_SM_1000_NS8cuda_cub4core6detail5shmemE+152];
	add.s64 	%rd213, %rd299, 1280;
	setp.gt.s64 	%p11, %rd213, %rd198;
	@%p11 bra 	$L__BB5_141;
	mov.f32 	%f213, %f229;
	mov.u64 	%rd292, %rd311;
$L__BB5_128:
	add.s64 	%rd214, %rd299, %rd105;
	cvta.to.global.u64 	%rd215, %rd195;
	shl.b64 	%rd216, %rd214, 2;
	add.s64 	%rd217, %rd215, %rd216;
	add.s64 	%rd293, %rd214, %rd196;
	ld.global.f32 	%f214, [%rd217];
	add.s64 	%rd294, %rd293, 256;
	ld.global.f32 	%f215, [%rd217+1024];
	add.s64 	%rd295, %rd293, 512;
	ld.global.f32 	%f216, [%rd217+2048];
	add.s64 	%rd296, %rd293, 768;
	ld.global.f32 	%f217, [%rd217+3072];
	add.s64 	%rd311, %rd293, 1024;
	ld.global.f32 	%f229, [%rd217+4096];
	setp.lt.f32 	%p12, %f213, %f214;
	@%p12 bra 	$L__BB5_130;
	setp.lt.f32 	%p13, %f214, %f213;
	setp.lt.s64 	%p14, %rd292, %rd293;
	or.pred  	%p15, %p13, %p14;
	selp.f32 	%f214, %f213, %f214, %p15;
	selp.b64 	%rd293, %rd292, %rd293, %p15;
$L__BB5_130:
	setp.lt.f32 	%p16, %f214, %f215;
	@%p16 bra 	$L__BB5_132;
	setp.lt.f32 	%p17, %f215, %f214;
	setp.lt.s64 	%p18, %rd293, %rd294;
	or.pred  	%p19, %p17, %p18;
	selp.f32 	%f215, %f214, %f215, %p19;
	selp.b64 	%rd294, %rd293, %rd294, %p19;
$L__BB5_132:
	setp.lt.f32 	%p20, %f215, %f216;
	@%p20 bra 	$L__BB5_134;
	setp.lt.f32 	%p21, %f216, %f215;
	setp.lt.s64 	%p22, %rd294, %rd295;
	or.pred  	%p23, %p21, %p22;
	selp.f32 	%f216, %f215, %f216, %p23;
	selp.b64 	%rd295, %rd294, %rd295, %p23;
$L__BB5_134:
	setp.lt.f32 	%p24, %f216, %f217;
	@%p24 bra 	$L__BB5_136;
	setp.lt.f32 	%p25, %f217, %f216;
	setp.lt.s64 	%p26, %rd295, %rd296;
	or.pred  	%p27, %p25, %p26;
	selp.f32 	%f217, %f216, %f217, %p27;
	selp.b64 	%rd296, %rd295, %rd296, %p27;
$L__BB5_136:
	setp.lt.f32 	%p28, %f217, %f229;
	@%p28 bra 	$L__BB5_138;
	setp.lt.f32 	%p29, %f229, %f217;
	setp.lt.s64 	%p30, %rd296, %rd311;
	or.pred  	%p31, %p29, %p30;
	selp.f32 	%f229, %f217, %f229, %p31;
	selp.b64 	%rd311, %rd296, %rd311, %p31;
$L__BB5_138:
	setp.ne.s32 	%p32, %r20, 0;
	bar.sync 	0;
	@%p32 bra 	$L__BB5_140;
	atom.global.add.u64 	%rd218, [%rd1+8], 1280;
	add.s64 	%rd219, %rd218, %rd5;
	st.shared.u64 	[_ZN6thrust24THRUST_300001_SM_1000_NS8cuda_cub4core6detail5shmemE+152], %rd219;
$L__BB5_140:
	bar.sync 	0;
	ld.shared.u64 	%rd299, [_ZN6thrust24THRUST_300001_SM_1000_NS8cuda_cub4core6detail5shmemE+152];
	add.s64 	%rd220, %rd299, 1280;
	setp.le.s64 	%p33, %rd220, %rd198;
	mov.f32 	%f213, %f229;
	mov.u64 	%rd292, %rd311;
	@%p33 bra 	$L__BB5_128;
$L__BB5_141:
	setp.le.s64 	%p34, %rd198, %rd299;
	@%p34 bra 	$L__BB5_164;
	cvt.u32.u64 	%r40, %rd299;
	cvt.u32.u64 	%r41, %rd198;
	sub.s32 	%r21, %r41, %r40;
	setp.ge.s32 	%p35, %r20, %r21;
	@%p35 bra 	$L__BB5_164;
	cvta.to.global.u64 	%rd132, %rd195;
	not.b32 	%r43, %r20;
	add.s32 	%r44, %r43, %r41;
	sub.s32 	%r22, %r44, %r40;
	and.b32  	%r46, %r22, 768;
	setp.eq.s32 	%p36, %r46, 768;
	mov.u32 	%r397, %r20;
	@%p36 bra 	$L__BB5_149;
	add.s64 	%rd222, %rd299, %rd105;
	add.s64 	%rd301, %rd222, %rd196;
	shl.b64 	%rd223, %rd222, 2;
	add.s64 	%rd300, %rd132, %rd223;
	shr.u32 	%r47, %r22, 8;
	add.s32 	%r48, %r47, 1;
	and.b32  	%r49, %r48, 3;
	neg.s32 	%r395, %r49;
	mov.u32 	%r397, %r20;
$L__BB5_145:
	.pragma "nounroll";
	mov.u64 	%rd137, %rd311;
	mov.f32 	%f114, %f229;
	ld.global.f32 	%f115, [%rd300];
	setp.lt.f32 	%p37, %f114, %f115;
	mov.f32 	%f229, %f115;
	mov.u64 	%rd311, %rd301;
	@%p37 bra 	$L__BB5_148;
	setp.lt.f32 	%p38, %f115, %f114;
	mov.f32 	%f229, %f114;
	mov.u64 	%rd311, %rd137;
	@%p38 bra 	$L__BB5_148;
	setp.lt.s64 	%p39, %rd137, %rd301;
	selp.f32 	%f229, %f114, %f115, %p39;
	min.s64 	%rd311, %rd137, %rd301;
$L__BB5_148:
	add.s32 	%r397, %r397, 256;
	add.s64 	%rd301, %rd301, 256;
	add.s64 	%rd300, %rd300, 1024;
	add.s32 	%r395, %r395, 1;
	setp.ne.s32 	%p40, %r395, 0;
	@%p40 bra 	$L__BB5_145;
$L__BB5_149:
	setp.lt.u32 	%p41, %r22, 768;
	@%p41 bra 	$L__BB5_164;
	add.s32 	%r398, %r397, 512;
$L__BB5_151:
	mov.u32 	%r30, %r398;
	add.s32 	%r50, %r30, -512;
	cvt.u64.u32 	%rd224, %r50;
	add.s64 	%rd225, %rd299, %rd224;
	shl.b64 	%rd226, %rd225, 2;
	add.s64 	%rd145, %rd132, %rd226;
	add.s64 	%rd146, %rd225, %rd196;
	ld.global.f32 	%f121, [%rd145];
	setp.lt.f32 	%p42, %f229, %f121;
	mov.f32 	%f225, %f121;
	mov.u64 	%rd307, %rd146;
	@%p42 bra 	$L__BB5_154;
	setp.lt.f32 	%p43, %f121, %f229;
	mov.f32 	%f225, %f229;
	mov.u64 	%rd307, %rd311;
	@%p43 bra 	$L__BB5_154;
	setp.lt.s64 	%p44, %rd311, %rd146;
	selp.f32 	%f225, %f229, %f121, %p44;
	min.s64 	%rd307, %rd311, %rd146;
$L__BB5_154:
	add.s32 	%r51, %r30, -256;
	cvt.u64.u32 	%rd227, %r51;
	add.s64 	%rd228, %rd299, %rd227;
	add.s64 	%rd149, %rd228, %rd196;
	ld.global.f32 	%f124, [%rd145+1024];
	setp.lt.f32 	%p45, %f225, %f124;
	mov.f32 	%f226, %f124;
	mov.u64 	%rd308, %rd149;
	@%p45 bra 	$L__BB5_157;
	setp.lt.f32 	%p46, %f124, %f225;
	mov.f32 	%f226, %f225;
	mov.u64 	%rd308, %rd307;
	@%p46 bra 	$L__BB5_157;
	setp.lt.s64 	%p47, %rd307, %rd149;
	selp.f32 	%f226, %f225, %f124, %p47;
	min.s64 	%rd308, %rd307, %rd149;
$L__BB5_157:
	cvt.u64.u32 	%rd229, %r30;
	add.s64 	%rd230, %rd299, %rd229;
	add.s64 	%rd152, %rd230, %rd196;
	ld.global.f32 	%f127, [%rd145+2048];
	setp.lt.f32 	%p48, %f226, %f127;
	mov.f32 	%f227, %f127;
	mov.u64 	%rd309, %rd152;
	@%p48 bra 	$L__BB5_160;
	setp.lt.f32 	%p49, %f127, %f226;
	mov.f32 	%f227, %f226;
	mov.u64 	%rd309, %rd308;
	@%p49 bra 	$L__BB5_160;
	setp.lt.s64 	%p50, %rd308, %rd152;
	selp.f32 	%f227, %f226, %f127, %p50;
	min.s64 	%rd309, %rd308, %rd152;
$L__BB5_160:
	add.s32 	%r52, %r30, 256;
	cvt.u64.u32 	%rd231, %r52;
	add.s64 	%rd232, %rd299, %rd231;
	add.s64 	%rd155, %rd232, %rd196;
	ld.global.f32 	%f130, [%rd145+3072];
	setp.lt.f32 	%p51, %f227, %f130;
	mov.f32 	%f229, %f130;
	mov.u64 	%rd311, %rd155;
	@%p51 bra 	$L__BB5_163;
	setp.lt.f32 	%p52, %f130, %f227;
	mov.f32 	%f229, %f227;
	mov.u64 	%rd311, %rd309;
	@%p52 bra 	$L__BB5_163;
	setp.lt.s64 	%p53, %rd309, %rd155;
	selp.f32 	%f229, %f227, %f130, %p53;
	min.s64 	%rd311, %rd309, %rd155;
$L__BB5_163:
	add.s32 	%r398, %r30, 1024;
	add.s32 	%r53, %r30, 512;
	setp.lt.s32 	%p54, %r53, %r21;
	@%p54 bra 	$L__BB5_151;
$L__BB5_164:
	// begin inline asm
	mov.u32 %r54, %laneid;
	// end inline asm
	mov.b32 	%r56, %f229;
	mov.b32 	%r72, 1;
	mov.b32 	%r73, 31;
	mov.b32 	%r74, -1;
	// begin inline asm
	shfl.sync.down.b32 %r55, %r56, %r72, %r73, %r74;
	// end inline asm
	mov.b32 	%f134, %r55;
	// begin inline asm
	shfl.sync.down.b32 %r60, %r61, %r72, %r73, %r74;
	// end inline asm
	mov.b64 	{%r66, %r71}, %rd311;
	// begin inline asm
	shfl.sync.down.b32 %r65, %r66, %r72, %r73, %r74;
	// end inline asm
	// begin inline asm
	shfl.sync.down.b32 %r70, %r71, %r72, %r73, %r74;
	// end inline asm
	mov.b64 	%rd159, {%r65, %r70};
	setp.gt.s32 	%p55, %r54, 30;
	mov.f32 	%f230, %f229;
	mov.u64 	%rd312, %rd311;
	@%p55 bra 	$L__BB5_168;
	setp.lt.f32 	%p56, %f229, %f134;
	mov.f32 	%f230, %f134;
	mov.u64 	%rd312, %rd159;
	@%p56 bra 	$L__BB5_168;
	setp.gt.f32 	%p57, %f229, %f134;
	mov.f32 	%f230, %f229;
	mov.u64 	%rd312, %rd311;
	@%p57 bra 	$L__BB5_168;
	setp.lt.s64 	%p58, %rd311, %rd159;
	selp.f32 	%f230, %f229, %f134, %p58;
	min.s64 	%rd312, %rd311, %rd159;
$L__BB5_168:
	mov.b32 	%r76, %f230;
	mov.b32 	%r92, 2;
	mov.b32 	%r93, 31;
	mov.b32 	%r94, -1;
	// begin inline asm
	shfl.sync.down.b32 %r75, %r76, %r92, %r93, %r94;
	// end inline asm
	mov.b32 	%f137, %r75;
	// begin inline asm
	shfl.sync.down.b32 %r80, %r81, %r92, %r93, %r94;
	// end inline asm
	mov.b64 	{%r86, %r91}, %rd312;
	// begin inline asm
	shfl.sync.down.b32 %r85, %r86, %r92, %r93, %r94;
	// end inline asm
	// begin inline asm
	shfl.sync.down.b32 %r90, %r91, %r92, %r93, %r94;
	// end inline asm
	mov.b64 	%rd162, {%r85, %r90};
	setp.gt.s32 	%p59, %r54, 29;
	mov.f32 	%f231, %f230;
	mov.u64 	%rd313, %rd312;
	@%p59 bra 	$L__BB5_172;
	setp.lt.f32 	%p60, %f230, %f137;
	mov.f32 	%f231, %f137;
	mov.u64 	%rd313, %rd162;
	@%p60 bra 	$L__BB5_172;
	setp.gt.f32 	%p61, %f230, %f137;
	mov.f32 	%f231, %f230;
	mov.u64 	%rd313, %rd312;
	@%p61 bra 	$L__BB5_172;
	setp.lt.s64 	%p62, %rd312, %rd162;
	selp.f32 	%f231, %f230, %f137, %p62;
	min.s64 	%rd313, %rd312, %rd162;
$L__BB5_172:
	mov.b32 	%r96, %f231;
	mov.b32 	%r112, 4;
	mov.b32 	%r113, 31;
	mov.b32 	%r114, -1;
	// begin inline asm
	shfl.sync.down.b32 %r95, %r96, %r112, %r113, %r114;
	// end inline asm
	mov.b32 	%f140, %r95;
	// begin inline asm
	shfl.sync.down.b32 %r100, %r101, %r112, %r113, %r114;
	// end inline asm
	mov.b64 	{%r106, %r111}, %rd313;
	// begin inline asm
	shfl.sync.down.b32 %r105, %r106, %r112, %r113, %r114;
	// end inline asm
	// begin inline asm
	shfl.sync.down.b32 %r110, %r111, %r112, %r113, %r114;
	// end inline asm
	mov.b64 	%rd165, {%r105, %r110};
	setp.gt.s32 	%p63, %r54, 27;
	mov.f32 	%f232, %f231;
	mov.u64 	%rd314, %rd313;
	@%p63 bra 	$L__BB5_176;
	setp.lt.f32 	%p64, %f231, %f140;
	mov.f32 	%f232, %f140;
	mov.u64 	%rd314, %rd165;
	@%p64 bra 	$L__BB5_176;
	setp.gt.f32 	%p65, %f231, %f140;
	mov.f32 	%f232, %f231;
	mov.u64 	%rd314, %rd313;
	@%p65 bra 	$L__BB5_176;
	setp.lt.s64 	%p66, %rd313, %rd165;
	selp.f32 	%f232, %f231, %f140, %p66;
	min.s64 	%rd314, %rd313, %rd165;
$L__BB5_176:
	mov.b32 	%r116, %f232;
	mov.b32 	%r132, 8;
	mov.b32 	%r133, 31;
	mov.b32 	%r134, -1;
	// begin inline asm
	shfl.sync.down.b32 %r115, %r116, %r132, %r133, %r134;
	// end inline asm
	mov.b32 	%f143, %r115;
	// begin inline asm
	shfl.sync.down.b32 %r120, %r121, %r132, %r133, %r134;
	// end inline asm
	mov.b64 	{%r126, %r131}, %rd314;
	// begin inline asm
	shfl.sync.down.b32 %r125, %r126, %r132, %r133, %r134;
	// end inline asm
	// begin inline asm
	shfl.sync.down.b32 %r130, %r131, %r132, %r133, %r134;
	// end inline asm
	mov.b64 	%rd168, {%r125, %r130};
	setp.gt.s32 	%p67, %r54, 23;
	mov.f32 	%f233, %f232;
	mov.u64 	%rd315, %rd314;
	@%p67 bra 	$L__BB5_180;
	setp.lt.f32 	%p68, %f232, %f143;
	mov.f32 	%f233, %f143;
	mov.u64 	%rd315, %rd168;
	@%p68 bra 	$L__BB5_180;
	setp.gt.f32 	%p69, %f232, %f143;
	mov.f32 	%f233, %f232;
	mov.u64 	%rd315, %rd314;
	@%p69 bra 	$L__BB5_180;
	setp.lt.s64 	%p70, %rd314, %rd168;
	selp.f32 	%f233, %f232, %f143, %p70;
	min.s64 	%rd315, %rd314, %rd168;
$L__BB5_180:
	mov.b32 	%r136, %f233;
	mov.b32 	%r152, 16;
	mov.b32 	%r153, 31;
	mov.b32 	%r154, -1;
	// begin inline asm
	shfl.sync.down.b32 %r135, %r136, %r152, %r153, %r154;
	// end inline asm
	mov.b32 	%f146, %r135;
	// begin inline asm
	shfl.sync.down.b32 %r140, %r141, %r152, %r153, %r154;
	// end inline asm
	mov.b64 	{%r146, %r151}, %rd315;
	// begin inline asm
	shfl.sync.down.b32 %r145, %r146, %r152, %r153, %r154;
	// end inline asm
	// begin inline asm
	shfl.sync.down.b32 %r150, %r151, %r152, %r153, %r154;
	// end inline asm
	mov.b64 	%rd171, {%r145, %r150};
	setp.gt.s32 	%p71, %r54, 15;
	mov.f32 	%f241, %f233;
	mov.u64 	%rd323, %rd315;
	@%p71 bra 	$L__BB5_184;
	setp.lt.f32 	%p72, %f233, %f146;
	mov.f32 	%f241, %f146;
	mov.u64 	%rd323, %rd171;
	@%p72 bra 	$L__BB5_184;
	setp.gt.f32 	%p73, %f233, %f146;
	mov.f32 	%f241, %f233;
	mov.u64 	%rd323, %rd315;
	@%p73 bra 	$L__BB5_184;
	setp.lt.s64 	%p74, %rd315, %rd171;
	selp.f32 	%f241, %f233, %f146, %p74;
	min.s64 	%rd323, %rd315, %rd171;
$L__BB5_184:
	setp.ne.s32 	%p75, %r54, 0;
	@%p75 bra 	$L__BB5_186;
	shr.u32 	%r155, %r20, 1;
	and.b32  	%r156, %r155, 496;
	mov.u32 	%r157, _ZN6thrust24THRUST_300001_SM_1000_NS8cuda_cub4core6detail5shmemE;
	add.s32 	%r158, %r157, %r156;
	st.shared.f32 	[%r158+8], %f241;
	st.shared.u64 	[%r158+16], %rd323;
$L__BB5_186:
	bar.sync 	0;
	setp.ne.s32 	%p76, %r20, 0;
	@%p76 bra 	$L__BB5_208;
	ld.shared.f32 	%f149, [_ZN6thrust24THRUST_300001_SM_1000_NS8cuda_cub4core6detail5shmemE+24];
	ld.shared.u64 	%rd174, [_ZN6thrust24THRUST_300001_SM_1000_NS8cuda_cub4core6detail5shmemE+32];
	setp.lt.f32 	%p77, %f241, %f149;
	mov.f32 	%f235, %f149;
	mov.u64 	%rd317, %rd174;
	@%p77 bra 	$L__BB5_190;
	setp.lt.f32 	%p78, %f149, %f241;
	mov.f32 	%f235, %f241;
	mov.u64 	%rd317, %rd323;
	@%p78 bra 	$L__BB5_190;
	setp.lt.s64 	%p79, %rd323, %rd174;
	selp.f32 	%f235, %f241, %f149, %p79;
	min.s64 	%rd317, %rd323, %rd174;
$L__BB5_190:
	ld.shared.f32 	%f152, [_ZN6thrust24THRUST_300001_SM_1000_NS8cuda_cub4core6detail5shmemE+40];
	ld.shared.u64 	%rd177, [_ZN6thrust24THRUST_300001_SM_1000_NS8cuda_cub4core6detail5shmemE+48];
	setp.lt.f32 	%p80, %f235, %f152;
	mov.f32 	%f236, %f152;
	mov.u64 	%rd318, %rd177;
	@%p80 bra 	$L__BB5_193;
	setp.lt.f32 	%p81, %f152, %f235;
	mov.f32 	%f236, %f235;
	mov.u64 	%rd318, %rd317;
	@%p81 bra 	$L__BB5_193;
	setp.lt.s64 	%p82, %rd317, %rd177;
	selp.f32 	%f236, %f235, %f152, %p82;
	min.s64 	%rd318, %rd317, %rd177;
$L__BB5_193:
	ld.shared.f32 	%f155, [_ZN6thrust24THRUST_300001_SM_1000_NS8cuda_cub4core6detail5shmemE+56];
	ld.shared.u64 	%rd180, [_ZN6thrust24THRUST_300001_SM_1000_NS8cuda_cub4core6detail5shmemE+64];
	setp.lt.f32 	%p83, %f236, %f155;
	mov.f32 	%f237, %f155;
	mov.u64 	%rd319, %rd180;
	@%p83 bra 	$L__BB5_196;
	setp.lt.f32 	%p84, %f155, %f236;
	mov.f32 	%f237, %f236;
	mov.u64 	%rd319, %rd318;
	@%p84 bra 	$L__BB5_196;
	setp.lt.s64 	%p85, %rd318, %rd180;
	selp.f32 	%f237, %f236, %f155, %p85;
	min.s64 	%rd319, %rd318, %rd180;
$L__BB5_196:
	ld.shared.f32 	%f158, [_ZN6thrust24THRUST_300001_SM_1000_NS8cuda_cub4core6detail5shmemE+72];
	ld.shared.u64 	%rd183, [_ZN6thrust24THRUST_300001_SM_1000_NS8cuda_cub4core6detail5shmemE+80];
	setp.lt.f32 	%p86, %f237, %f158;
	mov.f32 	%f238, %f158;
	mov.u64 	%rd320, %rd183;
	@%p86 bra 	$L__BB5_199;
	setp.lt.f32 	%p87, %f158, %f237;
	mov.f32 	%f238, %f237;
	mov.u64 	%rd320, %rd319;
	@%p87 bra 	$L__BB5_199;
	setp.lt.s64 	%p88, %rd319, %rd183;
	selp.f32 	%f238, %f237, %f158, %p88;
	min.s64 	%rd320, %rd319, %rd183;
$L__BB5_199:
	ld.shared.f32 	%f161, [_ZN6thrust24THRUST_300001_SM_1000_NS8cuda_cub4core6detail5shmemE+88];
	ld.shared.u64 	%rd186, [_ZN6thrust24THRUST_300001_SM_1000_NS8cuda_cub4core6detail5shmemE+96];
	setp.lt.f32 	%p89, %f238, %f161;
	mov.f32 	%f239, %f161;
	mov.u64 	%rd321, %rd186;
	@%p89 bra 	$L__BB5_202;
	setp.lt.f32 	%p90, %f161, %f238;
	mov.f32 	%f239, %f238;
	mov.u64 	%rd321, %rd320;
	@%p90 bra 	$L__BB5_202;
	setp.lt.s64 	%p91, %rd320, %rd186;
	selp.f32 	%f239, %f238, %f161, %p91;
	min.s64 	%rd321, %rd320, %rd186;
$L__BB5_202:
	ld.shared.f32 	%f164, [_ZN6thrust24THRUST_300001_SM_1000_NS8cuda_cub4core6detail5shmemE+104];
	ld.shared.u64 	%rd189, [_ZN6thrust24THRUST_300001_SM_1000_NS8cuda_cub4core6detail5shmemE+112];
	setp.lt.f32 	%p92, %f239, %f164;
	mov.f32 	%f240, %f164;
	mov.u64 	%rd322, %rd189;
	@%p92 bra 	$L__BB5_205;
	setp.lt.f32 	%p93, %f164, %f239;
	mov.f32 	%f240, %f239;
	mov.u64 	%rd322, %rd321;
	@%p93 bra 	$L__BB5_205;
	setp.lt.s64 	%p94, %rd321, %rd189;
	selp.f32 	%f240, %f239, %f164, %p94;
	min.s64 	%rd322, %rd321, %rd189;
$L__BB5_205:
	ld.shared.f32 	%f167, [_ZN6thrust24THRUST_300001_SM_1000_NS8cuda_cub4core6detail5shmemE+120];
	ld.shared.u64 	%rd192, [_ZN6thrust24THRUST_300001_SM_1000_NS8cuda_cub4core6detail5shmemE+128];
	setp.lt.f32 	%p95, %f240, %f167;
	mov.f32 	%f241, %f167;
	mov.u64 	%rd323, %rd192;
	@%p95 bra 	$L__BB5_208;
	setp.lt.f32 	%p96, %f167, %f240;
	mov.f32 	%f241, %f240;
	mov.u64 	%rd323, %rd322;
	@%p96 bra 	$L__BB5_208;
	setp.lt.s64 	%p97, %rd322, %rd192;
	selp.f32 	%f241, %f240, %f167, %p97;
	min.s64 	%rd323, %rd322, %rd192;
$L__BB5_208:
	mov.u32 	%r389, %tid.x;
	setp.ne.s32 	%p214, %r389, 0;
	@%p214 bra 	$L__BB5_210;
	ld.param.u64 	%rd254, [_ZN6thrust24THRUST_300001_SM_1000_NS8cuda_cub4core6detail13_kernel_agentINS1_8__reduce11ReduceAgentINS0_12zip_iteratorIN4cuda3std3__45tupleIJNS0_6detail15normal_iteratorINS0_10device_ptrIfEEEENS0_17counting_iteratorIlNS0_11use_defaultESI_SI_EEEEEEEPNSB_IJflEEESM_lNS1_9__extrema9arg_max_fIflNSA_4lessIfEEEEEEJSL_SN_lN3cub18CUB_300001_SM_100013GridEvenShareIlEENSV_9GridQueueIyEESS_EEEvDpT0__param_1];
	cvta.to.global.u64 	%rd251, %rd254;
	mul.wide.u32 	%rd252, %r1, 16;
	add.s64 	%rd253, %rd251, %rd252;
	st.global.f32 	[%rd253], %f241;
	st.global.u64 	[%rd253+8], %rd323;
$L__BB5_210:
	ret;

}
	// .globl	_ZN6thrust24THRUST_300001_SM_1000_NS8cuda_cub4core6detail13_kernel_agentINS1_8__reduce10DrainAgentIlEEJN3cub18CUB_300001_SM_10009GridQueueIyEElEEEvDpT0_
.visible .entry _ZN6thrust24THRUST_300001_SM_1000_NS8cuda_cub4core6detail13_kernel_agentINS1_8__reduce10DrainAgentIlEEJN3cub18CUB_300001_SM_10009GridQueueIyEElEEEvDpT0_(
	.param .align 8 .b8 _ZN6thrust24THRUST_300001_SM_1000_NS8cuda_cub4core6detail13_kernel_agentINS1_8__reduce10DrainAgentIlEEJN3cub18CUB_300001_SM_10009GridQueueIyEElEEEvDpT0__param_0[8],
	.param .u64 _ZN6thrust24THRUST_300001_SM_1000_NS8cuda_cub4core6detail13_kernel_agentINS1_8__reduce10DrainAgentIlEEJN3cub18CUB_300001_SM_10009GridQueueIyEElEEEvDpT0__param_1
)
.maxntid 1
{
	.reg .b64 	%rd<5>;

	ld.param.u64 	%rd1, [_ZN6thrust24THRUST_300001_SM_1000_NS8cuda_cub4core6detail13_kernel_agentINS1_8__reduce10DrainAgentIlEEJN3cub18CUB_300001_SM_10009GridQueueIyEElEEEvDpT0__param_0];
	ld.param.u64 	%rd2, [_ZN6thrust24THRUST_300001_SM_1000_NS8cuda_cub4core6detail13_kernel_agentINS1_8__reduce10DrainAgentIlEEJN3cub18CUB_300001_SM_10009GridQueueIyEElEEEvDpT0__param_1];
	cvta.to.global.u64 	%rd3, %rd1;
	st.global.u64 	[%rd3], %rd2;
	mov.b64 	%rd4, 0;
	st.global.u64 	[%rd3+8], %rd4;
	ret;

}
	// .globl	_ZN6thrust24THRUST_300001_SM_1000_NS8cuda_cub4core6detail13_kernel_agentINS1_8__reduce11ReduceAgentIPN4cuda3std3__45tupleIJflEEESC_SB_lNS1_9__extrema9arg_max_fIflNS9_4lessIfEEEEEEJSC_SC_iSH_EEEvDpT0_
.visible .entry _ZN6thrust24THRUST_300001_SM_1000_NS8cuda_cub4core6detail13_kernel_agentINS1_8__reduce11ReduceAgentIPN4cuda3std3__45tupleIJflEEESC_SB_lNS1_9__extrema9arg_max_fIflNS9_4lessIfEEEEEEJSC_SC_iSH_EEEvDpT0_(
	.param .u64 .ptr .align 1 _ZN6thrust24THRUST_300001_SM_1000_NS8cuda_cub4core6detail13_kernel_agentINS1_8__reduce11ReduceAgentIPN4cuda3std3__45tupleIJflEEESC_SB_lNS1_9__extrema9arg_max_fIflNS9_4lessIfEEEEEEJSC_SC_iSH_EEEvDpT0__param_0,
	.param .u64 .ptr .align 1 _ZN6thrust24THRUST_300001_SM_1000_NS8cuda_cub4core6detail13_kernel_agentINS1_8__reduce11ReduceAgentIPN4cuda3std3__45tupleIJflEEESC_SB_lNS1_9__extrema9arg_max_fIflNS9_4lessIfEEEEEEJSC_SC_iSH_EEEvDpT0__param_1,
	.param .u32 _ZN6thrust24THRUST_300001_SM_1000_NS8cuda_cub4core6detail13_kernel_agentINS1_8__reduce11ReduceAgentIPN4cuda3std3__45tupleIJflEEESC_SB_lNS1_9__extrema9arg_max_fIflNS9_4lessIfEEEEEEJSC_SC_iSH_EEEvDpT0__param_2,
	.param .align 1 .b8 _ZN6thrust24THRUST_300001_SM_1000_NS8cuda_cub4core6detail13_kernel_agentINS1_8__reduce11ReduceAgentIPN4cuda3std3__45tupleIJflEEESC_SB_lNS1_9__extrema9arg_max_fIflNS9_4lessIfEEEEEEJSC_SC_iSH_EEEvDpT0__param_3[1]
)
.maxntid 256
{
	.reg .pred 	%p<264>;
	.reg .b32 	%r<436>;
	.reg .b32 	%f<293>;
	.reg .b64 	%rd<479>;

	ld.param.u64 	%rd236, [_ZN6thrust24THRUST_300001_SM_1000_NS8cuda_cub4core6detail13_kernel_agentINS1_8__reduce11ReduceAgentIPN4cuda3std3__45tupleIJflEEESC_SB_lNS1_9__extrema9arg_max_fIflNS9_4lessIfEEEEEEJSC_SC_iSH_EEEvDpT0__param_0];
	ld.param.u32 	%r29, [_ZN6thrust24THRUST_300001_SM_1000_NS8cuda_cub4core6detail13_kernel_agentINS1_8__reduce11ReduceAgentIPN4cuda3std3__45tupleIJflEEESC_SB_lNS1_9__extrema9arg_max_fIflNS9_4lessIfEEEEEEJSC_SC_iSH_EEEvDpT0__param_2];
	cvt.s64.s32 	%rd1, %r29;
	setp.eq.s32 	%p1, %r29, 0;
	@%p1 bra 	$L__BB7_234;
	setp.gt.s32 	%p2, %r29, 1279;
	@%p2 bra 	$L__BB7_121;
	mov.u32 	%r1, %tid.x;
	setp.ge.s32 	%p147, %r1, %r29;
	mov.f32 	%f224, 0f00000000;
	mov.b64 	%rd402, 0;
	mov.u32 	%r430, %r1;
	@%p147 bra 	$L__BB7_4;
	mul.wide.u32 	%rd366, %r1, 16;
	add.s64 	%rd363, %rd236, %rd366;
	// begin inline asm
	ld.global.nc.u64 %rd362, [%rd363];
	// end inline asm
	mov.b64 	{%r191, %r192}, %rd362;
	mov.b32 	%f224, %r191;
	add.s64 	%rd365, %rd363, 8;
	// begin inline asm
	ld.global.nc.u64 %rd402, [%rd365];
	// end inline asm
	add.s32 	%r430, %r1, 256;
$L__BB7_4:
	setp.ge.s32 	%p148, %r430, %r29;
	@%p148 bra 	$L__BB7_25;
	not.b32 	%r193, %r430;
	add.s32 	%r4, %r29, %r193;
	and.b32  	%r194, %r4, 768;
	setp.eq.s32 	%p149, %r194, 768;
	@%p149 bra 	$L__BB7_11;
	mul.wide.u32 	%rd368, %r430, 16;
	add.s64 	%rd393, %rd236, %rd368;
	shr.u32 	%r195, %r4, 8;
	add.s32 	%r196, %r195, 1;
	and.b32  	%r197, %r196, 3;
	neg.s32 	%r428, %r197;
$L__BB7_7:
	.pragma "nounroll";
	mov.u64 	%rd6, %rd402;
	mov.f32 	%f3, %f224;
	// begin inline asm
	ld.global.nc.u64 %rd369, [%rd393];
	// end inline asm
	mov.b64 	{%r198, %r199}, %rd369;
	mov.b32 	%f4, %r198;
	add.s64 	%rd372, %rd393, 8;
	// begin inline asm
	ld.global.nc.u64 %rd371, [%rd372];
	// end inline asm
	setp.lt.f32 	%p150, %f3, %f4;
	mov.u64 	%rd402, %rd371;
	mov.f32 	%f224, %f4;
	@%p150 bra 	$L__BB7_10;
	setp.lt.f32 	%p151, %f4, %f3;
	mov.u64 	%rd402, %rd6;
	mov.f32 	%f224, %f3;
	@%p151 bra 	$L__BB7_10;
	setp.lt.s64 	%p152, %rd6, %rd371;
	min.s64 	%rd402, %rd6, %rd371;
	selp.f32 	%f224, %f3, %f4, %p152;
$L__BB7_10:
	add.s32 	%r430, %r430, 256;
	add.s64 	%rd393, %rd393, 4096;
	add.s32 	%r428, %r428, 1;
	setp.ne.s32 	%p153, %r428, 0;
	@%p153 bra 	$L__BB7_7;
$L__BB7_11:
	setp.lt.u32 	%p154, %r4, 768;
	@%p154 bra 	$L__BB7_25;
$L__BB7_12:
	mul.wide.s32 	%rd377, %r430, 16;
	add.s64 	%rd374, %rd236, %rd377;
	// begin inline asm
	ld.global.nc.u64 %rd373, [%rd374];
	// end inline asm
	mov.b64 	{%r200, %r201}, %rd373;
	mov.b32 	%f10, %r200;
	add.s64 	%rd376, %rd374, 8;
	// begin inline asm
	ld.global.nc.u64 %rd375, [%rd376];
	// end inline asm
	setp.lt.f32 	%p155, %f224, %f10;
	mov.u64 	%rd399, %rd375;
	mov.f32 	%f221, %f10;
	@%p155 bra 	$L__BB7_15;
	setp.lt.f32 	%p156, %f10, %f224;
	mov.u64 	%rd399, %rd402;
	mov.f32 	%f221, %f224;
	@%p156 bra 	$L__BB7_15;
	setp.lt.s64 	%p157, %rd402, %rd375;
	min.s64 	%rd399, %rd402, %rd375;
	selp.f32 	%f221, %f224, %f10, %p157;
$L__BB7_15:
	add.s64 	%rd379, %rd374, 4096;
	// begin inline asm
	ld.global.nc.u64 %rd378, [%rd379];
	// end inline asm
	mov.b64 	{%r202, %r203}, %rd378;
	mov.b32 	%f13, %r202;
	add.s64 	%rd381, %rd374, 4104;
	// begin inline asm
	ld.global.nc.u64 %rd380, [%rd381];
	// end inline asm
	setp.lt.f32 	%p158, %f221, %f13;
	mov.u64 	%rd400, %rd380;
	mov.f32 	%f222, %f13;
	@%p158 bra 	$L__BB7_18;
	setp.lt.f32 	%p159, %f13, %f221;
	mov.u64 	%rd400, %rd399;
	mov.f32 	%f222, %f221;
	@%p159 bra 	$L__BB7_18;
	setp.lt.s64 	%p160, %rd399, %rd380;
	min.s64 	%rd400, %rd399, %rd380;
	selp.f32 	%f222, %f221, %f13, %p160;
$L__BB7_18:
	add.s64 	%rd383, %rd374, 8192;
	// begin inline asm
	ld.global.nc.u64 %rd382, [%rd383];
	// end inline asm
	mov.b64 	{%r204, %r205}, %rd382;
	mov.b32 	%f16, %r204;
	add.s64 	%rd385, %rd374, 8200;
	// begin inline asm
	ld.global.nc.u64 %rd384, [%rd385];
	// end inline asm
	setp.lt.f32 	%p161, %f222, %f16;
	mov.u64 	%rd401, %rd384;
	mov.f32 	%f223, %f16;
	@%p161 bra 	$L__BB7_21;
	setp.lt.f32 	%p162, %f16, %f222;
	mov.u64 	%rd401, %rd400;
	mov.f32 	%f223, %f222;
	@%p162 bra 	$L__BB7_21;
	setp.lt.s64 	%p163, %rd400, %rd384;
	min.s64 	%rd401, %rd400, %rd384;
	selp.f32 	%f223, %f222, %f16, %p163;
$L__BB7_21:
	add.s64 	%rd387, %rd374, 12288;
	// begin inline asm
	ld.global.nc.u64 %rd386, [%rd387];
	// end inline asm
	mov.b64 	{%r206, %r207}, %rd386;
	mov.b32 	%f19, %r206;
	add.s64 	%rd389, %rd374, 12296;
	// begin inline asm
	ld.global.nc.u64 %rd388, [%rd389];
	// end inline asm
	setp.lt.f32 	%p164, %f223, %f19;
	mov.u64 	%rd402, %rd388;
	mov.f32 	%f224, %f19;
	@%p164 bra 	$L__BB7_24;
	setp.lt.f32 	%p165, %f19, %f223;
	mov.u64 	%rd402, %rd401;
	mov.f32 	%f224, %f223;
	@%p165 bra 	$L__BB7_24;
	setp.lt.s64 	%p166, %rd401, %rd388;
	min.s64 	%rd402, %rd401, %rd388;
	selp.f32 	%f224, %f223, %f19, %p166;
$L__BB7_24:
	add.s32 	%r430, %r430, 1024;
	setp.lt.s32 	%p167, %r430, %r29;
	@%p167 bra 	$L__BB7_12;
$L__BB7_25:
	setp.lt.s32 	%p168, %r29, 256;
	@%p168 bra 	$L__BB7_70;
	// begin inline asm
	mov.u32 %r321, %laneid;
	// end inline asm
	mov.b32 	%r323, %f224;
	mov.b32 	%r339, 1;
	mov.b32 	%r340, 31;
	mov.b32 	%r341, -1;
	// begin inline asm
	shfl.sync.down.b32 %r322, %r323, %r339, %r340, %r341;
	// end inline asm
	mov.b32 	%f23, %r322;
	// begin inline asm
	shfl.sync.down.b32 %r327, %r328, %r339, %r340, %r341;
	// end inline asm
	mov.b64 	{%r333, %r338}, %rd402;
	// begin inline asm
	shfl.sync.down.b32 %r332, %r333, %r339, %r340, %r341;
	// end inline asm
	// begin inline asm
	shfl.sync.down.b32 %r337, %r338, %r339, %r340, %r341;
	// end inline asm
	mov.b64 	%rd28, {%r332, %r337};
	setp.gt.s32 	%p220, %r321, 30;
	mov.u64 	%rd404, %rd402;
	mov.f32 	%f226, %f224;
	@%p220 bra 	$L__BB7_30;
	setp.lt.f32 	%p221, %f224, %f23;
	mov.u64 	%rd404, %rd28;
	mov.f32 	%f226, %f23;
	@%p221 bra 	$L__BB7_30;
	setp.gt.f32 	%p222, %f224, %f23;
	mov.u64 	%rd404, %rd402;
	mov.f32 	%f226, %f224;
	@%p222 bra 	$L__BB7_30;
	setp.lt.s64 	%p223, %rd402, %rd28;
	min.s64 	%rd404, %rd402, %rd28;
	selp.f32 	%f226, %f224, %f23, %p223;
$L__BB7_30:
	mov.b32 	%r343, %f226;
	mov.b32 	%r359, 2;
	mov.b32 	%r360, 31;
	mov.b32 	%r361, -1;
	// begin inline asm
	shfl.sync.down.b32 %r342, %r343, %r359, %r360, %r361;
	// end inline asm
	mov.b32 	%f26, %r342;
	// begin inline asm
	shfl.sync.down.b32 %r347, %r348, %r359, %r360, %r361;
	// end inline asm
	mov.b64 	{%r353, %r358}, %rd404;
	// begin inline asm
	shfl.sync.down.b32 %r352, %r353, %r359, %r360, %r361;
	// end inline asm
	// begin inline asm
	shfl.sync.down.b32 %r357, %r358, %r359, %r360, %r361;
	// end inline asm
	mov.b64 	%rd31, {%r352, %r357};
	setp.gt.s32 	%p224, %r321, 29;
	mov.u64 	%rd405, %rd404;
	mov.f32 	%f227, %f226;
	@%p224 bra 	$L__BB7_34;
	setp.lt.f32 	%p225, %f226, %f26;
	mov.u64 	%rd405, %rd31;
	mov.f32 	%f227, %f26;
	@%p225 bra 	$L__BB7_34;
	setp.gt.f32 	%p226, %f226, %f26;
	mov.u64 	%rd405, %rd404;
	mov.f32 	%f227, %f226;
	@%p226 bra 	$L__BB7_34;
	setp.lt.s64 	%p227, %rd404, %rd31;
	min.s64 	%rd405, %rd404, %rd31;
	selp.f32 	%f227, %f226, %f26, %p227;
$L__BB7_34:
	mov.b32 	%r363, %f227;
	mov.b32 	%r379, 4;
	mov.b32 	%r380, 31;
	mov.b32 	%r381, -1;
	// begin inline asm
	shfl.sync.down.b32 %r362, %r363, %r379, %r380, %r381;
	// end inline asm
	mov.b32 	%f29, %r362;
	// begin inline asm
	shfl.sync.down.b32 %r367, %r368, %r379, %r380, %r381;
	// end inline asm
	mov.b64 	{%r373, %r378}, %rd405;
	// begin inline asm
	shfl.sync.down.b32 %r372, %r373, %r379, %r380, %r381;
	// end inline asm
	// begin inline asm
	shfl.sync.down.b32 %r377, %r378, %r379, %r380, %r381;
	// end inline asm
	mov.b64 	%rd34, {%r372, %r377};
	setp.gt.s32 	%p228, %r321, 27;
	mov.u64 	%rd406, %rd405;
	mov.f32 	%f228, %f227;
	@%p228 bra 	$L__BB7_38;
	setp.lt.f32 	%p229, %f227, %f29;
	mov.u64 	%rd406, %rd34;
	mov.f32 	%f228, %f29;
	@%p229 bra 	$L__BB7_38;
	setp.gt.f32 	%p230, %f227, %f29;
	mov.u64 	%rd406, %rd405;
	mov.f32 	%f228, %f227;
	@%p230 bra 	$L__BB7_38;
	setp.lt.s64 	%p231, %rd405, %rd34;
	min.s64 	%rd406, %rd405, %rd34;
	selp.f32 	%f228, %f227, %f29, %p231;
$L__BB7_38:
	mov.b32 	%r383, %f228;
	mov.b32 	%r399, 8;
	mov.b32 	%r400, 31;
	mov.b32 	%r401, -1;
	// begin inline asm
	shfl.sync.down.b32 %r382, %r383, %r399, %r400, %r401;
	// end inline asm
	mov.b32 	%f32, %r382;
	// begin inline asm
	shfl.sync.down.b32 %r387, %r388, %r399, %r400, %r401;
	// end inline asm
	mov.b64 	{%r393, %r398}, %rd406;
	// begin inline asm
	shfl.sync.down.b32 %r392, %r393, %r399, %r400, %r401;
	// end inline asm
	// begin inline asm
	shfl.sync.down.b32 %r397, %r398, %r399, %r400, %r401;
	// end inline asm
	mov.b64 	%rd37, {%r392, %r397};
	setp.gt.s32 	%p232, %r321, 23;
	mov.u64 	%rd407, %rd406;
	mov.f32 	%f229, %f228;
	@%p232 bra 	$L__BB7_42;
	setp.lt.f32 	%p233, %f228, %f32;
	mov.u64 	%rd407, %rd37;
	mov.f32 	%f229, %f32;
	@%p233 bra 	$L__BB7_42;
	setp.gt.f32 	%p234, %f228, %f32;
	mov.u64 	%rd407, %rd406;
	mov.f32 	%f229, %f228;
	@%p234 bra 	$L__BB7_42;
	setp.lt.s64 	%p235, %rd406, %rd37;
	min.s64 	%rd407, %rd406, %rd37;
	selp.f32 	%f229, %f228, %f32, %p235;
$L__BB7_42:
	mov.b32 	%r403, %f229;
	mov.b32 	%r419, 16;
	mov.b32 	%r420, 31;
	mov.b32 	%r421, -1;
	// begin inline asm
	shfl.sync.down.b32 %r402, %r403, %r419, %r420, %r421;
	// end inline asm
	mov.b32 	%f35, %r402;
	// begin inline asm
	shfl.sync.down.b32 %r407, %r408, %r419, %r420, %r421;
	// end inline asm
	mov.b64 	{%r413, %r418}, %rd407;
	// begin inline asm
	shfl.sync.down.b32 %r412, %r413, %r419, %r420, %r421;
	// end inline asm
	// begin inline asm
	shfl.sync.down.b32 %r417, %r418, %r419, %r420, %r421;
	// end inline asm
	mov.b64 	%rd40, {%r412, %r417};
	setp.gt.s32 	%p236, %r321, 15;
	mov.u64 	%rd478, %rd407;
	mov.f32 	%f292, %f229;
	@%p236 bra 	$L__BB7_46;
	setp.lt.f32 	%p237, %f229, %f35;
	mov.u64 	%rd478, %rd40;
	mov.f32 	%f292, %f35;
	@%p237 bra 	$L__BB7_46;
	setp.gt.f32 	%p238, %f229, %f35;
	mov.u64 	%rd478, %rd407;
	mov.f32 	%f292, %f229;
	@%p238 bra 	$L__BB7_46;
	setp.lt.s64 	%p239, %rd407, %rd40;
	min.s64 	%rd478, %rd407, %rd40;
	selp.f32 	%f292, %f229, %f35, %p239;
$L__BB7_46:
	setp.ne.s32 	%p240, %r321, 0;
	@%p240 bra 	$L__BB7_48;
	shr.u32 	%r422, %r1, 1;
	and.b32  	%r423, %r422, 496;
	mov.u32 	%r424, _ZN6thrust24THRUST_300001_SM_1000_NS8cuda_cub4core6detail5shmemE;
	add.s32 	%r425, %r424, %r423;
	st.shared.f32 	[%r425+8], %f292;
	st.shared.u64 	[%r425+16], %rd478;
$L__BB7_48:
	bar.sync 	0;
	setp.ne.s32 	%p241, %r1, 0;
	@%p241 bra 	$L__BB7_232;
	ld.shared.f32 	%f38, [_ZN6thrust24THRUST_300001_SM_1000_NS8cuda_cub4core6detail5shmemE+24];
	ld.shared.u64 	%rd43, [_ZN6thrust24THRUST_300001_SM_1000_NS8cuda_cub4core6detail5shmemE+32];
	setp.lt.f32 	%p242, %f292, %f38;
	mov.u64 	%rd409, %rd43;
	mov.f32 	%f231, %f38;
	@%p242 bra 	$L__BB7_52;
	setp.lt.f32 	%p243, %f38, %f292;
	mov.u64 	%rd409, %rd478;
	mov.f32 	%f231, %f292;
	@%p243 bra 	$L__BB7_52;
	setp.lt.s64 	%p244, %rd478, %rd43;
	min.s64 	%rd409, %rd478, %rd43;
	selp.f32 	%f231, %f292, %f38, %p244;
$L__BB7_52:
	ld.shared.f32 	%f41, [_ZN6thrust24THRUST_300001_SM_1000_NS8cuda_cub4core6detail5shmemE+40];
	ld.shared.u64 	%rd46, [_ZN6thrust24THRUST_300001_SM_1000_NS8cuda_cub4core6detail5shmemE+48];
	setp.lt.f32 	%p245, %f231, %f41;
	mov.u64 	%rd410, %rd46;
	mov.f32 	%f232, %f41;
	@%p245 bra 	$L__BB7_55;
	setp.lt.f32 	%p246, %f41, %f231;
	mov.u64 	%rd410, %rd409;
	mov.f32 	%f232, %f231;
	@%p246 bra 	$L__BB7_55;
	setp.lt.s64 	%p247, %rd409, %rd46;
	min.s64 	%rd410, %rd409, %rd46;
	selp.f32 	%f232, %f231, %f41, %p247;
$L__BB7_55:
	ld.shared.f32 	%f44, [_ZN6thrust24THRUST_300001_SM_1000_NS8cuda_cub4core6detail5shmemE+56];
	ld.shared.u64 	%rd49, [_ZN6thrust24THRUST_300001_SM_1000_NS8cuda_cub4core6detail5shmemE+64];
	setp.lt.f32 	%p248, %f232, %f44;
	mov.u64 	%rd411, %rd49;
	mov.f32 	%f233, %f44;
	@%p248 bra 	$L__BB7_58;
	setp.lt.f32 	%p249, %f44, %f232;
	mov.u64 	%rd411, %rd410;
	mov.f32 	%f233, %f232;
	@%p249 bra 	$L__BB7_58;
	setp.lt.s64 	%p250, %rd410, %rd49;
	min.s64 	%rd411, %rd410, %rd49;
	selp.f32 	%f233, %f232, %f44, %p250;
$L__BB7_58:
	ld.shared.f32 	%f47, [_ZN6thrust24THRUST_300001_SM_1000_NS8cuda_cub4core6detail5shmemE+72];
	ld.shared.u64 	%rd52, [_ZN6thrust24THRUST_300001_SM_1000_NS8cuda_cub4core6detail5shmemE+80];
	setp.lt.f32 	%p251, %f233, %f47;
	mov.u64 	%rd412, %rd52;
	mov.f32 	%f234, %f47;
	@%p251 bra 	$L__BB7_61;
	setp.lt.f32 	%p252, %f47, %f233;
	mov.u64 	%rd412, %rd411;
	mov.f32 	%f234, %f233;
	@%p252 bra 	$L__BB7_61;
	setp.lt.s64 	%p253, %rd411, %rd52;
	min.s64 	%rd412, %rd411, %rd52;
	selp.f32 	%f234, %f233, %f47, %p253;
$L__BB7_61:
	ld.shared.f32 	%f50, [_ZN6thrust24THRUST_300001_SM_1000_NS8cuda_cub4core6detail5shmemE+88];
	ld.shared.u64 	%rd55, [_ZN6thrust24THRUST_300001_SM_1000_NS8cuda_cub4core6detail5shmemE+96];
	setp.lt.f32 	%p254, %f234, %f50;
	mov.u64 	%rd413, %rd55;
	mov.f32 	%f235, %f50;
	@%p254 bra 	$L__BB7_64;
	setp.lt.f32 	%p255, %f50, %f234;
	mov.u64 	%rd413, %rd412;
	mov.f32 	%f235, %f234;
	@%p255 bra 	$L__BB7_64;
	setp.lt.s64 	%p256, %rd412, %rd55;
	min.s64 	%rd413, %rd412, %rd55;
	selp.f32 	%f235, %f234, %f50, %p256;
$L__BB7_64:
	ld.shared.f32 	%f53, [_ZN6thrust24THRUST_300001_SM_1000_NS8cuda_cub4core6detail5shmemE+104];
	ld.shared.u64 	%rd58, [_ZN6thrust24THRUST_300001_SM_1000_NS8cuda_cub4core6detail5shmemE+112];
	setp.lt.f32 	%p257, %f235, %f53;
	mov.u64 	%rd414, %rd58;
	mov.f32 	%f236, %f53;
	@%p257 bra 	$L__BB7_67;
	setp.lt.f32 	%p258, %f53, %f235;
	mov.u64 	%rd414, %rd413;
	mov.f32 	%f236, %f235;
	@%p258 bra 	$L__BB7_67;
	setp.lt.s64 	%p259, %rd413, %rd58;
	min.s64 	%rd414, %rd413, %rd58;
	selp.f32 	%f236, %f235, %f53, %p259;
$L__BB7_67:
	ld.shared.f32 	%f56, [_ZN6thrust24THRUST_300001_SM_1000_NS8cuda_cub4core6detail5shmemE+120];
	ld.shared.u64 	%rd61, [_ZN6thrust24THRUST_300001_SM_1000_NS8cuda_cub4core6detail5shmemE+128];
	setp.lt.f32 	%p260, %f236, %f56;
	mov.f32 	%f292, %f56;
	mov.u64 	%rd478, %rd61;
	@%p260 bra 	$L__BB7_232;
	setp.lt.f32 	%p261, %f56, %f236;
	mov.f32 	%f292, %f236;
	mov.u64 	%rd478, %rd414;
	@%p261 bra 	$L__BB7_232;
	setp.lt.s64 	%p262, %rd414, %rd61;
	min.s64 	%rd478, %rd414, %rd61;
	selp.f32 	%f292, %f236, %f56, %p262;
	bra.uni 	$L__BB7_232;
$L__BB7_70:
	// begin inline asm
	mov.u32 %r208, %laneid;
	// end inline asm
	and.b32  	%r229, %r1, 992;
	add.s32 	%r230, %r229, 32;
	setp.gt.s32 	%p169, %r230, %r29;
	not.b32 	%r231, %r229;
	add.s32 	%r232, %r29, %r231;
	selp.b32 	%r227, %r232, 31, %p169;
	mov.b32 	%r210, %f224;
	mov.b32 	%r226, 1;
	mov.b32 	%r228, -1;
	// begin inline asm
	shfl.sync.down.b32 %r209, %r210, %r226, %r227, %r228;
	// end inline asm
	mov.b32 	%f58, %r209;
	// begin inline asm
	shfl.sync.down.b32 %r214, %r215, %r226, %r227, %r228;
	// end inline asm
	mov.b64 	{%r220, %r225}, %rd402;
	// begin inline asm
	shfl.sync.down.b32 %r219, %r220, %r226, %r227, %r228;
	// end inline asm
	// begin inline asm
	shfl.sync.down.b32 %r224, %r225, %r226, %r227, %r228;
	// end inline asm
	mov.b64 	%rd63, {%r219, %r224};
	setp.ge.s32 	%p170, %r208, %r227;
	mov.u64 	%rd415, %rd402;
	mov.f32 	%f237, %f224;
	@%p170 bra 	$L__BB7_74;
	setp.lt.f32 	%p171, %f224, %f58;
	mov.u64 	%rd415, %rd63;
	mov.f32 	%f237, %f58;
	@%p171 bra 	$L__BB7_74;
	setp.gt.f32 	%p172, %f224, %f58;
	mov.u64 	%rd415, %rd402;
	mov.f32 	%f237, %f224;
	@%p172 bra 	$L__BB7_74;
	setp.lt.s64 	%p173, %rd402, %rd63;
	min.s64 	%rd415, %rd402, %rd63;
	selp.f32 	%f237, %f224, %f58, %p173;
$L__BB7_74:
	mov.b32 	%r234, %f237;
	mov.b32 	%r250, 2;
	mov.b32 	%r252, -1;
	// begin inline asm
	shfl.sync.down.b32 %r233, %r234, %r250, %r227, %r252;
	// end inline asm
	mov.b32 	%f61, %r233;
	// begin inline asm
	shfl.sync.down.b32 %r238, %r239, %r250, %r227, %r252;
	// end inline asm
	mov.b64 	{%r244, %r249}, %rd415;
	// begin inline asm
	shfl.sync.down.b32 %r243, %r244, %r250, %r227, %r252;
	// end inline asm
	// begin inline asm
	shfl.sync.down.b32 %r248, %r249, %r250, %r227, %r252;
	// end inline asm
	mov.b64 	%rd66, {%r243, %r248};
	add.s32 	%r253, %r208, 2;
	setp.gt.s32 	%p174, %r253, %r227;
	mov.u64 	%rd416, %rd415;
	mov.f32 	%f238, %f237;
	@%p174 bra 	$L__BB7_78;
	setp.lt.f32 	%p175, %f237, %f61;
	mov.u64 	%rd416, %rd66;
	mov.f32 	%f238, %f61;
	@%p175 bra 	$L__BB7_78;
	setp.gt.f32 	%p176, %f237, %f61;
	mov.u64 	%rd416, %rd415;
	mov.f32 	%f238, %f237;
	@%p176 bra 	$L__BB7_78;
	setp.lt.s64 	%p177, %rd415, %rd66;
	min.s64 	%rd416, %rd415, %rd66;
	selp.f32 	%f238, %f237, %f61, %p177;
$L__BB7_78:
	mov.b32 	%r255, %f238;
	mov.b32 	%r271, 4;
	mov.b32 	%r273, -1;
	// begin inline asm
	shfl.sync.down.b32 %r254, %r255, %r271, %r227, %r273;
	// end inline asm
	mov.b32 	%f64, %r254;
	// begin inline asm
	shfl.sync.down.b32 %r259, %r260, %r271, %r227, %r273;
	// end inline asm
	mov.b64 	{%r265, %r270}, %rd416;
	// begin inline asm
	shfl.sync.down.b32 %r264, %r265, %r271, %r227, %r273;
	// end inline asm
	// begin inline asm
	shfl.sync.down.b32 %r269, %r270, %r271, %r227, %r273;
	// end inline asm
	mov.b64 	%rd69, {%r264, %r269};
	add.s32 	%r274, %r208, 4;
	setp.gt.s32 	%p178, %r274, %r227;
	mov.f32 	%f239, %f238;
	mov.u64 	%rd417, %rd416;
	@%p178 bra 	$L__BB7_82;
	setp.lt.f32 	%p179, %f238, %f64;
	mov.f32 	%f239, %f64;
	mov.u64 	%rd417, %rd69;
	@%p179 bra 	$L__BB7_82;
	setp.gt.f32 	%p180, %f238, %f64;
	mov.f32 	%f239, %f238;
	mov.u64 	%rd417, %rd416;
	@%p180 bra 	$L__BB7_82;
	setp.lt.s64 	%p181, %rd416, %rd69;
	selp.f32 	%f239, %f238, %f64, %p181;
	min.s64 	%rd417, %rd416, %rd69;
$L__BB7_82:
	mov.b32 	%r276, %f239;
	mov.b32 	%r292, 8;
	mov.b32 	%r294, -1;
	// begin inline asm
	shfl.sync.down.b32 %r275, %r276, %r292, %r227, %r294;
	// end inline asm
	mov.b32 	%f67, %r275;
	// begin inline asm
	shfl.sync.down.b32 %r280, %r281, %r292, %r227, %r294;
	// end inline asm
	mov.b64 	{%r286, %r291}, %rd417;
	// begin inline asm
	shfl.sync.down.b32 %r285, %r286, %r292, %r227, %r294;
	// end inline asm
	// begin inline asm
	shfl.sync.down.b32 %r290, %r291, %r292, %r227, %r294;
	// end inline asm
	mov.b64 	%rd72, {%r285, %r290};
	add.s32 	%r295, %r208, 8;
	setp.gt.s32 	%p182, %r295, %r227;
	mov.f32 	%f240, %f239;
	mov.u64 	%rd418, %rd417;
	@%p182 bra 	$L__BB7_86;
	setp.lt.f32 	%p183, %f239, %f67;
	mov.f32 	%f240, %f67;
	mov.u64 	%rd418, %rd72;
	@%p183 bra 	$L__BB7_86;
	setp.gt.f32 	%p184, %f239, %f67;
	mov.f32 	%f240, %f239;
	mov.u64 	%rd418, %rd417;
	@%p184 bra 	$L__BB7_86;
	setp.lt.s64 	%p185, %rd417, %rd72;
	selp.f32 	%f240, %f239, %f67, %p185;
	min.s64 	%rd418, %rd417, %rd72;
$L__BB7_86:
	mov.b32 	%r297, %f240;
	mov.b32 	%r313, 16;
	mov.b32 	%r315, -1;
	// begin inline asm
	shfl.sync.down.b32 %r296, %r297, %r313, %r227, %r315;
	// end inline asm
	mov.b32 	%f70, %r296;
	// begin inline asm
	shfl.sync.down.b32 %r301, %r302, %r313, %r227, %r315;
	// end inline asm
	mov.b64 	{%r307, %r312}, %rd418;
	// begin inline asm
	shfl.sync.down.b32 %r306, %r307, %r313, %r227, %r315;
	// end inline asm
	// begin inline asm
	shfl.sync.down.b32 %r311, %r312, %r313, %r227, %r315;
	// end inline asm
	mov.b64 	%rd75, {%r306, %r311};
	add.s32 	%r316, %r208, 16;
	setp.gt.s32 	%p186, %r316, %r227;
	mov.f32 	%f292, %f240;
	mov.u64 	%rd478, %rd418;
	@%p186 bra 	$L__BB7_90;
	setp.lt.f32 	%p187, %f240, %f70;
	mov.f32 	%f292, %f70;
	mov.u64 	%rd478, %rd75;
	@%p187 bra 	$L__BB7_90;
	setp.gt.f32 	%p188, %f240, %f70;
	mov.f32 	%f292, %f240;
	mov.u64 	%rd478, %rd418;
	@%p188 bra 	$L__BB7_90;
	setp.lt.s64 	%p189, %rd418, %rd75;
	selp.f32 	%f292, %f240, %f70, %p189;
	min.s64 	%rd478, %rd418, %rd75;
$L__BB7_90:
	setp.ne.s32 	%p190, %r208, 0;
	@%p190 bra 	$L__BB7_92;
	shr.u32 	%r317, %r1, 1;
	and.b32  	%r318, %r317, 496;
	mov.u32 	%r319, _ZN6thrust24THRUST_300001_SM_1000_NS8cuda_cub4core6detail5shmemE;
	add.s32 	%r320, %r319, %r318;
	st.shared.f32 	[%r320+8], %f292;
	st.shared.u64 	[%r320+16], %rd478;
$L__BB7_92:
	bar.sync 	0;
	setp.ne.s32 	%p191, %r1, 0;
	@%p191 bra 	$L__BB7_232;
	setp.lt.s32 	%p192, %r29, 33;
	mov.f32 	%f242, %f292;
	mov.u64 	%rd420, %rd478;
	@%p192 bra 	$L__BB7_97;
	ld.shared.f32 	%f73, [_ZN6thrust24THRUST_300001_SM_1000_NS8cuda_cub4core6detail5shmemE+24];
	ld.shared.u64 	%rd78, [_ZN6thrust24THRUST_300001_SM_1000_NS8cuda_cub4core6detail5shmemE+32];
	setp.lt.f32 	%p193, %f292, %f73;
	mov.f32 	%f242, %f73;
	mov.u64 	%rd420, %rd78;
	@%p193 bra 	$L__BB7_97;
	setp.lt.f32 	%p194, %f73, %f292;
	mov.f32 	%f242, %f292;
	mov.u64 	%rd420, %rd478;
	@%p194 bra 	$L__BB7_97;
	setp.lt.s64 	%p195, %rd478, %rd78;
	selp.f32 	%f242, %f292, %f73, %p195;
	min.s64 	%rd420, %rd478, %rd78;
$L__BB7_97:
	setp.lt.s32 	%p196, %r29, 65;
	mov.f32 	%f243, %f242;
	mov.u64 	%rd421, %rd420;
	@%p196 bra 	$L__BB7_101;
	ld.shared.f32 	%f76, [_ZN6thrust24THRUST_300001_SM_1000_NS8cuda_cub4core6detail5shmemE+40];
	ld.shared.u64 	%rd81, [_ZN6thrust24THRUST_300001_SM_1000_NS8cuda_cub4core6detail5shmemE+48];
	setp.lt.f32 	%p197, %f242, %f76;
	mov.f32 	%f243, %f76;
	mov.u64 	%rd421, %rd81;
	@%p197 bra 	$L__BB7_101;
	setp.lt.f32 	%p198, %f76, %f242;
	mov.f32 	%f243, %f242;
	mov.u64 	%rd421, %rd420;
	@%p198 bra 	$L__BB7_101;
	setp.lt.s64 	%p199, %rd420, %rd81;
	selp.f32 	%f243, %f242, %f76, %p199;
	min.s64 	%rd421, %rd420, %rd81;
$L__BB7_101:
	setp.lt.s32 	%p200, %r29, 97;
	mov.f32 	%f244, %f243;
	mov.u64 	%rd422, %rd421;
	@%p200 bra 	$L__BB7_105;
	ld.shared.f32 	%f79, [_ZN6thrust24THRUST_300001_SM_1000_NS8cuda_cub4core6detail5shmemE+56];
	ld.shared.u64 	%rd84, [_ZN6thrust24THRUST_300001_SM_1000_NS8cuda_cub4core6detail5shmemE+64];
	setp.lt.f32 	%p201, %f243, %f79;
	mov.f32 	%f244, %f79;
	mov.u64 	%rd422, %rd84;
	@%p201 bra 	$L__BB7_105;
	setp.lt.f32 	%p202, %f79, %f243;
	mov.f32 	%f244, %f243;
	mov.u64 	%rd422, %rd421;
	@%p202 bra 	$L__BB7_105;
	setp.lt.s64 	%p203, %rd421, %rd84;
	selp.f32 	%f244, %f243, %f79, %p203;
	min.s64 	%rd422, %rd421, %rd84;
$L__BB7_105:
	setp.lt.s32 	%p204, %r29, 129;
	mov.f32 	%f245, %f244;
	mov.u64 	%rd423, %rd422;
	@%p204 bra 	$L__BB7_109;
	ld.shared.f32 	%f82, [_ZN6thrust24THRUST_300001_SM_1000_NS8cuda_cub4core6detail5shmemE+72];
	ld.shared.u64 	%rd87, [_ZN6thrust24THRUST_300001_SM_1000_NS8cuda_cub4core6detail5shmemE+80];
	setp.lt.f32 	%p205, %f244, %f82;
	mov.f32 	%f245, %f82;
	mov.u64 	%rd423, %rd87;
	@%p205 bra 	$L__BB7_109;
	setp.lt.f32 	%p206, %f82, %f244;
	mov.f32 	%f245, %f244;
	mov.u64 	%rd423, %rd422;
	@%p206 bra 	$L__BB7_109;
	setp.lt.s64 	%p207, %rd422, %rd87;
	selp.f32 	%f245, %f244, %f82, %p207;
	min.s64 	%rd423, %rd422, %rd87;
$L__BB7_109:
	setp.lt.s32 	%p208, %r29, 161;
	mov.f32 	%f246, %f245;
	mov.u64 	%rd424, %rd423;
	@%p208 bra 	$L__BB7_113;
	ld.shared.f32 	%f85, [_ZN6thrust24THRUST_300001_SM_1000_NS8cuda_cub4core6detail5shmemE+88];
	ld.shared.u64 	%rd90, [_ZN6thrust24THRUST_300001_SM_1000_NS8cuda_cub4core6detail5shmemE+96];
	setp.lt.f32 	%p209, %f245, %f85;
	mov.f32 	%f246, %f85;
	mov.u64 	%rd424, %rd90;
	@%p209 bra 	$L__BB7_113;
	setp.lt.f32 	%p210, %f85, %f245;
	mov.f32 	%f246, %f245;
	mov.u64 	%rd424, %rd423;
	@%p210 bra 	$L__BB7_113;
	setp.lt.s64 	%p211, %rd423, %rd90;
	selp.f32 	%f246, %f245, %f85, %p211;
	min.s64 	%rd424, %rd423, %rd90;
$L__BB7_113:
	setp.lt.s32 	%p212, %r29, 193;
	mov.f32 	%f247, %f246;
	mov.u64 	%rd425, %rd424;
	@%p212 bra 	$L__BB7_117;
	ld.shared.f32 	%f88, [_ZN6thrust24THRUST_300001_SM_1000_NS8cuda_cub4core6detail5shmemE+104];
	ld.shared.u64 	%rd93, [_ZN6thrust24THRUST_300001_SM_1000_NS8cuda_cub4core6detail5shmemE+112];
	setp.lt.f32 	%p213, %f246, %f88;
	mov.f32 	%f247, %f88;
	mov.u64 	%rd425, %rd93;
	@%p213 bra 	$L__BB7_117;
	setp.lt.f32 	%p214, %f88, %f246;
	mov.f32 	%f247, %f246;
	mov.u64 	%rd425, %rd424;
	@%p214 bra 	$L__BB7_117;
	setp.lt.s64 	%p215, %rd424, %rd93;
	selp.f32 	%f247, %f246, %f88, %p215;
	min.s64 	%rd425, %rd424, %rd93;
$L__BB7_117:
	setp.lt.s32 	%p216, %r29, 225;
	mov.f32 	%f292, %f247;
	mov.u64 	%rd478, %rd425;
	@%p216 bra 	$L__BB7_232;
	ld.shared.f32 	%f91, [_ZN6thrust24THRUST_300001_SM_1000_NS8cuda_cub4core6detail5shmemE+120];
	ld.shared.u64 	%rd96, [_ZN6thrust24THRUST_300001_SM_1000_NS8cuda_cub4core6detail5shmemE+128];
	setp.lt.f32 	%p217, %f247, %f91;
	mov.f32 	%f292, %f91;
	mov.u64 	%rd478, %rd96;
	@%p217 bra 	$L__BB7_232;
	setp.lt.f32 	%p218, %f91, %f247;
	mov.f32 	%f292, %f247;
	mov.u64 	%rd478, %rd425;
	@%p218 bra 	$L__BB7_232;
	setp.lt.s64 	%p219, %rd425, %rd96;
	selp.f32 	%f292, %f247, %f91, %p219;
	min.s64 	%rd478, %rd425, %rd96;
	bra.uni 	$L__BB7_232;
$L__BB7_121:
	mov.u32 	%r16, %tid.x;
	cvt.u64.u32 	%rd98, %r16;
	mul.wide.u32 	%rd258, %r16, 16;
	add.s64 	%rd239, %rd236, %rd258;
	// begin inline asm
	ld.global.nc.u64 %rd238, [%rd239];
	// end inline asm
	mov.b64 	{%r30, %r31}, %rd238;
	mov.b32 	%f93, %r30;
	add.s64 	%rd241, %rd239, 8;
	// begin inline asm
	ld.global.nc.u64 %rd240, [%rd241];
	// end inline asm
	add.s64 	%rd243, %rd239, 4096;
	// begin inline asm
	ld.global.nc.u64 %rd242, [%rd243];
	// end inline asm
	mov.b64 	{%r32, %r33}, %rd242;
	mov.b32 	%f248, %r32;
	add.s64 	%rd245, %rd239, 4104;
	// begin inline asm
	ld.global.nc.u64 %rd426, [%rd245];
	// end inline asm
	add.s64 	%rd247, %rd239, 8192;
	// begin inline asm
	ld.global.nc.u64 %rd246, [%rd247];
	// end inline asm
	mov.b64 	{%r34, %r35}, %rd246;
	mov.b32 	%f249, %r34;
	add.s64 	%rd249, %rd239, 8200;
	// begin inline asm
	ld.global.nc.u64 %rd427, [%rd249];
	// end inline asm
	add.s64 	%rd251, %rd239, 12288;
	// begin inline asm
	ld.global.nc.u64 %rd250, [%rd251];
	// end inline asm
	mov.b64 	{%r36, %r37}, %rd250;
	mov.b32 	%f250, %r36;
	add.s64 	%rd253, %rd239, 12296;
	// begin inline asm
	ld.global.nc.u64 %rd428, [%rd253];
	// end inline asm
	add.s64 	%rd255, %rd239, 16384;
	// begin inline asm
	ld.global.nc.u64 %rd254, [%rd255];
	// end inline asm
	mov.b64 	{%r38, %r39}, %rd254;
	mov.b32 	%f279, %r38;
	add.s64 	%rd257, %rd239, 16392;
	// begin inline asm
	ld.global.nc.u64 %rd465, [%rd257];
	// end inline asm
	setp.lt.f32 	%p3, %f93, %f248;
	@%p3 bra 	$L__BB7_123;
	setp.lt.f32 	%p4, %f248, %f93;
	setp.lt.s64 	%p5, %rd240, %rd426;
	or.pred  	%p6, %p4, %p5;
	selp.f32 	%f248, %f93, %f248, %p6;
	selp.b64 	%rd426, %rd240, %rd426, %p6;
$L__BB7_123:
	setp.lt.f32 	%p7, %f248, %f249;
	@%p7 bra 	$L__BB7_125;
	setp.lt.f32 	%p8, %f249, %f248;
	setp.lt.s64 	%p9, %rd426, %rd427;
	or.pred  	%p10, %p8, %p9;
	selp.f32 	%f249, %f248, %f249, %p10;
	selp.b64 	%rd427, %rd426, %rd427, %p10;
$L__BB7_125:
	setp.lt.f32 	%p11, %f249, %f250;
	@%p11 bra 	$L__BB7_127;
	setp.lt.f32 	%p12, %f250, %f249;
	setp.lt.s64 	%p13, %rd427, %rd428;
	or.pred  	%p14, %p12, %p13;
	selp.f32 	%f250, %f249, %f250, %p14;
	selp.b64 	%rd428, %rd427, %rd428, %p14;
$L__BB7_127:
	setp.lt.f32 	%p15, %f250, %f279;
	@%p15 bra 	$L__BB7_129;
	setp.lt.f32 	%p16, %f279, %f250;
	setp.lt.s64 	%p17, %rd428, %rd465;
	or.pred  	%p18, %p16, %p17;
	selp.f32 	%f279, %f250, %f279, %p18;
	selp.b64 	%rd465, %rd428, %rd465, %p18;
$L__BB7_129:
	setp.lt.u32 	%p19, %r29, 2560;
	mov.b64 	%rd444, 1280;
	@%p19 bra 	$L__BB7_165;
	add.s64 	%rd262, %rd1, -2560;
	mul.hi.u64 	%rd263, %rd262, -3689348814741910323;
	shr.u64 	%rd112, %rd263, 10;
	setp.lt.u64 	%p20, %rd262, 1280;
	mov.b64 	%rd444, 1280;
	@%p20 bra 	$L__BB7_153;
	add.s64 	%rd265, %rd112, 1;
	and.b64  	%rd430, %rd265, 36028797018963966;
	shl.b64 	%rd266, %rd98, 4;
	add.s64 	%rd267, %rd266, %rd236;
	add.s64 	%rd431, %rd267, 57352;
	mov.b64 	%rd444, 1280;
$L__BB7_132:
	add.s64 	%rd269, %rd431, -36872;
	// begin inline asm
	ld.global.nc.u64 %rd268, [%rd269];
	// end inline asm
	mov.b64 	{%r40, %r41}, %rd268;
	mov.b32 	%f253, %r40;
	add.s64 	%rd271, %rd431, -36864;
	// begin inline asm
	ld.global.nc.u64 %rd434, [%rd271];
	// end inline asm
	add.s64 	%rd273, %rd431, -32776;
	// begin inline asm
	ld.global.nc.u64 %rd272, [%rd273];
	// end inline asm
	mov.b64 	{%r42, %r43}, %rd272;
	mov.b32 	%f254, %r42;
	add.s64 	%rd275, %rd431, -32768;
	// begin inline asm
	ld.global.nc.u64 %rd435, [%rd275];
	// end inline asm
	add.s64 	%rd277, %rd431, -28680;
	// begin inline asm
	ld.global.nc.u64 %rd276, [%rd277];
	// end inline asm
	mov.b64 	{%r44, %r45}, %rd276;
	mov.b32 	%f255, %r44;
	add.s64 	%rd279, %rd431, -28672;
	// begin inline asm
	ld.global.nc.u64 %rd436, [%rd279];
	// end inline asm
	add.s64 	%rd281, %rd431, -24584;
	// begin inline asm
	ld.global.nc.u64 %rd280, [%rd281];
	// end inline asm
	mov.b64 	{%r46, %r47}, %rd280;
	mov.b32 	%f256, %r46;
	add.s64 	%rd283, %rd431, -24576;
	// begin inline asm
	ld.global.nc.u64 %rd437, [%rd283];
	// end inline asm
	add.s64 	%rd285, %rd431, -20488;
	// begin inline asm
	ld.global.nc.u64 %rd284, [%rd285];
	// end inline asm
	mov.b64 	{%r48, %r49}, %rd284;
	mov.b32 	%f257, %r48;
	add.s64 	%rd287, %rd431, -20480;
	// begin inline asm
	ld.global.nc.u64 %rd438, [%rd287];
	// end inline asm
	setp.lt.f32 	%p21, %f279, %f253;
	@%p21 bra 	$L__BB7_134;
	setp.lt.f32 	%p22, %f253, %f279;
	setp.lt.s64 	%p23, %rd465, %rd434;
	or.pred  	%p24, %p22, %p23;
	selp.f32 	%f253, %f279, %f253, %p24;
	selp.b64 	%rd434, %rd465, %rd434, %p24;
$L__BB7_134:
	setp.lt.f32 	%p25, %f253, %f254;
	@%p25 bra 	$L__BB7_136;
	setp.lt.f32 	%p26, %f254, %f253;
	setp.lt.s64 	%p27, %rd434, %rd435;
	or.pred  	%p28, %p26, %p27;
	selp.f32 	%f254, %f253, %f254, %p28;
	selp.b64 	%rd435, %rd434, %rd435, %p28;
$L__BB7_136:
	setp.lt.f32 	%p29, %f254, %f255;
	@%p29 bra 	$L__BB7_138;
	setp.lt.f32 	%p30, %f255, %f254;
	setp.lt.s64 	%p31, %rd435, %rd436;
	or.pred  	%p32, %p30, %p31;
	selp.f32 	%f255, %f254, %f255, %p32;
	selp.b64 	%rd436, %rd435, %rd436, %p32;
$L__BB7_138:
	setp.lt.f32 	%p33, %f255, %f256;
	@%p33 bra 	$L__BB7_140;
	setp.lt.f32 	%p34, %f256, %f255;
	setp.lt.s64 	%p35, %rd436, %rd437;
	or.pred  	%p36, %p34, %p35;
	selp.f32 	%f256, %f255, %f256, %p36;
	selp.b64 	%rd437, %rd436, %rd437, %p36;
$L__BB7_140:
	setp.lt.f32 	%p37, %f256, %f257;
	@%p37 bra 	$L__BB7_142;
	setp.lt.f32 	%p38, %f257, %f256;
	setp.lt.s64 	%p39, %rd437, %rd438;
	or.pred  	%p40, %p38, %p39;
	selp.f32 	%f257, %f256, %f257, %p40;
	selp.b64 	%rd438, %rd437, %rd438, %p40;
$L__BB7_142:
	add.s64 	%rd289, %rd431, -16392;
	// begin inline asm
	ld.global.nc.u64 %rd288, [%rd289];
	// end inline asm
	mov.b64 	{%r50, %r51}, %rd288;
	mov.b32 	%f258, %r50;
	add.s64 	%rd291, %rd431, -16384;
	// begin inline asm
	ld.global.nc.u64 %rd439, [%rd291];
	// end inline asm
	add.s64 	%rd293, %rd431, -12296;
	// begin inline asm
	ld.global.nc.u64 %rd292, [%rd293];
	// end inline asm
	mov.b64 	{%r52, %r53}, %rd292;
	mov.b32 	%f259, %r52;
	add.s64 	%rd295, %rd431, -12288;
	// begin inline asm
	ld.global.nc.u64 %rd440, [%rd295];
	// end inline asm
	add.s64 	%rd297, %rd431, -8200;
	// begin inline asm
	ld.global.nc.u64 %rd296, [%rd297];
	// end inline asm
	mov.b64 	{%r54, %r55}, %rd296;
	mov.b32 	%f260, %r54;
	add.s64 	%rd299, %rd431, -8192;
	// begin inline asm
	ld.global.nc.u64 %rd441, [%rd299];
	// end inline asm
	add.s64 	%rd301, %rd431, -4104;
	// begin inline asm
	ld.global.nc.u64 %rd300, [%rd301];
	// end inline asm
	mov.b64 	{%r56, %r57}, %rd300;
	mov.b32 	%f261, %r56;
	add.s64 	%rd303, %rd431, -4096;
	// begin inline asm
	ld.global.nc.u64 %rd442, [%rd303];
	// end inline asm
	add.s64 	%rd305, %rd431, -8;
	// begin inline asm
	ld.global.nc.u64 %rd304, [%rd305];
	// end inline asm
	mov.b64 	{%r58, %r59}, %rd304;
	mov.b32 	%f279, %r58;
	// begin inline asm
	ld.global.nc.u64 %rd465, [%rd431];
	// end inline asm
	setp.lt.f32 	%p41, %f257, %f258;
	@%p41 bra 	$L__BB7_144;
	setp.lt.f32 	%p42, %f258, %f257;
	setp.lt.s64 	%p43, %rd438, %rd439;
	or.pred  	%p44, %p42, %p43;
	selp.f32 	%f258, %f257, %f258, %p44;
	selp.b64 	%rd439, %rd438, %rd439, %p44;
$L__BB7_144:
	setp.lt.f32 	%p45, %f258, %f259;
	@%p45 bra 	$L__BB7_146;
	setp.lt.f32 	%p46, %f259, %f258;
	setp.lt.s64 	%p47, %rd439, %rd440;
	or.pred  	%p48, %p46, %p47;
	selp.f32 	%f259, %f258, %f259, %p48;
	selp.b64 	%rd440, %rd439, %rd440, %p48;
$L__BB7_146:
	setp.lt.f32 	%p49, %f259, %f260;
	@%p49 bra 	$L__BB7_148;
	setp.lt.f32 	%p50, %f260, %f259;
	setp.lt.s64 	%p51, %rd440, %rd441;
	or.pred  	%p52, %p50, %p51;
	selp.f32 	%f260, %f259, %f260, %p52;
	selp.b64 	%rd441, %rd440, %rd441, %p52;
$L__BB7_148:
	setp.lt.f32 	%p53, %f260, %f261;
	@%p53 bra 	$L__BB7_150;
	setp.lt.f32 	%p54, %f261, %f260;
	setp.lt.s64 	%p55, %rd441, %rd442;
	or.pred  	%p56, %p54, %p55;
	selp.f32 	%f261, %f260, %f261, %p56;
	selp.b64 	%rd442, %rd441, %rd442, %p56;
$L__BB7_150:
	setp.lt.f32 	%p57, %f261, %f279;
	@%p57 bra 	$L__BB7_152;
	setp.lt.f32 	%p58, %f279, %f261;
	setp.lt.s64 	%p59, %rd442, %rd465;
	or.pred  	%p60, %p58, %p59;
	selp.f32 	%f279, %f261, %f279, %p60;
	selp.b64 	%rd465, %rd442, %rd465, %p60;
$L__BB7_152:
	add.s64 	%rd444, %rd444, 2560;
	add.s64 	%rd431, %rd431, 40960;
	add.s64 	%rd430, %rd430, -2;
	setp.ne.s64 	%p61, %rd430, 0;
	@%p61 bra 	$L__BB7_132;
$L__BB7_153:
	and.b64  	%rd308, %rd112, 1;
	setp.eq.b64 	%p62, %rd308, 1;
	@%p62 bra 	$L__BB7_165;
	shl.b64 	%rd329, %rd444, 4;
	mul.wide.u32 	%rd330, %r16, 16;
	add.s64 	%rd331, %rd236, %rd330;
	add.s64 	%rd310, %rd331, %rd329;
	// begin inline asm
	ld.global.nc.u64 %rd309, [%rd310];
	// end inline asm
	mov.b64 	{%r60, %r61}, %rd309;
	mov.b32 	%f265, %r60;
	add.s64 	%rd312, %rd310, 8;
	// begin inline asm
	ld.global.nc.u64 %rd448, [%rd312];
	// end inline asm
	add.s64 	%rd314, %rd310, 4096;
	// begin inline asm
	ld.global.nc.u64 %rd313, [%rd314];
	// end inline asm
	mov.b64 	{%r62, %r63}, %rd313;
	mov.b32 	%f266, %r62;
	add.s64 	%rd316, %rd310, 4104;
	// begin inline asm
	ld.global.nc.u64 %rd449, [%rd316];
	// end inline asm
	add.s64 	%rd318, %rd310, 8192;
	// begin inline asm
	ld.global.nc.u64 %rd317, [%rd318];
	// end inline asm
	mov.b64 	{%r64, %r65}, %rd317;
	mov.b32 	%f267, %r64;
	add.s64 	%rd320, %rd310, 8200;
	// begin inline asm
	ld.global.nc.u64 %rd450, [%rd320];
	// end inline asm
	add.s64 	%rd322, %rd310, 12288;
	// begin inline asm
	ld.global.nc.u64 %rd321, [%rd322];
	// end inline asm
	mov.b64 	{%r66, %r67}, %rd321;
	mov.b32 	%f268, %r66;
	add.s64 	%rd324, %rd310, 12296;
	// begin inline asm
	ld.global.nc.u64 %rd451, [%rd324];
	// end inline asm
	add.s64 	%rd326, %rd310, 16384;
	// begin inline asm
	ld.global.nc.u64 %rd325, [%rd326];
	// end inline asm
	mov.b64 	{%r68, %r69}, %rd325;
	mov.b32 	%f269, %r68;
	add.s64 	%rd328, %rd310, 16392;
	// begin inline asm
	ld.global.nc.u64 %rd452, [%rd328];
	// end inline asm
	setp.lt.f32 	%p63, %f279, %f265;
	@%p63 bra 	$L__BB7_156;
	setp.lt.f32 	%p64, %f265, %f279;
	setp.lt.s64 	%p65, %rd465, %rd448;
	or.pred  	%p66, %p64, %p65;
	selp.f32 	%f265, %f279, %f265, %p66;
	selp.b64 	%rd448, %rd465, %rd448, %p66;
$L__BB7_156:
	setp.lt.f32 	%p67, %f265, %f266;
	@%p67 bra 	$L__BB7_158;
	setp.lt.f32 	%p68, %f266, %f265;
	setp.lt.s64 	%p69, %rd448, %rd449;
	or.pred  	%p70, %p68, %p69;
	selp.f32 	%f266, %f265, %f266, %p70;
	selp.b64 	%rd449, %rd448, %rd449, %p70;
$L__BB7_158:
	setp.lt.f32 	%p71, %f266, %f267;
	@%p71 bra 	$L__BB7_160;
	setp.lt.f32 	%p72, %f267, %f266;
	setp.lt.s64 	%p73, %rd449, %rd450;
	or.pred  	%p74, %p72, %p73;
	selp.f32 	%f267, %f266, %f267, %p74;
	selp.b64 	%rd450, %rd449, %rd450, %p74;
$L__BB7_160:
	setp.lt.f32 	%p75, %f267, %f268;
	@%p75 bra 	$L__BB7_162;
	setp.lt.f32 	%p76, %f268, %f267;
	setp.lt.s64 	%p77, %rd450, %rd451;
	or.pred  	%p78, %p76, %p77;
	selp.f32 	%f268, %f267, %f268, %p78;
	selp.b64 	%rd451, %rd450, %rd451, %p78;
$L__BB7_162:
	setp.lt.f32 	%p79, %f268, %f269;
	@%p79 bra 	$L__BB7_164;
	setp.lt.f32 	%p80, %f269, %f268;
	setp.lt.s64 	%p81, %rd451, %rd452;
	or.pred  	%p82, %p80, %p81;
	selp.f32 	%f269, %f268, %f269, %p82;
	selp.b64 	%rd452, %rd451, %rd452, %p82;
$L__BB7_164:
	add.s64 	%rd444, %rd444, 1280;
	mov.u64 	%rd465, %rd452;
	mov.f32 	%f279, %f269;
$L__BB7_165:
	cvt.s64.s32 	%rd332, %r29;
	setp.ge.s64 	%p83, %rd444, %rd332;
	@%p83 bra 	$L__BB7_188;
	cvt.u32.u64 	%r17, %rd444;
	sub.s32 	%r18, %r29, %r17;
	setp.ge.s32 	%p84, %r16, %r18;
	@%p84 bra 	$L__BB7_188;
	not.b32 	%r70, %r16;
	add.s32 	%r71, %r29, %r70;
	sub.s32 	%r19, %r71, %r17;
	and.b32  	%r72, %r19, 768;
	setp.eq.s32 	%p85, %r72, 768;
	mov.u32 	%r434, %r16;
	@%p85 bra 	$L__BB7_173;
	cvt.u64.u32 	%rd334, %r16;
	add.s64 	%rd335, %rd444, %rd334;
	shl.b64 	%rd336, %rd335, 4;
	add.s64 	%rd455, %rd236, %rd336;
	shr.u32 	%r73, %r19, 8;
	add.s32 	%r74, %r73, 1;
	and.b32  	%r75, %r74, 3;
	neg.s32 	%r432, %r75;
	mov.u32 	%r434, %r16;
$L__BB7_169:
	.pragma "nounroll";
	mov.u64 	%rd176, %rd465;
	mov.f32 	%f155, %f279;
	// begin inline asm
	ld.global.nc.u64 %rd337, [%rd455];
	// end inline asm
	mov.b64 	{%r76, %r77}, %rd337;
	mov.b32 	%f156, %r76;
	add.s64 	%rd340, %rd455, 8;
	// begin inline asm
	ld.global.nc.u64 %rd339, [%rd340];
	// end inline asm
	setp.lt.f32 	%p86, %f155, %f156;
	mov.f32 	%f279, %f156;
	mov.u64 	%rd465, %rd339;
	@%p86 bra 	$L__BB7_172;
	setp.lt.f32 	%p87, %f156, %f155;
	mov.f32 	%f279, %f155;
	mov.u64 	%rd465, %rd176;
	@%p87 bra 	$L__BB7_172;
	setp.lt.s64 	%p88, %rd176, %rd339;
	selp.f32 	%f279, %f155, %f156, %p88;
	min.s64 	%rd465, %rd176, %rd339;
$L__BB7_172:
	add.s32 	%r434, %r434, 256;
	add.s64 	%rd455, %rd455, 4096;
	add.s32 	%r432, %r432, 1;
	setp.ne.s32 	%p89, %r432, 0;
	@%p89 bra 	$L__BB7_169;
$L__BB7_173:
	setp.lt.u32 	%p90, %r19, 768;
	@%p90 bra 	$L__BB7_188;
	cvt.u64.u32 	%rd341, %r434;
	add.s64 	%rd342, %rd444, %rd341;
	shl.b64 	%rd343, %rd342, 4;
	add.s64 	%rd344, %rd343, %rd236;
	add.s64 	%rd460, %rd344, 12296;
$L__BB7_175:
	add.s64 	%rd346, %rd460, -12296;
	// begin inline asm
	ld.global.nc.u64 %rd345, [%rd346];
	// end inline asm
	mov.b64 	{%r78, %r79}, %rd345;
	mov.b32 	%f162, %r78;
	add.s64 	%rd348, %rd460, -12288;
	// begin inline asm
	ld.global.nc.u64 %rd347, [%rd348];
	// end inline asm
	setp.lt.f32 	%p91, %f279, %f162;
	mov.f32 	%f276, %f162;
	mov.u64 	%rd462, %rd347;
	@%p91 bra 	$L__BB7_178;
	setp.lt.f32 	%p92, %f162, %f279;
	mov.f32 	%f276, %f279;
	mov.u64 	%rd462, %rd465;
	@%p92 bra 	$L__BB7_178;
	setp.lt.s64 	%p93, %rd465, %rd347;
	selp.f32 	%f276, %f279, %f162, %p93;
	min.s64 	%rd462, %rd465, %rd347;
$L__BB7_178:
	add.s64 	%rd350, %rd460, -8200;
	// begin inline asm
	ld.global.nc.u64 %rd349, [%rd350];
	// end inline asm
	mov.b64 	{%r80, %r81}, %rd349;
	mov.b32 	%f165, %r80;
	add.s64 	%rd352, %rd460, -8192;
	// begin inline asm
	ld.global.nc.u64 %rd351, [%rd352];
	// end inline asm
	setp.lt.f32 	%p94, %f276, %f165;
	mov.f32 	%f277, %f165;
	mov.u64 	%rd463, %rd351;
	@%p94 bra 	$L__BB7_181;
	setp.lt.f32 	%p95, %f165, %f276;
	mov.f32 	%f277, %f276;
	mov.u64 	%rd463, %rd462;
	@%p95 bra 	$L__BB7_181;
	setp.lt.s64 	%p96, %rd462, %rd351;
	selp.f32 	%f277, %f276, %f165, %p96;
	min.s64 	%rd463, %rd462, %rd351;
$L__BB7_181:
	add.s64 	%rd354, %rd460, -4104;
	// begin inline asm
	ld.global.nc.u64 %rd353, [%rd354];
	// end inline asm
	mov.b64 	{%r82, %r83}, %rd353;
	mov.b32 	%f168, %r82;
	add.s64 	%rd356, %rd460, -4096;
	// begin inline asm
	ld.global.nc.u64 %rd355, [%rd356];
	// end inline asm
	setp.lt.f32 	%p97, %f277, %f168;
	mov.f32 	%f278, %f168;
	mov.u64 	%rd464, %rd355;
	@%p97 bra 	$L__BB7_184;
	setp.lt.f32 	%p98, %f168, %f277;
	mov.f32 	%f278, %f277;
	mov.u64 	%rd464, %rd463;
	@%p98 bra 	$L__BB7_184;
	setp.lt.s64 	%p99, %rd463, %rd355;
	selp.f32 	%f278, %f277, %f168, %p99;
	min.s64 	%rd464, %rd463, %rd355;
$L__BB7_184:
	add.s64 	%rd358, %rd460, -8;
	// begin inline asm
	ld.global.nc.u64 %rd357, [%rd358];
	// end inline asm
	mov.b64 	{%r84, %r85}, %rd357;
	mov.b32 	%f171, %r84;
	// begin inline asm
	ld.global.nc.u64 %rd359, [%rd460];
	// end inline asm
	setp.lt.f32 	%p100, %f278, %f171;
	mov.f32 	%f279, %f171;
	mov.u64 	%rd465, %rd359;
	@%p100 bra 	$L__BB7_187;
	setp.lt.f32 	%p101, %f171, %f278;
	mov.f32 	%f279, %f278;
	mov.u64 	%rd465, %rd464;
	@%p101 bra 	$L__BB7_187;
	setp.lt.s64 	%p102, %rd464, %rd359;
	selp.f32 	%f279, %f278, %f171, %p102;
	min.s64 	%rd465, %rd464, %rd359;
$L__BB7_187:
	add.s32 	%r434, %r434, 1024;
	add.s64 	%rd460, %rd460, 16384;
	setp.lt.s32 	%p103, %r434, %r18;
	@%p103 bra 	$L__BB7_175;
$L__BB7_188:
	// begin inline asm
	mov.u32 %r86, %laneid;
	// end inline asm
	mov.b32 	%r88, %f279;
	mov.b32 	%r104, 1;
	mov.b32 	%r105, 31;
	mov.b32 	%r106, -1;
	// begin inline asm
	shfl.sync.down.b32 %r87, %r88, %r104, %r105, %r106;
	// end inline asm
	mov.b32 	%f175, %r87;
	// begin inline asm
	shfl.sync.down.b32 %r92, %r93, %r104, %r105, %r106;
	// end inline asm
	mov.b64 	{%r98, %r103}, %rd465;
	// begin inline asm
	shfl.sync.down.b32 %r97, %r98, %r104, %r105, %r106;
	// end inline asm
	// begin inline asm
	shfl.sync.down.b32 %r102, %r103, %r104, %r105, %r106;
	// end inline asm
	mov.b64 	%rd200, {%r97, %r102};
	setp.gt.s32 	%p104, %r86, 30;
	mov.f32 	%f281, %f279;
	mov.u64 	%rd467, %rd465;
	@%p104 bra 	$L__BB7_192;
	setp.lt.f32 	%p105, %f279, %f175;
	mov.f32 	%f281, %f175;
	mov.u64 	%rd467, %rd200;
	@%p105 bra 	$L__BB7_192;
	setp.gt.f32 	%p106, %f279, %f175;
	mov.f32 	%f281, %f279;
	mov.u64 	%rd467, %rd465;
	@%p106 bra 	$L__BB7_192;
	setp.lt.s64 	%p107, %rd465, %rd200;
	selp.f32 	%f281, %f279, %f175, %p107;
	min.s64 	%rd467, %rd465, %rd200;
$L__BB7_192:
	mov.b32 	%r108, %f281;
	mov.b32 	%r124, 2;
	mov.b32 	%r125, 31;
	mov.b32 	%r126, -1;
	// begin inline asm
	shfl.sync.down.b32 %r107, %r108, %r124, %r125, %r126;
	// end inline asm
	mov.b32 	%f178, %r107;
	// begin inline asm
	shfl.sync.down.b32 %r112, %r113, %r124, %r125, %r126;
	// end inline asm
	mov.b64 	{%r118, %r123}, %rd467;
	// begin inline asm
	shfl.sync.down.b32 %r117, %r118, %r124, %r125, %r126;
	// end inline asm
	// begin inline asm
	shfl.sync.down.b32 %r122, %r123, %r124, %r125, %r126;
	// end inline asm
	mov.b64 	%rd203, {%r117, %r122};
	setp.gt.s32 	%p108, %r86, 29;
	mov.f32 	%f282, %f281;
	mov.u64 	%rd468, %rd467;
	@%p108 bra 	$L__BB7_196;
	setp.lt.f32 	%p109, %f281, %f178;
	mov.f32 	%f282, %f178;
	mov.u64 	%rd468, %rd203;
	@%p109 bra 	$L__BB7_196;
	setp.gt.f32 	%p110, %f281, %f178;
	mov.f32 	%f282, %f281;
	mov.u64 	%rd468, %rd467;
	@%p110 bra 	$L__BB7_196;
	setp.lt.s64 	%p111, %rd467, %rd203;
	selp.f32 	%f282, %f281, %f178, %p111;
	min.s64 	%rd468, %rd467, %rd203;
$L__BB7_196:
	mov.b32 	%r128, %f282;
	mov.b32 	%r144, 4;
	mov.b32 	%r145, 31;
	mov.b32 	%r146, -1;
	// begin inline asm
	shfl.sync.down.b32 %r127, %r128, %r144, %r145, %r146;
	// end inline asm
	mov.b32 	%f181, %r127;
	// begin inline asm
	shfl.sync.down.b32 %r132, %r133, %r144, %r145, %r146;
	// end inline asm
	mov.b64 	{%r138, %r143}, %rd468;
	// begin inline asm
	shfl.sync.down.b32 %r137, %r138, %r144, %r145, %r146;
	// end inline asm
	// begin inline asm
	shfl.sync.down.b32 %r142, %r143, %r144, %r145, %r146;
	// end inline asm
	mov.b64 	%rd206, {%r137, %r142};
	setp.gt.s32 	%p112, %r86, 27;
	mov.f32 	%f283, %f282;
	mov.u64 	%rd469, %rd468;
	@%p112 bra 	$L__BB7_200;
	setp.lt.f32 	%p113, %f282, %f181;
	mov.f32 	%f283, %f181;
	mov.u64 	%rd469, %rd206;
	@%p113 bra 	$L__BB7_200;
	setp.gt.f32 	%p114, %f282, %f181;
	mov.f32 	%f283, %f282;
	mov.u64 	%rd469, %rd468;
	@%p114 bra 	$L__BB7_200;
	setp.lt.s64 	%p115, %rd468, %rd206;
	selp.f32 	%f283, %f282, %f181, %p115;
	min.s64 	%rd469, %rd468, %rd206;
$L__BB7_200:
	mov.b32 	%r148, %f283;
	mov.b32 	%r164, 8;
	mov.b32 	%r165, 31;
	mov.b32 	%r166, -1;
	// begin inline asm
	shfl.sync.down.b32 %r147, %r148, %r164, %r165, %r166;
	// end inline asm
	mov.b32 	%f184, %r147;
	// begin inline asm
	shfl.sync.down.b32 %r152, %r153, %r164, %r165, %r166;
	// end inline asm
	mov.b64 	{%r158, %r163}, %rd469;
	// begin inline asm
	shfl.sync.down.b32 %r157, %r158, %r164, %r165, %r166;
	// end inline asm
	// begin inline asm
	shfl.sync.down.b32 %r162, %r163, %r164, %r165, %r166;
	// end inline asm
	mov.b64 	%rd209, {%r157, %r162};
	setp.gt.s32 	%p116, %r86, 23;
	mov.f32 	%f284, %f283;
	mov.u64 	%rd470, %rd469;
	@%p116 bra 	$L__BB7_204;
	setp.lt.f32 	%p117, %f283, %f184;
	mov.f32 	%f284, %f184;
	mov.u64 	%rd470, %rd209;
	@%p117 bra 	$L__BB7_204;
	setp.gt.f32 	%p118, %f283, %f184;
	mov.f32 	%f284, %f283;
	mov.u64 	%rd470, %rd469;
	@%p118 bra 	$L__BB7_204;
	setp.lt.s64 	%p119, %rd469, %rd209;
	selp.f32 	%f284, %f283, %f184, %p119;
	min.s64 	%rd470, %rd469, %rd209;
$L__BB7_204:
	mov.b32 	%r168, %f284;
	mov.b32 	%r184, 16;
	mov.b32 	%r185, 31;
	mov.b32 	%r186, -1;
	// begin inline asm
	shfl.sync.down.b32 %r167, %r168, %r184, %r185, %r186;
	// end inline asm
	mov.b32 	%f187, %r167;
	// begin inline asm
	shfl.sync.down.b32 %r172, %r173, %r184, %r185, %r186;
	// end inline asm
	mov.b64 	{%r178, %r183}, %rd470;
	// begin inline asm
	shfl.sync.down.b32 %r177, %r178, %r184, %r185, %r186;
	// end inline asm
	// begin inline asm
	shfl.sync.down.b32 %r182, %r183, %r184, %r185, %r186;
	// end inline asm
	mov.b64 	%rd212, {%r177, %r182};
	setp.gt.s32 	%p120, %r86, 15;
	mov.f32 	%f292, %f284;
	mov.u64 	%rd478, %rd470;
	@%p120 bra 	$L__BB7_208;
	setp.lt.f32 	%p121, %f284, %f187;
	mov.f32 	%f292, %f187;
	mov.u64 	%rd478, %rd212;
	@%p121 bra 	$L__BB7_208;
	setp.gt.f32 	%p122, %f284, %f187;
	mov.f32 	%f292, %f284;
	mov.u64 	%rd478, %rd470;
	@%p122 bra 	$L__BB7_208;
	setp.lt.s64 	%p123, %rd470, %rd212;
	selp.f32 	%f292, %f284, %f187, %p123;
	min.s64 	%rd478, %rd470, %rd212;
$L__BB7_208:
	setp.ne.s32 	%p124, %r86, 0;
	@%p124 bra 	$L__BB7_210;
	shr.u32 	%r187, %r16, 1;
	and.b32  	%r188, %r187, 496;
	mov.u32 	%r189, _ZN6thrust24THRUST_300001_SM_1000_NS8cuda_cub4core6detail5shmemE;
	add.s32 	%r190, %r189, %r188;
	st.shared.f32 	[%r190+8], %f292;
	st.shared.u64 	[%r190+16], %rd478;
$L__BB7_210:
	bar.sync 	0;
	setp.ne.s32 	%p125, %r16, 0;
	@%p125 bra 	$L__BB7_232;
	ld.shared.f32 	%f190, [_ZN6thrust24THRUST_300001_SM_1000_NS8cuda_cub4core6detail5shmemE+24];
	ld.shared.u64 	%rd215, [_ZN6thrust24THRUST_300001_SM_1000_NS8cuda_cub4core6detail5shmemE+32];
	setp.lt.f32 	%p126, %f292, %f190;
	mov.f32 	%f286, %f190;
	mov.u64 	%rd472, %rd215;
	@%p126 bra 	$L__BB7_214;
	setp.lt.f32 	%p127, %f190, %f292;
	mov.f32 	%f286, %f292;
	mov.u64 	%rd472, %rd478;
	@%p127 bra 	$L__BB7_214;
	setp.lt.s64 	%p128, %rd478, %rd215;
	selp.f32 	%f286, %f292, %f190, %p128;
	min.s64 	%rd472, %rd478, %rd215;
$L__BB7_214:
	ld.shared.f32 	%f193, [_ZN6thrust24THRUST_300001_SM_1000_NS8cuda_cub4core6detail5shmemE+40];
	ld.shared.u64 	%rd218, [_ZN6thrust24THRUST_300001_SM_1000_NS8cuda_cub4core6detail5shmemE+48];
	setp.lt.f32 	%p129, %f286, %f193;
	mov.f32 	%f287, %f193;
	mov.u64 	%rd473, %rd218;
	@%p129 bra 	$L__BB7_217;
	setp.lt.f32 	%p130, %f193, %f286;
	mov.f32 	%f287, %f286;
	mov.u64 	%rd473, %rd472;
	@%p130 bra 	$L__BB7_217;
	setp.lt.s64 	%p131, %rd472, %rd218;
	selp.f32 	%f287, %f286, %f193, %p131;
	min.s64 	%rd473, %rd472, %rd218;
$L__BB7_217:
	ld.shared.f32 	%f196, [_ZN6thrust24THRUST_300001_SM_1000_NS8cuda_cub4core6detail5shmemE+56];
	ld.shared.u64 	%rd221, [_ZN6thrust24THRUST_300001_SM_1000_NS8cuda_cub4core6detail5shmemE+64];
	setp.lt.f32 	%p132, %f287, %f196;
	mov.f32 	%f288, %f196;
	mov.u64 	%rd474, %rd221;
	@%p132 bra 	$L__BB7_220;
	setp.lt.f32 	%p133, %f196, %f287;
	mov.f32 	%f288, %f287;
	mov.u64 	%rd474, %rd473;
	@%p133 bra 	$L__BB7_220;
	setp.lt.s64 	%p134, %rd473, %rd221;
	selp.f32 	%f288, %f287, %f196, %p134;
	min.s64 	%rd474, %rd473, %rd221;
$L__BB7_220:
	ld.shared.f32 	%f199, [_ZN6thrust24THRUST_300001_SM_1000_NS8cuda_cub4core6detail5shmemE+72];
	ld.shared.u64 	%rd224, [_ZN6thrust24THRUST_300001_SM_1000_NS8cuda_cub4core6detail5shmemE+80];
	setp.lt.f32 	%p135, %f288, %f199;
	mov.f32 	%f289, %f199;
	mov.u64 	%rd475, %rd224;
	@%p135 bra 	$L__BB7_223;
	setp.lt.f32 	%p136, %f199, %f288;
	mov.f32 	%f289, %f288;
	mov.u64 	%rd475, %rd474;
	@%p136 bra 	$L__BB7_223;
	setp.lt.s64 	%p137, %rd474, %rd224;
	selp.f32 	%f289, %f288, %f199, %p137;
	min.s64 	%rd475, %rd474, %rd224;
$L__BB7_223:
	ld.shared.f32 	%f202, [_ZN6thrust24THRUST_300001_SM_1000_NS8cuda_cub4core6detail5shmemE+88];
	ld.shared.u64 	%rd227, [_ZN6thrust24THRUST_300001_SM_1000_NS8cuda_cub4core6detail5shmemE+96];
	setp.lt.f32 	%p138, %f289, %f202;
	mov.f32 	%f290, %f202;
	mov.u64 	%rd476, %rd227;
	@%p138 bra 	$L__BB7_226;
	setp.lt.f32 	%p139, %f202, %f289;
	mov.f32 	%f290, %f289;
	mov.u64 	%rd476, %rd475;
	@%p139 bra 	$L__BB7_226;
	setp.lt.s64 	%p140, %rd475, %rd227;
	selp.f32 	%f290, %f289, %f202, %p140;
	min.s64 	%rd476, %rd475, %rd227;
$L__BB7_226:
	ld.shared.f32 	%f205, [_ZN6thrust24THRUST_300001_SM_1000_NS8cuda_cub4core6detail5shmemE+104];
	ld.shared.u64 	%rd230, [_ZN6thrust24THRUST_300001_SM_1000_NS8cuda_cub4core6detail5shmemE+112];
	setp.lt.f32 	%p141, %f290, %f205;
	mov.f32 	%f291, %f205;
	mov.u64 	%rd477, %rd230;
	@%p141 bra 	$L__BB7_229;
	setp.lt.f32 	%p142, %f205, %f290;
	mov.f32 	%f291, %f290;
	mov.u64 	%rd477, %rd476;
	@%p142 bra 	$L__BB7_229;
	setp.lt.s64 	%p143, %rd476, %rd230;
	selp.f32 	%f291, %f290, %f205, %p143;
	min.s64 	%rd477, %rd476, %rd230;
$L__BB7_229:
	ld.shared.f32 	%f208, [_ZN6thrust24THRUST_300001_SM_1000_NS8cuda_cub4core6detail5shmemE+120];
	ld.shared.u64 	%rd233, [_ZN6thrust24THRUST_300001_SM_1000_NS8cuda_cub4core6detail5shmemE+128];
	setp.lt.f32 	%p144, %f291, %f208;
	mov.f32 	%f292, %f208;
	mov.u64 	%rd478, %rd233;
	@%p144 bra 	$L__BB7_232;
	setp.lt.f32 	%p145, %f208, %f291;
	mov.f32 	%f292, %f291;
	mov.u64 	%rd478, %rd477;
	@%p145 bra 	$L__BB7_232;
	setp.lt.s64 	%p146, %rd477, %rd233;
	selp.f32 	%f292, %f291, %f208, %p146;
	min.s64 	%rd478, %rd477, %rd233;
$L__BB7_232:
	mov.u32 	%r426, %tid.x;
	setp.ne.s32 	%p263, %r426, 0;
	@%p263 bra 	$L__BB7_234;
	ld.param.u64 	%rd391, [_ZN6thrust24THRUST_300001_SM_1000_NS8cuda_cub4core6detail13_kernel_agentINS1_8__reduce11ReduceAgentIPN4cuda3std3__45tupleIJflEEESC_SB_lNS1_9__extrema9arg_max_fIflNS9_4lessIfEEEEEEJSC_SC_iSH_EEEvDpT0__param_1];
	cvta.to.global.u64 	%rd390, %rd391;
	st.global.f32 	[%rd390], %f292;
	st.global.u64 	[%rd390+8], %rd478;
$L__BB7_234:
	ret;

}
	// .globl	_ZN3cub18CUB_300001_SM_10006detail11EmptyKernelIvEEvv
.visible .entry _ZN3cub18CUB_300001_SM_10006detail11EmptyKernelIvEEvv()
{


	ret;

}
	// .globl	_ZN3cub18CUB_300001_SM_10006detail8for_each13static_kernelINS2_12policy_hub_t12policy_500_tEmN6thrust24THRUST_300001_SM_1000_NS8cuda_cub20__uninitialized_fill7functorINS7_10device_ptrIfEEfEEEEvT0_T1_
.visible .entry _ZN3cub18CUB_300001_SM_10006detail8for_each13static_kernelINS2_12policy_hub_t12policy_500_tEmN6thrust24THRUST_300001_SM_1000_NS8cuda_cub20__uninitialized_fill7functorINS7_10device_ptrIfEEfEEEEvT0_T1_(
	.param .u64 _ZN3cub18CUB_300001_SM_10006detail8for_each13static_kernelINS2_12policy_hub_t12policy_500_tEmN6thrust24THRUST_300001_SM_1000_NS8cuda_cub20__uninitialized_fill7functorINS7_10device_ptrIfEEfEEEEvT0_T1__param_0,
	.param .align 8 .b8 _ZN3cub18CUB_300001_SM_10006detail8for_each13static_kernelINS2_12policy_hub_t12policy_500_tEmN6thrust24THRUST_300001_SM_1000_NS8cuda_cub20__uninitialized_fill7functorINS7_10device_ptrIfEEfEEEEvT0_T1__param_1[16]
)
.maxntid 256
{
	.reg .pred 	%p<4>;
	.reg .b16 	%rs<5>;
	.reg .b32 	%r<10>;
	.reg .b32 	%f<3>;
	.reg .b64 	%rd<16>;

	ld.param.f32 	%f2, [_ZN3cub18CUB_300001_SM_10006detail8for_each13static_kernelINS2_12policy_hub_t12policy_500_tEmN6thrust24THRUST_300001_SM_1000_NS8cuda_cub20__uninitialized_fill7functorINS7_10device_ptrIfEEfEEEEvT0_T1__param_1+8];
	ld.param.u64 	%rd4, [_ZN3cub18CUB_300001_SM_10006detail8for_each13static_kernelINS2_12policy_hub_t12policy_500_tEmN6thrust24THRUST_300001_SM_1000_NS8cuda_cub20__uninitialized_fill7functorINS7_10device_ptrIfEEfEEEEvT0_T1__param_1];
	ld.param.u64 	%rd5, [_ZN3cub18CUB_300001_SM_10006detail8for_each13static_kernelINS2_12policy_hub_t12policy_500_tEmN6thrust24THRUST_300001_SM_1000_NS8cuda_cub20__uninitialized_fill7functorINS7_10device_ptrIfEEfEEEEvT0_T1__param_0];
	mov.u32 	%r7, %ctaid.x;
	mul.wide.u32 	%rd1, %r7, 512;
	sub.s64 	%rd2, %rd5, %rd1;
	setp.lt.u64 	%p1, %rd2, 512;
	@%p1 bra 	$L__BB9_2;
	mov.u32 	%r9, %tid.x;
	cvta.to.global.u64 	%rd11, %rd4;
	cvt.u64.u32 	%rd12, %r9;
	add.s64 	%rd13, %rd1, %rd12;
	shl.b64 	%rd14, %rd13, 2;
	add.s64 	%rd15, %rd11, %rd14;
	st.global.f32 	[%rd15], %f2;
	st.global.f32 	[%rd15+1024], %f2;
	bra.uni 	$L__BB9_6;
$L__BB9_2:
	cvta.to.global.u64 	%rd6, %rd4;
	mov.u32 	%r1, %tid.x;
	cvt.u64.u32 	%rd7, %r1;
	setp.le.u64 	%p2, %rd2, %rd7;
	add.s64 	%rd8, %rd1, %rd7;
	shl.b64 	%rd9, %rd8, 2;
	add.s64 	%rd3, %rd6, %rd9;
	@%p2 bra 	$L__BB9_4;
	st.global.f32 	[%rd3], %f2;
$L__BB9_4:
	add.s32 	%r8, %r1, 256;
	cvt.u64.u32 	%rd10, %r8;
	setp.le.u64 	%p3, %rd2, %rd10;
	@%p3 bra 	$L__BB9_6;
	st.global.f32 	[%rd3+1024], %f2;
$L__BB9_6:
	ret;

}
	// .globl	_ZN6kernel12block_solverEv
.visible .entry _ZN6kernel12block_solverEv()
{


	ret;

}


// ===== COMPILED SASS (sm_100) =====

	.target	sm_100

	.elftype	@"ET_EXEC"


//--------------------- .note.nv.tkinfo           --------------------------
	.section	.note.nv.tkinfo,"",@"SHT_NOTE"
	.sectionflags	@"SHF_NOTE_NV_TKINFO"
	.tkinfo
        /*0018*/ 	.word	0x00000002
        /*0030*/ 	.string	""
        /*0030*/ 	.string	"ptxas"
        /*0030*/ 	.string	"Cuda compilation tools, release 13.0, V13.0.88"
        /*0030*/ 	.string	"Build cuda_13.0.r13.0/compiler.36424714_0"
        /*0030*/ 	.string	"-arch sm_100 -m 64 "



//--------------------- .note.nv.cuinfo           --------------------------
	.section	.note.nv.cuinfo,"",@"SHT_NOTE"
	.sectionflags	@"SHF_NOTE_NV_CUINFO"
        /*0018*/ 	.short	0x0002
        /*001a*/ 	.short	0x0064
        /*001c*/ 	.short	0x0082
	.zero		2


//--------------------- .nv.info                  --------------------------
	.section	.nv.info,"",@"SHT_CUDA_INFO"
	.align	4


	//----- nvinfo : EIATTR_REGCOUNT
	.align		4
        /*0000*/ 	.byte	0x04, 0x2f
        /*0002*/ 	.short	(.L_46 - .L_45)
	.align		4
.L_45:
        /*0004*/ 	.word	index@(_ZN6thrust24THRUST_300001_SM_1000_NS8cuda_cub4core6detail13_kernel_agentINS1_8__reduce11ReduceAgentINS0_12zip_iteratorIN4cuda3std3__45tupleIJNS0_6detail15normal_iteratorINS0_10device_ptrIfEEEENS0_17counting_iteratorIlNS0_11use_defaultESI_SI_EEEEEEEPNSB_IJflEEESM_iNS1_9__extrema9arg_max_fIflNSA_4lessIfEEEEEEJSL_SN_iSS_EEEvDpT0_)
        /*0008*/ 	.word	0x0000001c


	//----- nvinfo : EIATTR_FRAME_SIZE
	.align		4
.L_46:
        /*000c*/ 	.byte	0x04, 0x11
        /*000e*/ 	.short	(.L_48 - .L_47)
	.align		4
.L_47:
        /*0010*/ 	.word	index@(_ZN6thrust24THRUST_300001_SM_1000_NS8cuda_cub4core6detail13_kernel_agentINS1_8__reduce11ReduceAgentINS0_12zip_iteratorIN4cuda3std3__45tupleIJNS0_6detail15normal_iteratorINS0_10device_ptrIfEEEENS0_17counting_iteratorIlNS0_11use_defaultESI_SI_EEEEEEEPNSB_IJflEEESM_iNS1_9__extrema9arg_max_fIflNSA_4lessIfEEEEEEJSL_SN_iSS_EEEvDpT0_)
        /*0014*/ 	.word	0x00000000


	//----- nvinfo : EIATTR_REGCOUNT
	.align		4
.L_48:
        /*0018*/ 	.byte	0x04, 0x2f
        /*001a*/ 	.short	(.L_50 - .L_49)
	.align		4
.L_49:
        /*001c*/ 	.word	index@(_ZN6thrust24THRUST_300001_SM_1000_NS8cuda_cub4core6detail13_kernel_agentINS1_8__reduce11ReduceAgentINS0_12zip_iteratorIN4cuda3std3__45tupleIJNS0_6detail15normal_iteratorINS0_10device_ptrIfEEEENS0_17counting_iteratorIlNS0_11use_defaultESI_SI_EEEEEEEPNSB_IJflEEESM_iNS1_9__extrema9arg_max_fIflNSA_4lessIfEEEEEEJSL_SN_iN3cub18CUB_300001_SM_100013GridEvenShareIiEENSV_9GridQueueIjEESS_EEEvDpT0_)
        /*0020*/ 	.word	0x0000001d


	//----- nvinfo : EIATTR_FRAME_SIZE
	.align		4
.L_50:
        /*0024*/ 	.byte	0x04, 0x11
        /*0026*/ 	.short	(.L_52 - .L_51)
	.align		4
.L_51:
        /*0028*/ 	.word	index@(_ZN6thrust24THRUST_300001_SM_1000_NS8cuda_cub4core6detail13_kernel_agentINS1_8__reduce11ReduceAgentINS0_12zip_iteratorIN4cuda3std3__45tupleIJNS0_6detail15normal_iteratorINS0_10device_ptrIfEEEENS0_17counting_iteratorIlNS0_11use_defaultESI_SI_EEEEEEEPNSB_IJflEEESM_iNS1_9__extrema9arg_max_fIflNSA_4lessIfEEEEEEJSL_SN_iN3cub18CUB_300001_SM_100013GridEvenShareIiEENSV_9GridQueueIjEESS_EEEvDpT0_)
        /*002c*/ 	.word	0x00000000


	//----- nvinfo : EIATTR_REGCOUNT
	.align		4
.L_52:
        /*0030*/ 	.byte	0x04, 0x2f
        /*0032*/ 	.short	(.L_54 - .L_53)
	.align		4
.L_53:
        /*0034*/ 	.word	index@(_ZN6thrust24THRUST_300001_SM_1000_NS8cuda_cub4core6detail13_kernel_agentINS1_8__reduce10DrainAgentIiEEJN3cub18CUB_300001_SM_10009GridQueueIjEEiEEEvDpT0_)
        /*0038*/ 	.word	0x00000008


	//----- nvinfo : EIATTR_FRAME_SIZE
	.align		4
.L_54:
        /*003c*/ 	.byte	0x04, 0x11
        /*003e*/ 	.short	(.L_56 - .L_55)
	.align		4
.L_55:
        /*0040*/ 	.word	index@(_ZN6thrust24THRUST_300001_SM_1000_NS8cuda_cub4core6detail13_kernel_agentINS1_8__reduce10DrainAgentIiEEJN3cub18CUB_300001_SM_10009GridQueueIjEEiEEEvDpT0_)
        /*0044*/ 	.word	0x00000000


	//----- nvinfo : EIATTR_REGCOUNT
	.align		4
.L_56:
        /*0048*/ 	.byte	0x04, 0x2f
        /*004a*/ 	.short	(.L_58 - .L_57)
	.align		4
.L_57:
        /*004c*/ 	.word	index@(_ZN6thrust24THRUST_300001_SM_1000_NS8cuda_cub4core6detail13_kernel_agentINS1_8__reduce11ReduceAgentIPN4cuda3std3__45tupleIJflEEESC_SB_iNS1_9__extrema9arg_max_fIflNS9_4lessIfEEEEEEJSC_SC_iSH_EEEvDpT0_)
        /*0050*/ 	.word	0x00000020


	//----- nvinfo : EIATTR_FRAME_SIZE
	.align		4
.L_58:
        /*0054*/ 	.byte	0x04, 0x11
        /*0056*/ 	.short	(.L_60 - .L_59)
	.align		4
.L_59:
        /*0058*/ 	.word	index@(_ZN6thrust24THRUST_300001_SM_1000_NS8cuda_cub4core6detail13_kernel_agentINS1_8__reduce11ReduceAgentIPN4cuda3std3__45tupleIJflEEESC_SB_iNS1_9__extrema9arg_max_fIflNS9_4lessIfEEEEEEJSC_SC_iSH_EEEvDpT0_)
        /*005c*/ 	.word	0x00000000


	//----- nvinfo : EIATTR_REGCOUNT
	.align		4
.L_60:
        /*0060*/ 	.byte	0x04, 0x2f
        /*0062*/ 	.short	(.L_62 - .L_61)
	.align		4
.L_61:
        /*0064*/ 	.word	index@(_ZN6thrust24THRUST_300001_SM_1000_NS8cuda_cub4core6detail13_kernel_agentINS1_8__reduce11ReduceAgentINS0_12zip_iteratorIN4cuda3std3__45tupleIJNS0_6detail15normal_iteratorINS0_10device_ptrIfEEEENS0_17counting_iteratorIlNS0_11use_defaultESI_SI_EEEEEEEPNSB_IJflEEESM_lNS1_9__extrema9arg_max_fIflNSA_4lessIfEEEEEEJSL_SN_lSS_EEEvDpT0_)
        /*0068*/ 	.word	0x0000001c


	//----- nvinfo : EIATTR_FRAME_SIZE
	.align		4
.L_62:
        /*006c*/ 	.byte	0x04, 0x11
        /*006e*/ 	.short	(.L_64 - .L_63)
	.align		4
.L_63:
        /*0070*/ 	.word	index@(_ZN6thrust24THRUST_300001_SM_1000_NS8cuda_cub4core6detail13_kernel_agentINS1_8__reduce11ReduceAgentINS0_12zip_iteratorIN4cuda3std3__45tupleIJNS0_6detail15normal_iteratorINS0_10device_ptrIfEEEENS0_17counting_iteratorIlNS0_11use_defaultESI_SI_EEEEEEEPNSB_IJflEEESM_lNS1_9__extrema9arg_max_fIflNSA_4lessIfEEEEEEJSL_SN_lSS_EEEvDpT0_)
        /*0074*/ 	.word	0x00000000


	//----- nvinfo : EIATTR_REGCOUNT
	.align		4
.L_64:
        /*0078*/ 	.byte	0x04, 0x2f
        /*007a*/ 	.short	(.L_66 - .L_65)
	.align		4
.L_65:
        /*007c*/ 	.word	index@(_ZN6thrust24THRUST_300001_SM_1000_NS8cuda_cub4core6detail13_kernel_agentINS1_8__reduce11ReduceAgentINS0_12zip_iteratorIN4cuda3std3__45tupleIJNS0_6detail15normal_iteratorINS0_10device_ptrIfEEEENS0_17counting_iteratorIlNS0_11use_defaultESI_SI_EEEEEEEPNSB_IJflEEESM_lNS1_9__extrema9arg_max_fIflNSA_4lessIfEEEEEEJSL_SN_lN3cub18CUB_300001_SM_100013GridEvenShareIlEENSV_9GridQueueIyEESS_EEEvDpT0_)
        /*0080*/ 	.word	0x0000001e


	//----- nvinfo : EIATTR_FRAME_SIZE
	.align		4
.L_66:
        /*0084*/ 	.byte	0x04, 0x11
        /*0086*/ 	.short	(.L_68 - .L_67)
	.align		4
.L_67:
        /*0088*/ 	.word	index@(_ZN6thrust24THRUST_300001_SM_1000_NS8cuda_cub4core6detail13_kernel_agentINS1_8__reduce11ReduceAgentINS0_12zip_iteratorIN4cuda3std3__45tupleIJNS0_6detail15normal_iteratorINS0_10device_ptrIfEEEENS0_17counting_iteratorIlNS0_11use_defaultESI_SI_EEEEEEEPNSB_IJflEEESM_lNS1_9__extrema9arg_max_fIflNSA_4lessIfEEEEEEJSL_SN_lN3cub18CUB_300001_SM_100013GridEvenShareIlEENSV_9GridQueueIyEESS_EEEvDpT0_)
        /*008c*/ 	.word	0x00000000


	//----- nvinfo : EIATTR_REGCOUNT
	.align		4
.L_68:
        /*0090*/ 	.byte	0x04, 0x2f
        /*0092*/ 	.short	(.L_70 - .L_69)
	.align		4
.L_69:
        /*0094*/ 	.word	index@(_ZN6thrust24THRUST_300001_SM_1000_NS8cuda_cub4core6detail13_kernel_agentINS1_8__reduce10DrainAgentIlEEJN3cub18CUB_300001_SM_10009GridQueueIyEElEEEvDpT0_)
        /*0098*/ 	.word	0x00000008


	//----- nvinfo : EIATTR_FRAME_SIZE
	.align		4
.L_70:
        /*009c*/ 	.byte	0x04, 0x11
        /*009e*/ 	.short	(.L_72 - .L_71)
	.align		4
.L_71:
        /*00a0*/ 	.word	index@(_ZN6thrust24THRUST_300001_SM_1000_NS8cuda_cub4core6detail13_kernel_agentINS1_8__reduce10DrainAgentIlEEJN3cub18CUB_300001_SM_10009GridQueueIyEElEEEvDpT0_)
        /*00a4*/ 	.word	0x00000000


	//----- nvinfo : EIATTR_REGCOUNT
	.align		4
.L_72:
        /*00a8*/ 	.byte	0x04, 0x2f
        /*00aa*/ 	.short	(.L_74 - .L_73)
	.align		4
.L_73:
        /*00ac*/ 	.word	index@(_ZN6thrust24THRUST_300001_SM_1000_NS8cuda_cub4core6detail13_kernel_agentINS1_8__reduce11ReduceAgentIPN4cuda3std3__45tupleIJflEEESC_SB_lNS1_9__extrema9arg_max_fIflNS9_4lessIfEEEEEEJSC_SC_iSH_EEEvDpT0_)
        /*00b0*/ 	.word	0x00000020


	//----- nvinfo : EIATTR_FRAME_SIZE
	.align		4
.L_74:
        /*00b4*/ 	.byte	0x04, 0x11
        /*00b6*/ 	.short	(.L_76 - .L_75)
	.align		4
.L_75:
        /*00b8*/ 	.word	index@(_ZN6thrust24THRUST_300001_SM_1000_NS8cuda_cub4core6detail13_kernel_agentINS1_8__reduce11ReduceAgentIPN4cuda3std3__45tupleIJflEEESC_SB_lNS1_9__extrema9arg_max_fIflNS9_4lessIfEEEEEEJSC_SC_iSH_EEEvDpT0_)
        /*00bc*/ 	.word	0x00000000


	//----- nvinfo : EIATTR_REGCOUNT
	.align		4
.L_76:
        /*00c0*/ 	.byte	0x04, 0x2f
        /*00c2*/ 	.short	(.L_78 - .L_77)
	.align		4
.L_77:
        /*00c4*/ 	.word	index@(_ZN3cub18CUB_300001_SM_10006detail11EmptyKernelIvEEvv)
        /*00c8*/ 	.word	0x00000004


	//----- nvinfo : EIATTR_FRAME_SIZE
	.align		4
.L_78:
        /*00cc*/ 	.byte	0x04, 0x11
        /*00ce*/ 	.short	(.L_80 - .L_79)
	.align		4
.L_79:
        /*00d0*/ 	.word	index@(_ZN3cub18CUB_300001_SM_10006detail11EmptyKernelIvEEvv)
        /*00d4*/ 	.word	0x00000000


	//----- nvinfo : EIATTR_REGCOUNT
	.align		4
.L_80:
        /*00d8*/ 	.byte	0x04, 0x2f
        /*00da*/ 	.short	(.L_82 - .L_81)
	.align		4
.L_81:
        /*00dc*/ 	.word	index@(_ZN3cub18CUB_300001_SM_10006detail8for_each13static_kernelINS2_12policy_hub_t12policy_500_tEmN6thrust24THRUST_300001_SM_1000_NS8cuda_cub20__uninitialized_fill7functorINS7_10device_ptrIfEEfEEEEvT0_T1_)
        /*00e0*/ 	.word	0x00000008


	//----- nvinfo : EIATTR_FRAME_SIZE
	.align		4
.L_82:
        /*00e4*/ 	.byte	0x04, 0x11
        /*00e6*/ 	.short	(.L_84 - .L_83)
	.align		4
.L_83:
        /*00e8*/ 	.word	index@(_ZN3cub18CUB_300001_SM_10006detail8for_each13static_kernelINS2_12policy_hub_t12policy_500_tEmN6thrust24THRUST_300001_SM_1000_NS8cuda_cub20__uninitialized_fill7functorINS7_10device_ptrIfEEfEEEEvT0_T1_)
        /*00ec*/ 	.word	0x00000000


	//----- nvinfo : EIATTR_REGCOUNT
	.align		4
.L_84:
        /*00f0*/ 	.byte	0x04, 0x2f
        /*00f2*/ 	.short	(.L_86 - .L_85)
	.align		4
.L_85:
        /*00f4*/ 	.word	index@(_ZN6kernel12block_solverEv)
        /*00f8*/ 	.word	0x00000004


	//----- nvinfo : EIATTR_FRAME_SIZE
	.align		4
.L_86:
        /*00fc*/ 	.byte	0x04, 0x11
        /*00fe*/ 	.short	(.L_88 - .L_87)
	.align		4
.L_87:
        /*0100*/ 	.word	index@(_ZN6kernel12block_solverEv)
        /*0104*/ 	.word	0x00000000


	//----- nvinfo : EIATTR_MIN_STACK_SIZE
	.align		4
.L_88:
        /*0108*/ 	.byte	0x04, 0x12
        /*010a*/ 	.short	(.L_90 - .L_89)
	.align		4
.L_89:
        /*010c*/ 	.word	index@(_ZN6kernel12block_solverEv)
        /*0110*/ 	.word	0x00000000


	//----- nvinfo : EIATTR_MIN_STACK_SIZE
	.align		4
.L_90:
        /*0114*/ 	.byte	0x04, 0x12
        /*0116*/ 	.short	(.L_92 - .L_91)
	.align		4
.L_91:
        /*0118*/ 	.word	index@(_ZN3cub18CUB_300001_SM_10006detail8for_each13static_kernelINS2_12policy_hub_t12policy_500_tEmN6thrust24THRUST_300001_SM_1000_NS8cuda_cub20__uninitialized_fill7functorINS7_10device_ptrIfEEfEEEEvT0_T1_)
        /*011c*/ 	.word	0x00000000


	//----- nvinfo : EIATTR_MIN_STACK_SIZE
	.align		4
.L_92:
        /*0120*/ 	.byte	0x04, 0x12
        /*0122*/ 	.short	(.L_94 - .L_93)
	.align		4
.L_93:
        /*0124*/ 	.word	index@(_ZN3cub18CUB_300001_SM_10006detail11EmptyKernelIvEEvv)
        /*0128*/ 	.word	0x00000000


	//----- nvinfo : EIATTR_MIN_STACK_SIZE
	.align		4
.L_94:
        /*012c*/ 	.byte	0x04, 0x12
        /*012e*/ 	.short	(.L_96 - .L_95)
	.align		4
.L_95:
        /*0130*/ 	.word	index@(_ZN6thrust24THRUST_300001_SM_1000_NS8cuda_cub4core6detail13_kernel_agentINS1_8__reduce11ReduceAgentIPN4cuda3std3__45tupleIJflEEESC_SB_lNS1_9__extrema9arg_max_fIflNS9_4lessIfEEEEEEJSC_SC_iSH_EEEvDpT0_)
        /*0134*/ 	.word	0x00000000


	//----- nvinfo : EIATTR_MIN_STACK_SIZE
	.align		4
.L_96:
        /*0138*/ 	.byte	0x04, 0x12
        /*013a*/ 	.short	(.L_98 - .L_97)
	.align		4
.L_97:
        /*013c*/ 	.word	index@(_ZN6thrust24THRUST_300001_SM_1000_NS8cuda_cub4core6detail13_kernel_agentINS1_8__reduce10DrainAgentIlEEJN3cub18CUB_300001_SM_10009GridQueueIyEElEEEvDpT0_)
        /*0140*/ 	.word	0x00000000


	//----- nvinfo : EIATTR_MIN_STACK_SIZE
	.align		4
.L_98:
        /*0144*/ 	.byte	0x04, 0x12
        /*0146*/ 	.short	(.L_100 - .L_99)
	.align		4
.L_99:
        /*0148*/ 	.word	index@(_ZN6thrust24THRUST_300001_SM_1000_NS8cuda_cub4core6detail13_kernel_agentINS1_8__reduce11ReduceAgentINS0_12zip_iteratorIN4cuda3std3__45tupleIJNS0_6detail15normal_iteratorINS0_10device_ptrIfEEEENS0_17counting_iteratorIlNS0_11use_defaultESI_SI_EEEEEEEPNSB_IJflEEESM_lNS1_9__extrema9arg_max_fIflNSA_4lessIfEEEEEEJSL_SN_lN3cub18CUB_300001_SM_100013GridEvenShareIlEENSV_9GridQueueIyEESS_EEEvDpT0_)
        /*014c*/ 	.word	0x00000000


	//----- nvinfo : EIATTR_MIN_STACK_SIZE
	.align		4
.L_100:
        /*0150*/ 	.byte	0x04, 0x12
        /*0152*/ 	.short	(.L_102 - .L_101)
	.align		4
.L_101:
        /*0154*/ 	.word	index@(_ZN6thrust24THRUST_300001_SM_1000_NS8cuda_cub4core6detail13_kernel_agentINS1_8__reduce11ReduceAgentINS0_12zip_iteratorIN4cuda3std3__45tupleIJNS0_6detail15normal_iteratorINS0_10device_ptrIfEEEENS0_17counting_iteratorIlNS0_11use_defaultESI_SI_EEEEEEEPNSB_IJflEEESM_lNS1_9__extrema9arg_max_fIflNSA_4lessIfEEEEEEJSL_SN_lSS_EEEvDpT0_)
        /*0158*/ 	.word	0x00000000


	//----- nvinfo : EIATTR_MIN_STACK_SIZE
	.align		4
.L_102:
        /*015c*/ 	.byte	0x04, 0x12
        /*015e*/ 	.short	(.L_104 - .L_103)
	.align		4
.L_103:
        /*0160*/ 	.word	index@(_ZN6thrust24THRUST_300001_SM_1000_NS8cuda_cub4core6detail13_kernel_agentINS1_8__reduce11ReduceAgentIPN4cuda3std3__45tupleIJflEEESC_SB_iNS1_9__extrema9arg_max_fIflNS9_4lessIfEEEEEEJSC_SC_iSH_EEEvDpT0_)
        /*0164*/ 	.word	0x00000000


	//----- nvinfo : EIATTR_MIN_STACK_SIZE
	.align		4
.L_104:
        /*0168*/ 	.byte	0x04, 0x12
        /*016a*/ 	.short	(.L_106 - .L_105)
	.align		4
.L_105:
        /*016c*/ 	.word	index@(_ZN6thrust24THRUST_300001_SM_1000_NS8cuda_cub4core6detail13_kernel_agentINS1_8__reduce10DrainAgentIiEEJN3cub18CUB_300001_SM_10009GridQueueIjEEiEEEvDpT0_)
        /*0170*/ 	.word	0x00000000


	//----- nvinfo : EIATTR_MIN_STACK_SIZE
	.align		4
.L_106:
        /*0174*/ 	.byte	0x04, 0x12
        /*0176*/ 	.short	(.L_108 - .L_107)
	.align		4
.L_107:
        /*0178*/ 	.word	index@(_ZN6thrust24THRUST_300001_SM_1000_NS8cuda_cub4core6detail13_kernel_agentINS1_8__reduce11ReduceAgentINS0_12zip_iteratorIN4cuda3std3__45tupleIJNS0_6detail15normal_iteratorINS0_10device_ptrIfEEEENS0_17counting_iteratorIlNS0_11use_defaultESI_SI_EEEEEEEPNSB_IJflEEESM_iNS1_9__extrema9arg_max_fIflNSA_4lessIfEEEEEEJSL_SN_iN3cub18CUB_300001_SM_100013GridEvenShareIiEENSV_9GridQueueIjEESS_EEEvDpT0_)
        /*017c*/ 	.word	0x00000000


	//----- nvinfo : EIATTR_MIN_STACK_SIZE
	.align		4
.L_108:
        /*0180*/ 	.byte	0x04, 0x12
        /*0182*/ 	.short	(.L_110 - .L_109)
	.align		4
.L_109:
        /*0184*/ 	.word	index@(_ZN6thrust24THRUST_300001_SM_1000_NS8cuda_cub4core6detail13_kernel_agentINS1_8__reduce11ReduceAgentINS0_12zip_iteratorIN4cuda3std3__45tupleIJNS0_6detail15normal_iteratorINS0_10device_ptrIfEEEENS0_17counting_iteratorIlNS0_11use_defaultESI_SI_EEEEEEEPNSB_IJflEEESM_iNS1_9__extrema9arg_max_fIflNSA_4lessIfEEEEEEJSL_SN_iSS_EEEvDpT0_)
        /*0188*/ 	.word	0x00000000
.L_110:


//--------------------- .nv.compat                --------------------------
	.section	.nv.compat,"",@"SHT_CUDA_COMPAT_INFO"
	.align	4
        /*0000*/ 	.byte	0x02, 0x09, 0x00, 0x00, 0x02, 0x02, 0x01, 0x00, 0x02, 0x05, 0x05, 0x00, 0x03, 0x07, 0x01, 0x01
        /*0010*/ 	.byte	0x02, 0x03, 0x00, 0x00, 0x02, 0x06, 0x01, 0x00, 0x04, 0x0b, 0x08, 0x00, 0x09, 0x00, 0x00, 0x00
        /*0020*/ 	.byte	0x00, 0x00, 0x00, 0x00


//--------------------- .nv.info._ZN6kernel12block_solverEv --------------------------
	.section	.nv.info._ZN6kernel12block_solverEv,"",@"SHT_CUDA_INFO"
	.sectionflags	@""
	.align	4


	//----- nvinfo : EIATTR_CUDA_API_VERSION
	.align		4
        /*0000*/ 	.byte	0x04, 0x37
        /*0002*/ 	.short	(.L_112 - .L_111)
.L_111:
        /*0004*/ 	.word	0x00000082


	//----- nvinfo : EIATTR_SPARSE_MMA_MASK
	.align		4
.L_112:
        /*0008*/ 	.byte	0x03, 0x50
        /*000a*/ 	.short	0x0000


	//----- nvinfo : EIATTR_MAXREG_COUNT
	.align		4
        /*000c*/ 	.byte	0x03, 0x1b
        /*000e*/ 	.short	0x00ff


	//----- nvinfo : EIATTR_MERCURY_ISA_VERSION
	.align		4
        /*0010*/ 	.byte	0x03, 0x5f
        /*0012*/ 	.short	0x0101


	//----- nvinfo : EIATTR_VRC_CTA_INIT_COUNT
	.align		4
        /*0014*/ 	.byte	0x02, 0x4a
	.zero		1
	.zero		1


	//----- nvinfo : EIATTR_EXIT_INSTR_OFFSETS
	.align		4
        /*0018*/ 	.byte	0x04, 0x1c
        /*001a*/ 	.short	(.L_114 - .L_113)


	//   ....[0]....
.L_113:
        /*001c*/ 	.word	0x00000010


	//----- nvinfo : EIATTR_SW_WAR
	.align		4
.L_114:
        /*0020*/ 	.byte	0x04, 0x36
        /*0022*/ 	.short	(.L_116 - .L_115)
.L_115:
        /*0024*/ 	.word	0x00000008
.L_116:


//--------------------- .nv.info._ZN3cub18CUB_300001_SM_10006detail8for_each13static_kernelINS2_12policy_hub_t12policy_500_tEmN6thrust24THRUST_300001_SM_1000_NS8cuda_cub20__uninitialized_fill7functorINS7_10device_ptrIfEEfEEEEvT0_T1_ --------------------------
	.section	.nv.info._ZN3cub18CUB_300001_SM_10006detail8for_each13static_kernelINS2_12policy_hub_t12policy_500_tEmN6thrust24THRUST_300001_SM_1000_NS8cuda_cub20__uninitialized_fill7functorINS7_10device_ptrIfEEfEEEEvT0_T1_,"",@"SHT_CUDA_INFO"
	.sectionflags	@""
	.align	4


	//----- nvinfo : EIATTR_CUDA_API_VERSION
	.align		4
        /*0000*/ 	.byte	0x04, 0x37
        /*0002*/ 	.short	(.L_118 - .L_117)
.L_117:
        /*0004*/ 	.word	0x00000082


	//----- nvinfo : EIATTR_KPARAM_INFO
	.align		4
.L_118:
        /*0008*/ 	.byte	0x04, 0x17
        /*000a*/ 	.short	(.L_120 - .L_119)
.L_119:
        /*000c*/ 	.word	0x00000000
        /*0010*/ 	.short	0x0001
        /*0012*/ 	.short	0x0008
        /*0014*/ 	.byte	0x00, 0xf0, 0x41, 0x00


	//----- nvinfo : EIATTR_KPARAM_INFO
	.align		4
.L_120:
        /*0018*/ 	.byte	0x04, 0x17
        /*001a*/ 	.short	(.L_122 - .L_121)
.L_121:
        /*001c*/ 	.word	0x00000000
        /*0020*/ 	.short	0x0000
        /*0022*/ 	.short	0x0000
        /*0024*/ 	.byte	0x00, 0xf0, 0x21, 0x00


	//----- nvinfo : EIATTR_SPARSE_MMA_MASK
	.align		4
.L_122:
        /*0028*/ 	.byte	0x03, 0x50
        /*002a*/ 	.short	0x0000


	//----- nvinfo : EIATTR_MAXREG_COUNT
	.align		4
        /*002c*/ 	.byte	0x03, 0x1b
        /*002e*/ 	.short	0x00ff


	//----- nvinfo : EIATTR_MERCURY_ISA_VERSION
	.align		4
        /*0030*/ 	.byte	0x03, 0x5f
        /*0032*/ 	.short	0x0101


	//----- nvinfo : EIATTR_VRC_CTA_INIT_COUNT
	.align		4
        /*0034*/ 	.byte	0x02, 0x4a
	.zero		1
	.zero		1


	//----- nvinfo : EIATTR_EXIT_INSTR_OFFSETS
	.align		4
        /*0038*/ 	.byte	0x04, 0x1c
        /*003a*/ 	.short	(.L_124 - .L_123)


	//   ....[0]....
.L_123:
        /*003c*/ 	.word	0x00000130


	//   ....[1]....
        /*0040*/ 	.word	0x00000230


	//   ....[2]....
        /*0044*/ 	.word	0x00000260


	//----- nvinfo : EIATTR_MAX_THREADS
	.align		4
.L_124:
        /*0048*/ 	.byte	0x04, 0x05
        /*004a*/ 	.short	(.L_126 - .L_125)
.L_125:
        /*004c*/ 	.word	0x00000100
        /*0050*/ 	.word	0x00000001
        /*0054*/ 	.word	0x00000001


	//----- nvinfo : EIATTR_CBANK_PARAM_SIZE
	.align		4
.L_126:
        /*0058*/ 	.byte	0x03, 0x19
        /*005a*/ 	.short	0x0018


	//----- nvinfo : EIATTR_PARAM_CBANK
	.align		4
        /*005c*/ 	.byte	0x04, 0x0a
        /*005e*/ 	.short	(.L_128 - .L_127)
	.align		4
.L_127:
        /*0060*/ 	.word	index@(.nv.constant0._ZN3cub18CUB_300001_SM_10006detail8for_each13static_kernelINS2_12policy_hub_t12policy_500_tEmN6thrust24THRUST_300001_SM_1000_NS8cuda_cub20__uninitialized_fill7functorINS7_10device_ptrIfEEfEEEEvT0_T1_)
        /*0064*/ 	.short	0x0380
        /*0066*/ 	.short	0x0018


	//----- nvinfo : EIATTR_SW_WAR
	.align		4
.L_128:
        /*0068*/ 	.byte	0x04, 0x36
        /*006a*/ 	.short	(.L_130 - .L_129)
.L_129:
        /*006c*/ 	.word	0x00000008
.L_130:


//--------------------- .nv.info._ZN3cub18CUB_300001_SM_10006detail11EmptyKernelIvEEvv --------------------------
	.section	.nv.info._ZN3cub18CUB_300001_SM_10006detail11EmptyKernelIvEEvv,"",@"SHT_CUDA_INFO"
	.sectionflags	@""
	.align	4


	//----- nvinfo : EIATTR_CUDA_API_VERSION
	.align		4
        /*0000*/ 	.byte	0x04, 0x37
        /*0002*/ 	.short	(.L_132 - .L_131)
.L_131:
        /*0004*/ 	.word	0x00000082


	//----- nvinfo : EIATTR_SPARSE_MMA_MASK
	.align		4
.L_132:
        /*0008*/ 	.byte	0x03, 0x50
        /*000a*/ 	.short	0x0000


	//----- nvinfo : EIATTR_MAXREG_COUNT
	.align		4
        /*000c*/ 	.byte	0x03, 0x1b
        /*000e*/ 	.short	0x00ff


	//----- nvinfo : EIATTR_MERCURY_ISA_VERSION
	.align		4
        /*0010*/ 	.byte	0x03, 0x5f
        /*0012*/ 	.short	0x0101


	//----- nvinfo : EIATTR_VRC_CTA_INIT_COUNT
	.align		4
        /*0014*/ 	.byte	0x02, 0x4a
	.zero		1
	.zero		1


	//----- nvinfo : EIATTR_EXIT_INSTR_OFFSETS
	.align		4
        /*0018*/ 	.byte	0x04, 0x1c
        /*001a*/ 	.short	(.L_134 - .L_133)


	//   ....[0]....
.L_133:
        /*001c*/ 	.word	0x00000010


	//----- nvinfo : EIATTR_SW_WAR
	.align		4
.L_134:
        /*0020*/ 	.byte	0x04, 0x36
        /*0022*/ 	.short	(.L_136 - .L_135)
.L_135:
        /*0024*/ 	.word	0x00000008
.L_136:


//--------------------- .nv.info._ZN6thrust24THRUST_300001_SM_1000_NS8cuda_cub4core6detail13_kernel_agentINS1_8__reduce11ReduceAgentIPN4cuda3std3__45tupleIJflEEESC_SB_lNS1_9__extrema9arg_max_fIflNS9_4lessIfEEEEEEJSC_SC_iSH_EEEvDpT0_ --------------------------
	.section	.nv.info._ZN6thrust24THRUST_300001_SM_1000_NS8cuda_cub4core6detail13_kernel_agentINS1_8__reduce11ReduceAgentIPN4cuda3std3__45tupleIJflEEESC_SB_lNS1_9__extrema9arg_max_fIflNS9_4lessIfEEEEEEJSC_SC_iSH_EEEvDpT0_,"",@"SHT_CUDA_INFO"
	.sectionflags	@""
	.align	4


	//----- nvinfo : EIATTR_CUDA_API_VERSION
	.align		4
        /*0000*/ 	.byte	0x04, 0x37
        /*0002*/ 	.short	(.L_138 - .L_137)
.L_137:
        /*0004*/ 	.word	0x00000082


	//----- nvinfo : EIATTR_KPARAM_INFO
	.align		4
.L_138:
        /*0008*/ 	.byte	0x04, 0x17
        /*000a*/ 	.short	(.L_140 - .L_139)
.L_139:
        /*000c*/ 	.word	0x00000000
        /*0010*/ 	.short	0x0003
        /*0012*/ 	.short	0x0014
        /*0014*/ 	.byte	0x00, 0xf0, 0x05, 0x00


	//----- nvinfo : EIATTR_KPARAM_INFO
	.align		4
.L_140:
        /*0018*/ 	.byte	0x04, 0x17
        /*001a*/ 	.short	(.L_142 - .L_141)
.L_141:
        /*001c*/ 	.word	0x00000000
        /*0020*/ 	.short	0x0002
        /*0022*/ 	.short	0x0010
        /*0024*/ 	.byte	0x00, 0xf0, 0x11, 0x00


	//----- nvinfo : EIATTR_KPARAM_INFO
	.align		4
.L_142:
        /*0028*/ 	.byte	0x04, 0x17
        /*002a*/ 	.short	(.L_144 - .L_143)
.L_143:
        /*002c*/ 	.word	0x00000000
        /*0030*/ 	.short	0x0001
        /*0032*/ 	.short	0x0008
        /*0034*/ 	.byte	0x00, 0xf5, 0x21, 0x00


	//----- nvinfo : EIATTR_KPARAM_INFO
	.align		4
.L_144:
        /*0038*/ 	.byte	0x04, 0x17
        /*003a*/ 	.short	(.L_146 - .L_145)
.L_145:
        /*003c*/ 	.word	0x00000000
        /*0040*/ 	.short	0x0000
        /*0042*/ 	.short	0x0000
        /*0044*/ 	.byte	0x00, 0xf5, 0x21, 0x00


	//----- nvinfo : EIATTR_SPARSE_MMA_MASK
	.align		4
.L_146:
        /*0048*/ 	.byte	0x03, 0x50
        /*004a*/ 	.short	0x0000


	//----- nvinfo : EIATTR_MAXREG_COUNT
	.align		4
        /*004c*/ 	.byte	0x03, 0x1b
        /*004e*/ 	.short	0x00ff


	//----- nvinfo : EIATTR_NUM_BARRIERS
	.align		4
        /*0050*/ 	.byte	0x02, 0x4c
        /*0052*/ 	.byte	0x01
	.zero		1


	//----- nvinfo : EIATTR_MERCURY_ISA_VERSION
	.align		4
        /*0054*/ 	.byte	0x03, 0x5f
        /*0056*/ 	.short	0x0101


	//----- nvinfo : EIATTR_COOP_GROUP_MASK_REGIDS
	.align		4
        /*0058*/ 	.byte	0x04, 0x29
        /*005a*/ 	.short	(.L_148 - .L_147)


	//   ....[0]....
.L_147:
        /*005c*/ 	.word	0xffffffff


	//   ....[1]....
        /*0060*/ 	.word	0xffffffff


	//   ....[2]....
        /*0064*/ 	.word	0xffffffff


	//   ....[3]....
        /*0068*/ 	.word	0xffffffff


	//   ....[4]....
        /*006c*/ 	.word	0xffffffff


	//   ....[5]....
        /*0070*/ 	.word	0xffffffff


	//   ....[6]....
        /*0074*/ 	.word	0xffffffff


	//   ....[7]....
        /*0078*/ 	.word	0xffffffff


	//   ....[8]....
        /*007c*/ 	.word	0xffffffff


	//   ....[9]....
        /*0080*/ 	.word	0xffffffff


	//   ....[10]....
        /*0084*/ 	.word	0xffffffff


	//   ....[11]....
        /*0088*/ 	.word	0xffffffff


	//   ....[12]....
        /*008c*/ 	.word	0xffffffff


	//   ....[13]....
        /*0090*/ 	.word	0xffffffff


	//   ....[14]....
        /*0094*/ 	.word	0xffffffff


	//   ....[15]....
        /*0098*/ 	.word	0xffffffff


	//   ....[16]....
        /*009c*/ 	.word	0xffffffff


	//   ....[17]....
        /*00a0*/ 	.word	0xffffffff


	//   ....[18]....
        /*00a4*/ 	.word	0xffffffff


	//   ....[19]....
        /*00a8*/ 	.word	0xffffffff


	//   ....[20]....
        /*00ac*/ 	.word	0xffffffff


	//   ....[21]....
        /*00b0*/ 	.word	0xffffffff


	//   ....[22]....
        /*00b4*/ 	.word	0xffffffff


	//   ....[23]....
        /*00b8*/ 	.word	0xffffffff


	//   ....[24]....
        /*00bc*/ 	.word	0xffffffff


	//   ....[25]....
        /*00c0*/ 	.word	0xffffffff


	//   ....[26]....
        /*00c4*/ 	.word	0xffffffff


	//   ....[27]....
        /*00c8*/ 	.word	0xffffffff


	//   ....[28]....
        /*00cc*/ 	.word	0xffffffff


	//   ....[29]....
        /*00d0*/ 	.word	0xffffffff


	//   ....[30]....
        /*00d4*/ 	.word	0xffffffff


	//   ....[31]....
        /*00d8*/ 	.word	0xffffffff


	//   ....[32]....
        /*00dc*/ 	.word	0xffffffff


	//   ....[33]....
        /*00e0*/ 	.word	0xffffffff


	//   ....[34]....
        /*00e4*/ 	.word	0xffffffff


	//   ....[35]....
        /*00e8*/ 	.word	0xffffffff


	//   ....[36]....
        /*00ec*/ 	.word	0xffffffff


	//   ....[37]....
        /*00f0*/ 	.word	0xffffffff


	//   ....[38]....
        /*00f4*/ 	.word	0xffffffff


	//   ....[39]....
        /*00f8*/ 	.word	0xffffffff


	//   ....[40]....
        /*00fc*/ 	.word	0xffffffff


	//   ....[41]....
        /*0100*/ 	.word	0xffffffff


	//   ....[42]....
        /*0104*/ 	.word	0xffffffff


	//   ....[43]....
        /*0108*/ 	.word	0xffffffff


	//   ....[44]....
        /*010c*/ 	.word	0xffffffff


	//----- nvinfo : EIATTR_COOP_GROUP_INSTR_OFFSETS
	.align		4
.L_148:
        /*0110*/ 	.byte	0x04, 0x28
        /*0112*/ 	.short	(.L_150 - .L_149)


	//   ....[0]....
.L_149:
        /*0114*/ 	.word	0x00000a60


	//   ....[1]....
        /*0118*/ 	.word	0x00000a90


	//   ....[2]....
        /*011c*/ 	.word	0x00000aa0


	//   ....[3]....
        /*0120*/ 	.word	0x00000c00


	//   ....[4]....
        /*0124*/ 	.word	0x00000c40


	//   ....[5]....
        /*0128*/ 	.word	0x00000c80


	//   ....[6]....
        /*012c*/ 	.word	0x00000dc0


	//   ....[7]....
        /*0130*/ 	.word	0x00000df0


	//   ....[8]....
        /*0134*/ 	.word	0x00000e20


	//   ....[9]....
        /*0138*/ 	.word	0x00000f50


	//   ....[10]....
        /*013c*/ 	.word	0x00000f80


	//   ....[11]....
        /*0140*/ 	.word	0x00000fb0


	//   ....[12]....
        /*0144*/ 	.word	0x000010e0


	//   ....[13]....
        /*0148*/ 	.word	0x00001110


	//   ....[14]....
        /*014c*/ 	.word	0x00001140


	//   ....[15]....
        /*0150*/ 	.word	0x00001d00


	//   ....[16]....
        /*0154*/ 	.word	0x00001d10


	//   ....[17]....
        /*0158*/ 	.word	0x00001d20


	//   ....[18]....
        /*015c*/ 	.word	0x00001ef0


	//   ....[19]....
        /*0160*/ 	.word	0x00001f30


	//   ....[20]....
        /*0164*/ 	.word	0x00001f60


	//   ....[21]....
        /*0168*/ 	.word	0x00002090


	//   ....[22]....
        /*016c*/ 	.word	0x000020c0


	//   ....[23]....
        /*0170*/ 	.word	0x000020f0


	//   ....[24]....
        /*0174*/ 	.word	0x00002220


	//   ....[25]....
        /*0178*/ 	.word	0x00002250


	//   ....[26]....
        /*017c*/ 	.word	0x00002280


	//   ....[27]....
        /*0180*/ 	.word	0x000023b0


	//   ....[28]....
        /*0184*/ 	.word	0x000023e0


	//   ....[29]....
        /*0188*/ 	.word	0x00002410


	//   ....[30]....
        /*018c*/ 	.word	0x00004a60


	//   ....[31]....
        /*0190*/ 	.word	0x00004a80


	//   ....[32]....
        /*0194*/ 	.word	0x00004a90


	//   ....[33]....
        /*0198*/ 	.word	0x00004c30


	//   ....[34]....
        /*019c*/ 	.word	0x00004c60


	//   ....[35]....
        /*01a0*/ 	.word	0x00004c90


	//   ....[36]....
        /*01a4*/ 	.word	0x00004dc0


	//   ....[37]....
        /*01a8*/ 	.word	0x00004df0


	//   ....[38]....
        /*01ac*/ 	.word	0x00004e20


	//   ....[39]....
        /*01b0*/ 	.word	0x00004f50


	//   ....[40]....
        /*01b4*/ 	.word	0x00004f80


	//   ....[41]....
        /*01b8*/ 	.word	0x00004fb0


	//   ....[42]....
        /*01bc*/ 	.word	0x000050e0


	//   ....[43]....
        /*01c0*/ 	.word	0x00005110


	//   ....[44]....
        /*01c4*/ 	.word	0x00005140


	//----- nvinfo : EIATTR_VRC_CTA_INIT_COUNT
	.align		4
.L_150:
        /*01c8*/ 	.byte	0x02, 0x4a
	.zero		1
	.zero		1


	//----- nvinfo : EIATTR_EXIT_INSTR_OFFSETS
	.align		4
        /*01cc*/ 	.byte	0x04, 0x1c
        /*01ce*/ 	.short	(.L_152 - .L_151)


	//   ....[0]....
.L_151:
        /*01d0*/ 	.word	0x00000030


	//   ....[1]....
        /*01d4*/ 	.word	0x00005c50


	//   ....[2]....
        /*01d8*/ 	.word	0x00005cc0


	//----- nvinfo : EIATTR_MAX_THREADS
	.align		4
.L_152:
        /*01dc*/ 	.byte	0x04, 0x05
        /*01de*/ 	.short	(.L_154 - .L_153)
.L_153:
        /*01e0*/ 	.word	0x00000100
        /*01e4*/ 	.word	0x00000001
        /*01e8*/ 	.word	0x00000001


	//----- nvinfo : EIATTR_CRS_STACK_SIZE
	.align		4
.L_154:
        /*01ec*/ 	.byte	0x04, 0x1e
        /*01ee*/ 	.short	(.L_156 - .L_155)
.L_155:
        /*01f0*/ 	.word	0x00000000


	//----- nvinfo : EIATTR_CBANK_PARAM_SIZE
	.align		4
.L_156:
        /*01f4*/ 	.byte	0x03, 0x19
        /*01f6*/ 	.short	0x0015


	//----- nvinfo : EIATTR_PARAM_CBANK
	.align		4
        /*01f8*/ 	.byte	0x04, 0x0a
        /*01fa*/ 	.short	(.L_158 - .L_157)
	.align		4
.L_157:
        /*01fc*/ 	.word	index@(.nv.constant0._ZN6thrust24THRUST_300001_SM_1000_NS8cuda_cub4core6detail13_kernel_agentINS1_8__reduce11ReduceAgentIPN4cuda3std3__45tupleIJflEEESC_SB_lNS1_9__extrema9arg_max_fIflNS9_4lessIfEEEEEEJSC_SC_iSH_EEEvDpT0_)
        /*0200*/ 	.short	0x0380
        /*0202*/ 	.short	0x0015


	//----- nvinfo : EIATTR_SW_WAR
	.align		4
.L_158:
        /*0204*/ 	.byte	0x04, 0x36
        /*0206*/ 	.short	(.L_160 - .L_159)
.L_159:
        /*0208*/ 	.word	0x00000008
.L_160:


//--------------------- .nv.info._ZN6thrust24THRUST_300001_SM_1000_NS8cuda_cub4core6detail13_kernel_agentINS1_8__reduce10DrainAgentIlEEJN3cub18CUB_300001_SM_10009GridQueueIyEElEEEvDpT0_ --------------------------
	.section	.nv.info._ZN6thrust24THRUST_300001_SM_1000_NS8cuda_cub4core6detail13_kernel_agentINS1_8__reduce10DrainAgentIlEEJN3cub18CUB_300001_SM_10009GridQueueIyEElEEEvDpT0_,"",@"SHT_CUDA_INFO"
	.sectionflags	@""
	.align	4


	//----- nvinfo : EIATTR_CUDA_API_VERSION
	.align		4
        /*0000*/ 	.byte	0x04, 0x37
        /*0002*/ 	.short	(.L_162 - .L_161)
.L_161:
        /*0004*/ 	.word	0x00000082


	//----- nvinfo : EIATTR_KPARAM_INFO
	.align		4
.L_162:
        /*0008*/ 	.byte	0x04, 0x17
        /*000a*/ 	.short	(.L_164 - .L_163)
.L_163:
        /*000c*/ 	.word	0x00000000
        /*0010*/ 	.short	0x0001
        /*0012*/ 	.short	0x0008
        /*0014*/ 	.byte	0x00, 0xf0, 0x21, 0x00


	//----- nvinfo : EIATTR_KPARAM_INFO
	.align		4
.L_164:
        /*0018*/ 	.byte	0x04, 0x17
        /*001a*/ 	.short	(.L_166 - .L_165)
.L_165:
        /*001c*/ 	.word	0x00000000
        /*0020*/ 	.short	0x0000
        /*0022*/ 	.short	0x0000
        /*0024*/ 	.byte	0x00, 0xf0, 0x21, 0x00


	//----- nvinfo : EIATTR_SPARSE_MMA_MASK
	.align		4
.L_166:
        /*0028*/ 	.byte	0x03, 0x50
        /*002a*/ 	.short	0x0000


	//----- nvinfo : EIATTR_MAXREG_COUNT
	.align		4
        /*002c*/ 	.byte	0x03, 0x1b
        /*002e*/ 	.short	0x00ff


	//----- nvinfo : EIATTR_MERCURY_ISA_VERSION
	.align		4
        /*0030*/ 	.byte	0x03, 0x5f
        /*0032*/ 	.short	0x0101


	//----- nvinfo : EIATTR_VRC_CTA_INIT_COUNT
	.align		4
        /*0034*/ 	.byte	0x02, 0x4a
	.zero		1
	.zero		1


	//----- nvinfo : EIATTR_EXIT_INSTR_OFFSETS
	.align		4
        /*0038*/ 	.byte	0x04, 0x1c
        /*003a*/ 	.short	(.L_168 - .L_167)


	//   ....[0]....
.L_167:
        /*003c*/ 	.word	0x00000060


	//----- nvinfo : EIATTR_MAX_THREADS
	.align		4
.L_168:
        /*0040*/ 	.byte	0x04, 0x05
        /*0042*/ 	.short	(.L_170 - .L_169)
.L_169:
        /*0044*/ 	.word	0x00000001
        /*0048*/ 	.word	0x00000001
        /*004c*/ 	.word	0x00000001


	//----- nvinfo : EIATTR_CBANK_PARAM_SIZE
	.align		4
.L_170:
        /*0050*/ 	.byte	0x03, 0x19
        /*0052*/ 	.short	0x0010


	//----- nvinfo : EIATTR_PARAM_CBANK
	.align		4
        /*0054*/ 	.byte	0x04, 0x0a
        /*0056*/ 	.short	(.L_172 - .L_171)
	.align		4
.L_171:
        /*0058*/ 	.word	index@(.nv.constant0._ZN6thrust24THRUST_300001_SM_1000_NS8cuda_cub4core6detail13_kernel_agentINS1_8__reduce10DrainAgentIlEEJN3cub18CUB_300001_SM_10009GridQueueIyEElEEEvDpT0_)
        /*005c*/ 	.short	0x0380
        /*005e*/ 	.short	0x0010


	//----- nvinfo : EIATTR_SW_WAR
	.align		4
.L_172:
        /*0060*/ 	.byte	0x04, 0x36
        /*0062*/ 	.short	(.L_174 - .L_173)
.L_173:
        /*0064*/ 	.word	0x00000008
.L_174:


//--------------------- .nv.info._ZN6thrust24THRUST_300001_SM_1000_NS8cuda_cub4core6detail13_kernel_agentINS1_8__reduce11ReduceAgentINS0_12zip_iteratorIN4cuda3std3__45tupleIJNS0_6detail15normal_iteratorINS0_10device_ptrIfEEEENS0_17counting_iteratorIlNS0_11use_defaultESI_SI_EEEEEEEPNSB_IJflEEESM_lNS1_9__extrema9arg_max_fIflNSA_4lessIfEEEEEEJSL_SN_lN3cub18CUB_300001_SM_100013GridEvenShareIlEENSV_9GridQueueIyEESS_EEEvDpT0_ --------------------------
	.section	.nv.info._ZN6thrust24THRUST_300001_SM_1000_NS8cuda_cub4core6detail13_kernel_agentINS1_8__reduce11ReduceAgentINS0_12zip_iteratorIN4cuda3std3__45tupleIJNS0_6detail15normal_iteratorINS0_10device_ptrIfEEEENS0_17counting_iteratorIlNS0_11use_defaultESI_SI_EEEEEEEPNSB_IJflEEESM_lNS1_9__extrema9arg_max_fIflNSA_4lessIfEEEEEEJSL_SN_lN3cub18CUB_300001_SM_100013GridEvenShareIlEENSV_9GridQueueIyEESS_EEEvDpT0_,"",@"SHT_CUDA_INFO"
	.sectionflags	@""
	.align	4


	//----- nvinfo : EIATTR_CUDA_API_VERSION
	.align		4
        /*0000*/ 	.byte	0x04, 0x37
        /*0002*/ 	.short	(.L_176 - .L_175)
.L_175:
        /*0004*/ 	.word	0x00000082


	//----- nvinfo : EIATTR_KPARAM_INFO
	.align		4
.L_176:
        /*0008*/ 	.byte	0x04, 0x17
        /*000a*/ 	.short	(.L_178 - .L_177)
.L_177:
        /*000c*/ 	.word	0x00000000
        /*0010*/ 	.short	0x0005
        /*0012*/ 	.short	0x0070
        /*0014*/ 	.byte	0x00, 0xf0, 0x05, 0x00


	//----- nvinfo : EIATTR_KPARAM_INFO
	.align		4
.L_178:
        /*0018*/ 	.byte	0x04, 0x17
        /*001a*/ 	.short	(.L_180 - .L_179)
.L_179:
        /*001c*/ 	.word	0x00000000
        /*0020*/ 	.short	0x0004
        /*0022*/ 	.short	0x0068
        /*0024*/ 	.byte	0x00, 0xf0, 0x21, 0x00


	//----- nvinfo : EIATTR_KPARAM_INFO
	.align		4
.L_180:
        /*0028*/ 	.byte	0x04, 0x17
        /*002a*/ 	.short	(.L_182 - .L_181)
.L_181:
        /*002c*/ 	.word	0x00000000
        /*0030*/ 	.short	0x0003
        /*0032*/ 	.short	0x0020
        /*0034*/ 	.byte	0x00, 0xf0, 0x21, 0x01


	//----- nvinfo : EIATTR_KPARAM_INFO
	.align		4
.L_182:
        /*0038*/ 	.byte	0x04, 0x17
        /*003a*/ 	.short	(.L_184 - .L_183)
.L_183:
        /*003c*/ 	.word	0x00000000
        /*0040*/ 	.short	0x0002
        /*0042*/ 	.short	0x0018
        /*0044*/ 	.byte	0x00, 0xf0, 0x21, 0x00


	//----- nvinfo : EIATTR_KPARAM_INFO
	.align		4
.L_184:
        /*0048*/ 	.byte	0x04, 0x17
        /*004a*/ 	.short	(.L_186 - .L_185)
.L_185:
        /*004c*/ 	.word	0x00000000
        /*0050*/ 	.short	0x0001
        /*0052*/ 	.short	0x0010
        /*0054*/ 	.byte	0x00, 0xf5, 0x21, 0x00


	//----- nvinfo : EIATTR_KPARAM_INFO
	.align		4
.L_186:
        /*0058*/ 	.byte	0x04, 0x17
        /*005a*/ 	.short	(.L_188 - .L_187)
.L_187:
        /*005c*/ 	.word	0x00000000
        /*0060*/ 	.short	0x0000
        /*0062*/ 	.short	0x0000
        /*0064*/ 	.byte	0x00, 0xf0, 0x41, 0x00


	//----- nvinfo : EIATTR_SPARSE_MMA_MASK
	.align		4
.L_188:
        /*0068*/ 	.byte	0x03, 0x50
        /*006a*/ 	.short	0x0000


	//----- nvinfo : EIATTR_MAXREG_COUNT
	.align		4
        /*006c*/ 	.byte	0x03, 0x1b
        /*006e*/ 	.short	0x00ff


	//----- nvinfo : EIATTR_NUM_BARRIERS
	.align		4
        /*0070*/ 	.byte	0x02, 0x4c
        /*0072*/ 	.byte	0x01
	.zero		1


	//----- nvinfo : EIATTR_MERCURY_ISA_VERSION
	.align		4
        /*0074*/ 	.byte	0x03, 0x5f
        /*0076*/ 	.short	0x0101


	//----- nvinfo : EIATTR_COOP_GROUP_MASK_REGIDS
	.align		4
        /*0078*/ 	.byte	0x04, 0x29
        /*007a*/ 	.short	(.L_190 - .L_189)


	//   ....[0]....
.L_189:
        /*007c*/ 	.word	0xffffffff


	//   ....[1]....
        /*0080*/ 	.word	0xffffffff


	//   ....[2]....
        /*0084*/ 	.word	0xffffffff


	//   ....[3]....
        /*0088*/ 	.word	0xffffffff


	//   ....[4]....
        /*008c*/ 	.word	0xffffffff


	//   ....[5]....
        /*0090*/ 	.word	0xffffffff


	//   ....[6]....
        /*0094*/ 	.word	0xffffffff


	//   ....[7]....
        /*0098*/ 	.word	0xffffffff


	//   ....[8]....
        /*009c*/ 	.word	0xffffffff


	//   ....[9]....
        /*00a0*/ 	.word	0xffffffff


	//   ....[10]....
        /*00a4*/ 	.word	0xffffffff


	//   ....[11]....
        /*00a8*/ 	.word	0xffffffff


	//   ....[12]....
        /*00ac*/ 	.word	0xffffffff


	//   ....[13]....
        /*00b0*/ 	.word	0xffffffff


	//   ....[14]....
        /*00b4*/ 	.word	0xffffffff


	//   ....[15]....
        /*00b8*/ 	.word	0xffffffff


	//   ....[16]....
        /*00bc*/ 	.word	0xffffffff


	//   ....[17]....
        /*00c0*/ 	.word	0xffffffff


	//   ....[18]....
        /*00c4*/ 	.word	0xffffffff


	//   ....[19]....
        /*00c8*/ 	.word	0xffffffff


	//   ....[20]....
        /*00cc*/ 	.word	0xffffffff


	//   ....[21]....
        /*00d0*/ 	.word	0xffffffff


	//   ....[22]....
        /*00d4*/ 	.word	0xffffffff


	//   ....[23]....
        /*00d8*/ 	.word	0xffffffff


	//   ....[24]....
        /*00dc*/ 	.word	0xffffffff


	//   ....[25]....
        /*00e0*/ 	.word	0xffffffff


	//   ....[26]....
        /*00e4*/ 	.word	0xffffffff


	//   ....[27]....
        /*00e8*/ 	.word	0xffffffff


	//   ....[28]....
        /*00ec*/ 	.word	0xffffffff


	//   ....[29]....
        /*00f0*/ 	.word	0xffffffff


	//   ....[30]....
        /*00f4*/ 	.word	0xffffffff


	//   ....[31]....
        /*00f8*/ 	.word	0xffffffff


	//   ....[32]....
        /*00fc*/ 	.word	0xffffffff


	//   ....[33]....
        /*0100*/ 	.word	0xffffffff


	//   ....[34]....
        /*0104*/ 	.word	0xffffffff


	//   ....[35]....
        /*0108*/ 	.word	0xffffffff


	//   ....[36]....
        /*010c*/ 	.word	0xffffffff


	//   ....[37]....
        /*0110*/ 	.word	0xffffffff


	//   ....[38]....
        /*0114*/ 	.word	0xffffffff


	//   ....[39]....
        /*0118*/ 	.word	0xffffffff


	//   ....[40]....
        /*011c*/ 	.word	0xffffffff


	//   ....[41]....
        /*0120*/ 	.word	0xffffffff


	//   ....[42]....
        /*0124*/ 	.word	0xffffffff


	//   ....[43]....
        /*0128*/ 	.word	0xffffffff


	//   ....[44]....
        /*012c*/ 	.word	0xffffffff


	//----- nvinfo : EIATTR_COOP_GROUP_INSTR_OFFSETS
	.align		4
.L_190:
        /*0130*/ 	.byte	0x04, 0x28
        /*0132*/ 	.short	(.L_192 - .L_191)


	//   ....[0]....
.L_191:
        /*0134*/ 	.word	0x00000c20


	//   ....[1]....
        /*0138*/ 	.word	0x00000c50


	//   ....[2]....
        /*013c*/ 	.word	0x00000c60


	//   ....[3]....
        /*0140*/ 	.word	0x00000dc0


	//   ....[4]....
        /*0144*/ 	.word	0x00000e00


	//   ....[5]....
        /*0148*/ 	.word	0x00000e40


	//   ....[6]....
        /*014c*/ 	.word	0x00000f80


	//   ....[7]....
        /*0150*/ 	.word	0x00000fb0


	//   ....[8]....
        /*0154*/ 	.word	0x00000fe0


	//   ....[9]....
        /*0158*/ 	.word	0x00001110


	//   ....[10]....
        /*015c*/ 	.word	0x00001140


	//   ....[11]....
        /*0160*/ 	.word	0x00001170


	//   ....[12]....
        /*0164*/ 	.word	0x000012a0


	//   ....[13]....
        /*0168*/ 	.word	0x000012d0


	//   ....[14]....
        /*016c*/ 	.word	0x00001300


	//   ....[15]....
        /*0170*/ 	.word	0x00001eb0


	//   ....[16]....
        /*0174*/ 	.word	0x00001ec0


	//   ....[17]....
        /*0178*/ 	.word	0x00001f40


	//   ....[18]....
        /*017c*/ 	.word	0x000020c0


	//   ....[19]....
        /*0180*/ 	.word	0x000020f0


	//   ....[20]....
        /*0184*/ 	.word	0x00002120


	//   ....[21]....
        /*0188*/ 	.word	0x00002250


	//   ....[22]....
        /*018c*/ 	.word	0x00002280


	//   ....[23]....
        /*0190*/ 	.word	0x000022b0


	//   ....[24]....
        /*0194*/ 	.word	0x000023e0


	//   ....[25]....
        /*0198*/ 	.word	0x00002410


	//   ....[26]....
        /*019c*/ 	.word	0x00002440


	//   ....[27]....
        /*01a0*/ 	.word	0x00002570


	//   ....[28]....
        /*01a4*/ 	.word	0x000025a0


	//   ....[29]....
        /*01a8*/ 	.word	0x000025d0


	//   ....[30]....
        /*01ac*/ 	.word	0x000048a0


	//   ....[31]....
        /*01b0*/ 	.word	0x000048c0


	//   ....[32]....
        /*01b4*/ 	.word	0x000048d0


	//   ....[33]....
        /*01b8*/ 	.word	0x00004a70


	//   ....[34]....
        /*01bc*/ 	.word	0x00004aa0


	//   ....[35]....
        /*01c0*/ 	.word	0x00004ad0


	//   ....[36]....
        /*01c4*/ 	.word	0x00004c00


	//   ....[37]....
        /*01c8*/ 	.word	0x00004c30


	//   ....[38]....
        /*01cc*/ 	.word	0x00004c60


	//   ....[39]....
        /*01d0*/ 	.word	0x00004d90


	//   ....[40]....
        /*01d4*/ 	.word	0x00004dc0


	//   ....[41]....
        /*01d8*/ 	.word	0x00004df0


	//   ....[42]....
        /*01dc*/ 	.word	0x00004f20


	//   ....[43]....
        /*01e0*/ 	.word	0x00004f50


	//   ....[44]....
        /*01e4*/ 	.word	0x00004f80


	//----- nvinfo : EIATTR_VRC_CTA_INIT_COUNT
	.align		4
.L_192:
        /*01e8*/ 	.byte	0x02, 0x4a
	.zero		1
	.zero		1


	//----- nvinfo : EIATTR_EXIT_INSTR_OFFSETS
	.align		4
        /*01ec*/ 	.byte	0x04, 0x1c
        /*01ee*/ 	.short	(.L_194 - .L_193)


	//   ....[0]....
.L_193:
        /*01f0*/ 	.word	0x00005a90


	//   ....[1]....
        /*01f4*/ 	.word	0x00005b00


	//----- nvinfo : EIATTR_MAX_THREADS
	.align		4
.L_194:
        /*01f8*/ 	.byte	0x04, 0x05
        /*01fa*/ 	.short	(.L_196 - .L_195)
.L_195:
        /*01fc*/ 	.word	0x00000100
        /*0200*/ 	.word	0x00000001
        /*0204*/ 	.word	0x00000001


	//----- nvinfo : EIATTR_CRS_STACK_SIZE
	.align		4
.L_196:
        /*0208*/ 	.byte	0x04, 0x1e
        /*020a*/ 	.short	(.L_198 - .L_197)
.L_197:
        /*020c*/ 	.word	0x00000000


	//----- nvinfo : EIATTR_CBANK_PARAM_SIZE
	.align		4
.L_198:
        /*0210*/ 	.byte	0x03, 0x19
        /*0212*/ 	.short	0x0071


	//----- nvinfo : EIATTR_PARAM_CBANK
	.align		4
        /*0214*/ 	.byte	0x04, 0x0a
        /*0216*/ 	.short	(.L_200 - .L_199)
	.align		4
.L_199:
        /*0218*/ 	.word	index@(.nv.constant0._ZN6thrust24THRUST_300001_SM_1000_NS8cuda_cub4core6detail13_kernel_agentINS1_8__reduce11ReduceAgentINS0_12zip_iteratorIN4cuda3std3__45tupleIJNS0_6detail15normal_iteratorINS0_10device_ptrIfEEEENS0_17counting_iteratorIlNS0_11use_defaultESI_SI_EEEEEEEPNSB_IJflEEESM_lNS1_9__extrema9arg_max_fIflNSA_4lessIfEEEEEEJSL_SN_lN3cub18CUB_300001_SM_100013GridEvenShareIlEENSV_9GridQueueIyEESS_EEEvDpT0_)
        /*021c*/ 	.short	0x0380
        /*021e*/ 	.short	0x0071


	//----- nvinfo : EIATTR_SW_WAR
	.align		4
.L_200:
        /*0220*/ 	.byte	0x04, 0x36
        /*0222*/ 	.short	(.L_202 - .L_201)
.L_201:
        /*0224*/ 	.word	0x00000008
.L_202:


//--------------------- .nv.info._ZN6thrust24THRUST_300001_SM_1000_NS8cuda_cub4core6detail13_kernel_agentINS1_8__reduce11ReduceAgentINS0_12zip_iteratorIN4cuda3std3__45tupleIJNS0_6detail15normal_iteratorINS0_10device_ptrIfEEEENS0_17counting_iteratorIlNS0_11use_defaultESI_SI_EEEEEEEPNSB_IJflEEESM_lNS1_9__extrema9arg_max_fIflNSA_4lessIfEEEEEEJSL_SN_lSS_EEEvDpT0_ --------------------------
	.section	.nv.info._ZN6thrust24THRUST_300001_SM_1000_NS8cuda_cub4core6detail13_kernel_agentINS1_8__reduce11ReduceAgentINS0_12zip_iteratorIN4cuda3std3__45tupleIJNS0_6detail15normal_iteratorINS0_10device_ptrIfEEEENS0_17counting_iteratorIlNS0_11use_defaultESI_SI_EEEEEEEPNSB_IJflEEESM_lNS1_9__extrema9arg_max_fIflNSA_4lessIfEEEEEEJSL_SN_lSS_EEEvDpT0_,"",@"SHT_CUDA_INFO"
	.sectionflags	@""
	.align	4


	//----- nvinfo : EIATTR_CUDA_API_VERSION
	.align		4
        /*0000*/ 	.byte	0x04, 0x37
        /*0002*/ 	.short	(.L_204 - .L_203)
.L_203:
        /*0004*/ 	.word	0x00000082


	//----- nvinfo : EIATTR_KPARAM_INFO
	.align		4
.L_204:
        /*0008*/ 	.byte	0x04, 0x17
        /*000a*/ 	.short	(.L_206 - .L_205)
.L_205:
        /*000c*/ 	.word	0x00000000
        /*0010*/ 	.short	0x0003
        /*0012*/ 	.short	0x0020
        /*0014*/ 	.byte	0x00, 0xf0, 0x05, 0x00


	//----- nvinfo : EIATTR_KPARAM_INFO
	.align		4
.L_206:
        /*0018*/ 	.byte	0x04, 0x17
        /*001a*/ 	.short	(.L_208 - .L_207)
.L_207:
        /*001c*/ 	.word	0x00000000
        /*0020*/ 	.short	0x0002
        /*0022*/ 	.short	0x0018
        /*0024*/ 	.byte	0x00, 0xf0, 0x21, 0x00


	//----- nvinfo : EIATTR_KPARAM_INFO
	.align		4
.L_208:
        /*0028*/ 	.byte	0x04, 0x17
        /*002a*/ 	.short	(.L_210 - .L_209)
.L_209:
        /*002c*/ 	.word	0x00000000
        /*0030*/ 	.short	0x0001
        /*0032*/ 	.short	0x0010
        /*0034*/ 	.byte	0x00, 0xf5, 0x21, 0x00


	//----- nvinfo : EIATTR_KPARAM_INFO
	.align		4
.L_210:
        /*0038*/ 	.byte	0x04, 0x17
        /*003a*/ 	.short	(.L_212 - .L_211)
.L_211:
        /*003c*/ 	.word	0x00000000
        /*0040*/ 	.short	0x0000
        /*0042*/ 	.short	0x0000
        /*0044*/ 	.byte	0x00, 0xf0, 0x41, 0x00


	//----- nvinfo : EIATTR_SPARSE_MMA_MASK
	.align		4
.L_212:
        /*0048*/ 	.byte	0x03, 0x50
        /*004a*/ 	.short	0x0000


	//----- nvinfo : EIATTR_MAXREG_COUNT
	.align		4
        /*004c*/ 	.byte	0x03, 0x1b
        /*004e*/ 	.short	0x00ff


	//----- nvinfo : EIATTR_NUM_BARRIERS
	.align		4
        /*0050*/ 	.byte	0x02, 0x4c
        /*0052*/ 	.byte	0x01
	.zero		1


	//----- nvinfo : EIATTR_MERCURY_ISA_VERSION
	.align		4
        /*0054*/ 	.byte	0x03, 0x5f
        /*0056*/ 	.short	0x0101


	//----- nvinfo : EIATTR_COOP_GROUP_MASK_REGIDS
	.align		4
        /*0058*/ 	.byte	0x04, 0x29
        /*005a*/ 	.short	(.L_214 - .L_213)


	//   ....[0]....
.L_213:
        /*005c*/ 	.word	0xffffffff


	//   ....[1]....
        /*0060*/ 	.word	0xffffffff


	//   ....[2]....
        /*0064*/ 	.word	0xffffffff


	//   ....[3]....
        /*0068*/ 	.word	0xffffffff


	//   ....[4]....
        /*006c*/ 	.word	0xffffffff


	//   ....[5]....
        /*0070*/ 	.word	0xffffffff


	//   ....[6]....
        /*0074*/ 	.word	0xffffffff


	//   ....[7]....
        /*0078*/ 	.word	0xffffffff


	//   ....[8]....
        /*007c*/ 	.word	0xffffffff


	//   ....[9]....
        /*0080*/ 	.word	0xffffffff


	//   ....[10]....
        /*0084*/ 	.word	0xffffffff


	//   ....[11]....
        /*0088*/ 	.word	0xffffffff


	//   ....[12]....
        /*008c*/ 	.word	0xffffffff


	//   ....[13]....
        /*0090*/ 	.word	0xffffffff


	//   ....[14]....
        /*0094*/ 	.word	0xffffffff


	//   ....[15]....
        /*0098*/ 	.word	0xffffffff


	//   ....[16]....
        /*009c*/ 	.word	0xffffffff


	//   ....[17]....
        /*00a0*/ 	.word	0xffffffff


	//   ....[18]....
        /*00a4*/ 	.word	0xffffffff


	//   ....[19]....
        /*00a8*/ 	.word	0xffffffff


	//   ....[20]....
        /*00ac*/ 	.word	0xffffffff


	//   ....[21]....
        /*00b0*/ 	.word	0xffffffff


	//   ....[22]....
        /*00b4*/ 	.word	0xffffffff


	//   ....[23]....
        /*00b8*/ 	.word	0xffffffff


	//   ....[24]....
        /*00bc*/ 	.word	0xffffffff


	//   ....[25]....
        /*00c0*/ 	.word	0xffffffff


	//   ....[26]....
        /*00c4*/ 	.word	0xffffffff


	//   ....[27]....
        /*00c8*/ 	.word	0xffffffff


	//   ....[28]....
        /*00cc*/ 	.word	0xffffffff


	//   ....[29]....
        /*00d0*/ 	.word	0xffffffff


	//   ....[30]....
        /*00d4*/ 	.word	0xffffffff


	//   ....[31]....
        /*00d8*/ 	.word	0xffffffff


	//   ....[32]....
        /*00dc*/ 	.word	0xffffffff


	//   ....[33]....
        /*00e0*/ 	.word	0xffffffff


	//   ....[34]....
        /*00e4*/ 	.word	0xffffffff


	//   ....[35]....
        /*00e8*/ 	.word	0xffffffff


	//   ....[36]....
        /*00ec*/ 	.word	0xffffffff


	//   ....[37]....
        /*00f0*/ 	.word	0xffffffff


	//   ....[38]....
        /*00f4*/ 	.word	0xffffffff


	//   ....[39]....
        /*00f8*/ 	.word	0xffffffff


	//   ....[40]....
        /*00fc*/ 	.word	0xffffffff


	//   ....[41]....
        /*0100*/ 	.word	0xffffffff


	//   ....[42]....
        /*0104*/ 	.word	0xffffffff


	//   ....[43]....
        /*0108*/ 	.word	0xffffffff


	//   ....[44]....
        /*010c*/ 	.word	0xffffffff


	//----- nvinfo : EIATTR_COOP_GROUP_INSTR_OFFSETS
	.align		4
.L_214:
        /*0110*/ 	.byte	0x04, 0x28
        /*0112*/ 	.short	(.L_216 - .L_215)


	//   ....[0]....
.L_215:
        /*0114*/ 	.word	0x00000b20


	//   ....[1]....
        /*0118*/ 	.word	0x00000b50


	//   ....[2]....
        /*011c*/ 	.word	0x00000b60


	//   ....[3]....
        /*0120*/ 	.word	0x00000cd0


	//   ....[4]....
        /*0124*/ 	.word	0x00000d10


	//   ....[5]....
        /*0128*/ 	.word	0x00000d40


	//   ....[6]....
        /*012c*/ 	.word	0x00000e80


	//   ....[7]....
        /*0130*/ 	.word	0x00000eb0


	//   ....[8]....
        /*0134*/ 	.word	0x00000ee0


	//   ....[9]....
        /*0138*/ 	.word	0x00001010


	//   ....[10]....
        /*013c*/ 	.word	0x00001040


	//   ....[11]....
        /*0140*/ 	.word	0x00001070


	//   ....[12]....
        /*0144*/ 	.word	0x000011a0


	//   ....[13]....
        /*0148*/ 	.word	0x000011d0


	//   ....[14]....
        /*014c*/ 	.word	0x00001200


	//   ....[15]....
        /*0150*/ 	.word	0x00001dc0


	//   ....[16]....
        /*0154*/ 	.word	0x00001dd0


	//   ....[17]....
        /*0158*/ 	.word	0x00001e50


	//   ....[18]....
        /*015c*/ 	.word	0x00001fc0


	//   ....[19]....
        /*0160*/ 	.word	0x00001ff0


	//   ....[20]....
        /*0164*/ 	.word	0x00002020


	//   ....[21]....
        /*0168*/ 	.word	0x00002150


	//   ....[22]....
        /*016c*/ 	.word	0x00002180


	//   ....[23]....
        /*0170*/ 	.word	0x000021b0


	//   ....[24]....
        /*0174*/ 	.word	0x000022e0


	//   ....[25]....
        /*0178*/ 	.word	0x00002310


	//   ....[26]....
        /*017c*/ 	.word	0x00002340


	//   ....[27]....
        /*0180*/ 	.word	0x00002470


	//   ....[28]....
        /*0184*/ 	.word	0x000024a0


	//   ....[29]....
        /*0188*/ 	.word	0x000024d0


	//   ....[30]....
        /*018c*/ 	.word	0x00004400


	//   ....[31]....
        /*0190*/ 	.word	0x00004420


	//   ....[32]....
        /*0194*/ 	.word	0x00004430


	//   ....[33]....
        /*0198*/ 	.word	0x000045d0


	//   ....[34]....
        /*019c*/ 	.word	0x00004600


	//   ....[35]....
        /*01a0*/ 	.word	0x00004630


	//   ....[36]....
        /*01a4*/ 	.word	0x00004760


	//   ....[37]....
        /*01a8*/ 	.word	0x00004790


	//   ....[38]....
        /*01ac*/ 	.word	0x000047c0


	//   ....[39]....
        /*01b0*/ 	.word	0x000048f0


	//   ....[40]....
        /*01b4*/ 	.word	0x00004920


	//   ....[41]....
        /*01b8*/ 	.word	0x00004950


	//   ....[42]....
        /*01bc*/ 	.word	0x00004a80


	//   ....[43]....
        /*01c0*/ 	.word	0x00004ab0


	//   ....[44]....
        /*01c4*/ 	.word	0x00004ae0


	//----- nvinfo : EIATTR_VRC_CTA_INIT_COUNT
	.align		4
.L_216:
        /*01c8*/ 	.byte	0x02, 0x4a
	.zero		1
	.zero		1


	//----- nvinfo : EIATTR_EXIT_INSTR_OFFSETS
	.align		4
        /*01cc*/ 	.byte	0x04, 0x1c
        /*01ce*/ 	.short	(.L_218 - .L_217)


	//   ....[0]....
.L_217:
        /*01d0*/ 	.word	0x00000040


	//   ....[1]....
        /*01d4*/ 	.word	0x000055f0


	//   ....[2]....
        /*01d8*/ 	.word	0x00005660


	//----- nvinfo : EIATTR_MAX_THREADS
	.align		4
.L_218:
        /*01dc*/ 	.byte	0x04, 0x05
        /*01de*/ 	.short	(.L_220 - .L_219)
.L_219:
        /*01e0*/ 	.word	0x00000100
        /*01e4*/ 	.word	0x00000001
        /*01e8*/ 	.word	0x00000001


	//----- nvinfo : EIATTR_CRS_STACK_SIZE
	.align		4
.L_220:
        /*01ec*/ 	.byte	0x04, 0x1e
        /*01ee*/ 	.short	(.L_222 - .L_221)
.L_221:
        /*01f0*/ 	.word	0x00000000


	//----- nvinfo : EIATTR_CBANK_PARAM_SIZE
	.align		4
.L_222:
        /*01f4*/ 	.byte	0x03, 0x19
        /*01f6*/ 	.short	0x0021


	//----- nvinfo : EIATTR_PARAM_CBANK
	.align		4
        /*01f8*/ 	.byte	0x04, 0x0a
        /*01fa*/ 	.short	(.L_224 - .L_223)
	.align		4
.L_223:
        /*01fc*/ 	.word	index@(.nv.constant0._ZN6thrust24THRUST_300001_SM_1000_NS8cuda_cub4core6detail13_kernel_agentINS1_8__reduce11ReduceAgentINS0_12zip_iteratorIN4cuda3std3__45tupleIJNS0_6detail15normal_iteratorINS0_10device_ptrIfEEEENS0_17counting_iteratorIlNS0_11use_defaultESI_SI_EEEEEEEPNSB_IJflEEESM_lNS1_9__extrema9arg_max_fIflNSA_4lessIfEEEEEEJSL_SN_lSS_EEEvDpT0_)
        /*0200*/ 	.short	0x0380
        /*0202*/ 	.short	0x0021


	//----- nvinfo : EIATTR_SW_WAR
	.align		4
.L_224:
        /*0204*/ 	.byte	0x04, 0x36
        /*0206*/ 	.short	(.L_226 - .L_225)
.L_225:
        /*0208*/ 	.word	0x00000008
.L_226:


//--------------------- .nv.info._ZN6thrust24THRUST_300001_SM_1000_NS8cuda_cub4core6detail13_kernel_agentINS1_8__reduce11ReduceAgentIPN4cuda3std3__45tupleIJflEEESC_SB_iNS1_9__extrema9arg_max_fIflNS9_4lessIfEEEEEEJSC_SC_iSH_EEEvDpT0_ --------------------------
	.section	.nv.info._ZN6thrust24THRUST_300001_SM_1000_NS8cuda_cub4core6detail13_kernel_agentINS1_8__reduce11ReduceAgentIPN4cuda3std3__45tupleIJflEEESC_SB_iNS1_9__extrema9arg_max_fIflNS9_4lessIfEEEEEEJSC_SC_iSH_EEEvDpT0_,"",@"SHT_CUDA_INFO"
	.sectionflags	@""
	.align	4


	//----- nvinfo : EIATTR_CUDA_API_VERSION
	.align		4
        /*0000*/ 	.byte	0x04, 0x37
        /*0002*/ 	.short	(.L_228 - .L_227)
.L_227:
        /*0004*/ 	.word	0x00000082


	//----- nvinfo : EIATTR_KPARAM_INFO
	.align		4
.L_228:
        /*0008*/ 	.byte	0x04, 0x17
        /*000a*/ 	.short	(.L_230 - .L_229)
.L_229:
        /*000c*/ 	.word	0x00000000
        /*0010*/ 	.short	0x0003
        /*0012*/ 	.short	0x0014
        /*0014*/ 	.byte	0x00, 0xf0, 0x05, 0x00


	//----- nvinfo : EIATTR_KPARAM_INFO
	.align		4
.L_230:
        /*0018*/ 	.byte	0x04, 0x17
        /*001a*/ 	.short	(.L_232 - .L_231)
.L_231:
        /*001c*/ 	.word	0x00000000
        /*0020*/ 	.short	0x0002
        /*0022*/ 	.short	0x0010
        /*0024*/ 	.byte	0x00, 0xf0, 0x11, 0x00


	//----- nvinfo : EIATTR_KPARAM_INFO
	.align		4
.L_232:
        /*0028*/ 	.byte	0x04, 0x17
        /*002a*/ 	.short	(.L_234 - .L_233)
.L_233:
        /*002c*/ 	.word	0x00000000
        /*0030*/ 	.short	0x0001
        /*0032*/ 	.short	0x0008
        /*0034*/ 	.byte	0x00, 0xf5, 0x21, 0x00


	//----- nvinfo : EIATTR_KPARAM_INFO
	.align		4
.L_234:
        /*0038*/ 	.byte	0x04, 0x17
        /*003a*/ 	.short	(.L_236 - .L_235)
.L_235:
        /*003c*/ 	.word	0x00000000
        /*0040*/ 	.short	0x0000
        /*0042*/ 	.short	0x0000
        /*0044*/ 	.byte	0x00, 0xf5, 0x21, 0x00


	//----- nvinfo : EIATTR_SPARSE_MMA_MASK
	.align		4
.L_236:
        /*0048*/ 	.byte	0x03, 0x50
        /*004a*/ 	.short	0x0000


	//----- nvinfo : EIATTR_MAXREG_COUNT
	.align		4
        /*004c*/ 	.byte	0x03, 0x1b
        /*004e*/ 	.short	0x00ff


	//----- nvinfo : EIATTR_NUM_BARRIERS
	.align		4
        /*0050*/ 	.byte	0x02, 0x4c
        /*0052*/ 	.byte	0x01
	.zero		1


	//----- nvinfo : EIATTR_MERCURY_ISA_VERSION
	.align		4
        /*0054*/ 	.byte	0x03, 0x5f
        /*0056*/ 	.short	0x0101


	//----- nvinfo : EIATTR_COOP_GROUP_MASK_REGIDS
	.align		4
        /*0058*/ 	.byte	0x04, 0x29
        /*005a*/ 	.short	(.L_238 - .L_237)


	//   ....[0]....
.L_237:
        /*005c*/ 	.word	0xffffffff


	//   ....[1]....
        /*0060*/ 	.word	0xffffffff


	//   ....[2]....
        /*0064*/ 	.word	0xffffffff


	//   ....[3]....
        /*0068*/ 	.word	0xffffffff


	//   ....[4]....
        /*006c*/ 	.word	0xffffffff


	//   ....[5]....
        /*0070*/ 	.word	0xffffffff


	//   ....[6]....
        /*0074*/ 	.word	0xffffffff


	//   ....[7]....
        /*0078*/ 	.word	0xffffffff


	//   ....[8]....
        /*007c*/ 	.word	0xffffffff


	//   ....[9]....
        /*0080*/ 	.word	0xffffffff


	//   ....[10]....
        /*0084*/ 	.word	0xffffffff


	//   ....[11]....
        /*0088*/ 	.word	0xffffffff


	//   ....[12]....
        /*008c*/ 	.word	0xffffffff


	//   ....[13]....
        /*0090*/ 	.word	0xffffffff


	//   ....[14]....
        /*0094*/ 	.word	0xffffffff


	//   ....[15]....
        /*0098*/ 	.word	0xffffffff


	//   ....[16]....
        /*009c*/ 	.word	0xffffffff


	//   ....[17]....
        /*00a0*/ 	.word	0xffffffff


	//   ....[18]....
        /*00a4*/ 	.word	0xffffffff


	//   ....[19]....
        /*00a8*/ 	.word	0xffffffff


	//   ....[20]....
        /*00ac*/ 	.word	0xffffffff


	//   ....[21]....
        /*00b0*/ 	.word	0xffffffff


	//   ....[22]....
        /*00b4*/ 	.word	0xffffffff


	//   ....[23]....
        /*00b8*/ 	.word	0xffffffff


	//   ....[24]....
        /*00bc*/ 	.word	0xffffffff


	//   ....[25]....
        /*00c0*/ 	.word	0xffffffff


	//   ....[26]....
        /*00c4*/ 	.word	0xffffffff


	//   ....[27]....
        /*00c8*/ 	.word	0xffffffff


	//   ....[28]....
        /*00cc*/ 	.word	0xffffffff


	//   ....[29]....
        /*00d0*/ 	.word	0xffffffff


	//   ....[30]....
        /*00d4*/ 	.word	0xffffffff


	//   ....[31]....
        /*00d8*/ 	.word	0xffffffff


	//   ....[32]....
        /*00dc*/ 	.word	0xffffffff


	//   ....[33]....
        /*00e0*/ 	.word	0xffffffff


	//   ....[34]....
        /*00e4*/ 	.word	0xffffffff


	//   ....[35]....
        /*00e8*/ 	.word	0xffffffff


	//   ....[36]....
        /*00ec*/ 	.word	0xffffffff


	//   ....[37]....
        /*00f0*/ 	.word	0xffffffff


	//   ....[38]....
        /*00f4*/ 	.word	0xffffffff


	//   ....[39]....
        /*00f8*/ 	.word	0xffffffff


	//   ....[40]....
        /*00fc*/ 	.word	0xffffffff


	//   ....[41]....
        /*0100*/ 	.word	0xffffffff


	//   ....[42]....
        /*0104*/ 	.word	0xffffffff


	//   ....[43]....
        /*0108*/ 	.word	0xffffffff


	//   ....[44]....
        /*010c*/ 	.word	0xffffffff


	//----- nvinfo : EIATTR_COOP_GROUP_INSTR_OFFSETS
	.align		4
.L_238:
        /*0110*/ 	.byte	0x04, 0x28
        /*0112*/ 	.short	(.L_240 - .L_239)


	//   ....[0]....
.L_239:
        /*0114*/ 	.word	0x00000a60


	//   ....[1]....
        /*0118*/ 	.word	0x00000a90


	//   ....[2]....
        /*011c*/ 	.word	0x00000aa0


	//   ....[3]....
        /*0120*/ 	.word	0x00000c00


	//   ....[4]....
        /*0124*/ 	.word	0x00000c40


	//   ....[5]....
        /*0128*/ 	.word	0x00000c80


	//   ....[6]....
        /*012c*/ 	.word	0x00000dc0


	//   ....[7]....
        /*0130*/ 	.word	0x00000df0


	//   ....[8]....
        /*0134*/ 	.word	0x00000e20


	//   ....[9]....
        /*0138*/ 	.word	0x00000f50


	//   ....[10]....
        /*013c*/ 	.word	0x00000f80


	//   ....[11]....
        /*0140*/ 	.word	0x00000fb0


	//   ....[12]....
        /*0144*/ 	.word	0x000010e0


	//   ....[13]....
        /*0148*/ 	.word	0x00001110


	//   ....[14]....
        /*014c*/ 	.word	0x00001140


	//   ....[15]....
        /*0150*/ 	.word	0x00001d00


	//   ....[16]....
        /*0154*/ 	.word	0x00001d10


	//   ....[17]....
        /*0158*/ 	.word	0x00001d20


	//   ....[18]....
        /*015c*/ 	.word	0x00001ef0


	//   ....[19]....
        /*0160*/ 	.word	0x00001f30


	//   ....[20]....
        /*0164*/ 	.word	0x00001f60


	//   ....[21]....
        /*0168*/ 	.word	0x00002090


	//   ....[22]....
        /*016c*/ 	.word	0x000020c0


	//   ....[23]....
        /*0170*/ 	.word	0x000020f0


	//   ....[24]....
        /*0174*/ 	.word	0x00002220


	//   ....[25]....
        /*0178*/ 	.word	0x00002250


	//   ....[26]....
        /*017c*/ 	.word	0x00002280


	//   ....[27]....
        /*0180*/ 	.word	0x000023b0


	//   ....[28]....
        /*0184*/ 	.word	0x000023e0


	//   ....[29]....
        /*0188*/ 	.word	0x00002410


	//   ....[30]....
        /*018c*/ 	.word	0x000042a0


	//   ....[31]....
        /*0190*/ 	.word	0x000042c0


	//   ....[32]....
        /*0194*/ 	.word	0x000042d0


	//   ....[33]....
        /*0198*/ 	.word	0x00004470


	//   ....[34]....
        /*019c*/ 	.word	0x000044a0


	//   ....[35]....
        /*01a0*/ 	.word	0x000044d0


	//   ....[36]....
        /*01a4*/ 	.word	0x00004600


	//   ....[37]....
        /*01a8*/ 	.word	0x00004630


	//   ....[38]....
        /*01ac*/ 	.word	0x00004660


	//   ....[39]....
        /*01b0*/ 	.word	0x00004790


	//   ....[40]....
        /*01b4*/ 	.word	0x000047c0


	//   ....[41]....
        /*01b8*/ 	.word	0x000047f0


	//   ....[42]....
        /*01bc*/ 	.word	0x00004920


	//   ....[43]....
        /*01c0*/ 	.word	0x00004950


	//   ....[44]....
        /*01c4*/ 	.word	0x00004980


	//----- nvinfo : EIATTR_VRC_CTA_INIT_COUNT
	.align		4
.L_240:
        /*01c8*/ 	.byte	0x02, 0x4a
	.zero		1
	.zero		1


	//----- nvinfo : EIATTR_EXIT_INSTR_OFFSETS
	.align		4
        /*01cc*/ 	.byte	0x04, 0x1c
        /*01ce*/ 	.short	(.L_242 - .L_241)


	//   ....[0]....
.L_241:
        /*01d0*/ 	.word	0x00000030


	//   ....[1]....
        /*01d4*/ 	.word	0x00005490


	//   ....[2]....
        /*01d8*/ 	.word	0x00005500


	//----- nvinfo : EIATTR_MAX_THREADS
	.align		4
.L_242:
        /*01dc*/ 	.byte	0x04, 0x05
        /*01de*/ 	.short	(.L_244 - .L_243)
.L_243:
        /*01e0*/ 	.word	0x00000100
        /*01e4*/ 	.word	0x00000001
        /*01e8*/ 	.word	0x00000001


	//----- nvinfo : EIATTR_CRS_STACK_SIZE
	.align		4
.L_244:
        /*01ec*/ 	.byte	0x04, 0x1e
        /*01ee*/ 	.short	(.L_246 - .L_245)
.L_245:
        /*01f0*/ 	.word	0x00000000


	//----- nvinfo : EIATTR_CBANK_PARAM_SIZE
	.align		4
.L_246:
        /*01f4*/ 	.byte	0x03, 0x19
        /*01f6*/ 	.short	0x0015


	//----- nvinfo : EIATTR_PARAM_CBANK
	.align		4
        /*01f8*/ 	.byte	0x04, 0x0a
        /*01fa*/ 	.short	(.L_248 - .L_247)
	.align		4
.L_247:
        /*01fc*/ 	.word	index@(.nv.constant0._ZN6thrust24THRUST_300001_SM_1000_NS8cuda_cub4core6detail13_kernel_agentINS1_8__reduce11ReduceAgentIPN4cuda3std3__45tupleIJflEEESC_SB_iNS1_9__extrema9arg_max_fIflNS9_4lessIfEEEEEEJSC_SC_iSH_EEEvDpT0_)
        /*0200*/ 	.short	0x0380
        /*0202*/ 	.short	0x0015


	//----- nvinfo : EIATTR_SW_WAR
	.align		4
.L_248:
        /*0204*/ 	.byte	0x04, 0x36
        /*0206*/ 	.short	(.L_250 - .L_249)
.L_249:
        /*0208*/ 	.word	0x00000008
.L_250:


//--------------------- .nv.info._ZN6thrust24THRUST_300001_SM_1000_NS8cuda_cub4core6detail13_kernel_agentINS1_8__reduce10DrainAgentIiEEJN3cub18CUB_300001_SM_10009GridQueueIjEEiEEEvDpT0_ --------------------------
	.section	.nv.info._ZN6thrust24THRUST_300001_SM_1000_NS8cuda_cub4core6detail13_kernel_agentINS1_8__reduce10DrainAgentIiEEJN3cub18CUB_300001_SM_10009GridQueueIjEEiEEEvDpT0_,"",@"SHT_CUDA_INFO"
	.sectionflags	@""
	.align	4


	//----- nvinfo : EIATTR_CUDA_API_VERSION
	.align		4
        /*0000*/ 	.byte	0x04, 0x37
        /*0002*/ 	.short	(.L_252 - .L_251)
.L_251:
        /*0004*/ 	.word	0x00000082


	//----- nvinfo : EIATTR_KPARAM_INFO
	.align		4
.L_252:
        /*0008*/ 	.byte	0x04, 0x17
        /*000a*/ 	.short	(.L_254 - .L_253)
.L_253:
        /*000c*/ 	.word	0x00000000
        /*0010*/ 	.short	0x0001
        /*0012*/ 	.short	0x0008
        /*0014*/ 	.byte	0x00, 0xf0, 0x11, 0x00


	//----- nvinfo : EIATTR_KPARAM_INFO
	.align		4
.L_254:
        /*0018*/ 	.byte	0x04, 0x17
        /*001a*/ 	.short	(.L_256 - .L_255)
.L_255:
        /*001c*/ 	.word	0x00000000
        /*0020*/ 	.short	0x0000
        /*0022*/ 	.short	0x0000
        /*0024*/ 	.byte	0x00, 0xf0, 0x21, 0x00


	//----- nvinfo : EIATTR_SPARSE_MMA_MASK
	.align		4
.L_256:
        /*0028*/ 	.byte	0x03, 0x50
        /*002a*/ 	.short	0x0000


	//----- nvinfo : EIATTR_MAXREG_COUNT
	.align		4
        /*002c*/ 	.byte	0x03, 0x1b
        /*002e*/ 	.short	0x00ff


	//----- nvinfo : EIATTR_MERCURY_ISA_VERSION
	.align		4
        /*0030*/ 	.byte	0x03, 0x5f
        /*0032*/ 	.short	0x0101


	//----- nvinfo : EIATTR_VRC_CTA_INIT_COUNT
	.align		4
        /*0034*/ 	.byte	0x02, 0x4a
	.zero		1
	.zero		1


	//----- nvinfo : EIATTR_EXIT_INSTR_OFFSETS
	.align		4
        /*0038*/ 	.byte	0x04, 0x1c
        /*003a*/ 	.short	(.L_258 - .L_257)


	//   ....[0]....
.L_257:
        /*003c*/ 	.word	0x00000060


	//----- nvinfo : EIATTR_MAX_THREADS
	.align		4
.L_258:
        /*0040*/ 	.byte	0x04, 0x05
        /*0042*/ 	.short	(.L_260 - .L_259)
.L_259:
        /*0044*/ 	.word	0x00000001
        /*0048*/ 	.word	0x00000001
        /*004c*/ 	.word	0x00000001


	//----- nvinfo : EIATTR_CBANK_PARAM_SIZE
	.align		4
.L_260:
        /*0050*/ 	.byte	0x03, 0x19
        /*0052*/ 	.short	0x000c


	//----- nvinfo : EIATTR_PARAM_CBANK
	.align		4
        /*0054*/ 	.byte	0x04, 0x0a
        /*0056*/ 	.short	(.L_262 - .L_261)
	.align		4
.L_261:
        /*0058*/ 	.word	index@(.nv.constant0._ZN6thrust24THRUST_300001_SM_1000_NS8cuda_cub4core6detail13_kernel_agentINS1_8__reduce10DrainAgentIiEEJN3cub18CUB_300001_SM_10009GridQueueIjEEiEEEvDpT0_)
        /*005c*/ 	.short	0x0380
        /*005e*/ 	.short	0x000c


	//----- nvinfo : EIATTR_SW_WAR
	.align		4
.L_262:
        /*0060*/ 	.byte	0x04, 0x36
        /*0062*/ 	.short	(.L_264 - .L_263)
.L_263:
        /*0064*/ 	.word	0x00000008
.L_264:


//--------------------- .nv.info._ZN6thrust24THRUST_300001_SM_1000_NS8cuda_cub4core6detail13_kernel_agentINS1_8__reduce11ReduceAgentINS0_12zip_iteratorIN4cuda3std3__45tupleIJNS0_6detail15normal_iteratorINS0_10device_ptrIfEEEENS0_17counting_iteratorIlNS0_11use_defaultESI_SI_EEEEEEEPNSB_IJflEEESM_iNS1_9__extrema9arg_max_fIflNSA_4lessIfEEEEEEJSL_SN_iN3cub18CUB_300001_SM_100013GridEvenShareIiEENSV_9GridQueueIjEESS_EEEvDpT0_ --------------------------
	.section	.nv.info._ZN6thrust24THRUST_300001_SM_1000_NS8cuda_cub4core6detail13_kernel_agentINS1_8__reduce11ReduceAgentINS0_12zip_iteratorIN4cuda3std3__45tupleIJNS0_6detail15normal_iteratorINS0_10device_ptrIfEEEENS0_17counting_iteratorIlNS0_11use_defaultESI_SI_EEEEEEEPNSB_IJflEEESM_iNS1_9__extrema9arg_max_fIflNSA_4lessIfEEEEEEJSL_SN_iN3cub18CUB_300001_SM_100013GridEvenShareIiEENSV_9GridQueueIjEESS_EEEvDpT0_,"",@"SHT_CUDA_INFO"
	.sectionflags	@""
	.align	4


	//----- nvinfo : EIATTR_CUDA_API_VERSION
	.align		4
        /*0000*/ 	.byte	0x04, 0x37
        /*0002*/ 	.short	(.L_266 - .L_265)
.L_265:
        /*0004*/ 	.word	0x00000082


	//----- nvinfo : EIATTR_KPARAM_INFO
	.align		4
.L_266:
        /*0008*/ 	.byte	0x04, 0x17
        /*000a*/ 	.short	(.L_268 - .L_267)
.L_267:
        /*000c*/ 	.word	0x00000000
        /*0010*/ 	.short	0x0005
        /*0012*/ 	.short	0x0050
        /*0014*/ 	.byte	0x00, 0xf0, 0x05, 0x00


	//----- nvinfo : EIATTR_KPARAM_INFO
	.align		4
.L_268:
        /*0018*/ 	.byte	0x04, 0x17
        /*001a*/ 	.short	(.L_270 - .L_269)
.L_269:
        /*001c*/ 	.word	0x00000000
        /*0020*/ 	.short	0x0004
        /*0022*/ 	.short	0x0048
        /*0024*/ 	.byte	0x00, 0xf0, 0x21, 0x00


	//----- nvinfo : EIATTR_KPARAM_INFO
	.align		4
.L_270:
        /*0028*/ 	.byte	0x04, 0x17
        /*002a*/ 	.short	(.L_272 - .L_271)
.L_271:
        /*002c*/ 	.word	0x00000000
        /*0030*/ 	.short	0x0003
        /*0032*/ 	.short	0x001c
        /*0034*/ 	.byte	0x00, 0xf0, 0xa1, 0x00


	//----- nvinfo : EIATTR_KPARAM_INFO
	.align		4
.L_272:
        /*0038*/ 	.byte	0x04, 0x17
        /*003a*/ 	.short	(.L_274 - .L_273)
.L_273:
        /*003c*/ 	.word	0x00000000
        /*0040*/ 	.short	0x0002
        /*0042*/ 	.short	0x0018
        /*0044*/ 	.byte	0x00, 0xf0, 0x11, 0x00


	//----- nvinfo : EIATTR_KPARAM_INFO
	.align		4
.L_274:
        /*0048*/ 	.byte	0x04, 0x17
        /*004a*/ 	.short	(.L_276 - .L_275)
.L_275:
        /*004c*/ 	.word	0x00000000
        /*0050*/ 	.short	0x0001
        /*0052*/ 	.short	0x0010
        /*0054*/ 	.byte	0x00, 0xf5, 0x21, 0x00


	//----- nvinfo : EIATTR_KPARAM_INFO
	.align		4
.L_276:
        /*0058*/ 	.byte	0x04, 0x17
        /*005a*/ 	.short	(.L_278 - .L_277)
.L_277:
        /*005c*/ 	.word	0x00000000
        /*0060*/ 	.short	0x0000
        /*0062*/ 	.short	0x0000
        /*0064*/ 	.byte	0x00, 0xf0, 0x41, 0x00


	//----- nvinfo : EIATTR_SPARSE_MMA_MASK
	.align		4
.L_278:
        /*0068*/ 	.byte	0x03, 0x50
        /*006a*/ 	.short	0x0000


	//----- nvinfo : EIATTR_MAXREG_COUNT
	.align		4
        /*006c*/ 	.byte	0x03, 0x1b
        /*006e*/ 	.short	0x00ff


	//----- nvinfo : EIATTR_NUM_BARRIERS
	.align		4
        /*0070*/ 	.byte	0x02, 0x4c
        /*0072*/ 	.byte	0x01
	.zero		1


	//----- nvinfo : EIATTR_MERCURY_ISA_VERSION
	.align		4
        /*0074*/ 	.byte	0x03, 0x5f
        /*0076*/ 	.short	0x0101


	//----- nvinfo : EIATTR_COOP_GROUP_MASK_REGIDS
	.align		4
        /*0078*/ 	.byte	0x04, 0x29
        /*007a*/ 	.short	(.L_280 - .L_279)


	//   ....[0]....
.L_279:
        /*007c*/ 	.word	0xffffffff


	//   ....[1]....
        /*0080*/ 	.word	0xffffffff


	//   ....[2]....
        /*0084*/ 	.word	0xffffffff


	//   ....[3]....
        /*0088*/ 	.word	0xffffffff


	//   ....[4]....
        /*008c*/ 	.word	0xffffffff


	//   ....[5]....
        /*0090*/ 	.word	0xffffffff


	//   ....[6]....
        /*0094*/ 	.word	0xffffffff


	//   ....[7]....
        /*0098*/ 	.word	0xffffffff


	//   ....[8]....
        /*009c*/ 	.word	0xffffffff


	//   ....[9]....
        /*00a0*/ 	.word	0xffffffff


	//   ....[10]....
        /*00a4*/ 	.word	0xffffffff


	//   ....[11]....
        /*00a8*/ 	.word	0xffffffff


	//   ....[12]....
        /*00ac*/ 	.word	0xffffffff


	//   ....[13]....
        /*00b0*/ 	.word	0xffffffff


	//   ....[14]....
        /*00b4*/ 	.word	0xffffffff


	//   ....[15]....
        /*00b8*/ 	.word	0xffffffff


	//   ....[16]....
        /*00bc*/ 	.word	0xffffffff


	//   ....[17]....
        /*00c0*/ 	.word	0xffffffff


	//   ....[18]....
        /*00c4*/ 	.word	0xffffffff


	//   ....[19]....
        /*00c8*/ 	.word	0xffffffff


	//   ....[20]....
        /*00cc*/ 	.word	0xffffffff


	//   ....[21]....
        /*00d0*/ 	.word	0xffffffff


	//   ....[22]....
        /*00d4*/ 	.word	0xffffffff


	//   ....[23]....
        /*00d8*/ 	.word	0xffffffff


	//   ....[24]....
        /*00dc*/ 	.word	0xffffffff


	//   ....[25]....
        /*00e0*/ 	.word	0xffffffff


	//   ....[26]....
        /*00e4*/ 	.word	0xffffffff


	//   ....[27]....
        /*00e8*/ 	.word	0xffffffff


	//   ....[28]....
        /*00ec*/ 	.word	0xffffffff


	//   ....[29]....
        /*00f0*/ 	.word	0xffffffff


	//   ....[30]....
        /*00f4*/ 	.word	0xffffffff


	//   ....[31]....
        /*00f8*/ 	.word	0xffffffff


	//   ....[32]....
        /*00fc*/ 	.word	0xffffffff


	//   ....[33]....
        /*0100*/ 	.word	0xffffffff


	//   ....[34]....
        /*0104*/ 	.word	0xffffffff


	//   ....[35]....
        /*0108*/ 	.word	0xffffffff


	//   ....[36]....
        /*010c*/ 	.word	0xffffffff


	//   ....[37]....
        /*0110*/ 	.word	0xffffffff


	//   ....[38]....
        /*0114*/ 	.word	0xffffffff


	//   ....[39]....
        /*0118*/ 	.word	0xffffffff


	//   ....[40]....
        /*011c*/ 	.word	0xffffffff


	//   ....[41]....
        /*0120*/ 	.word	0xffffffff


	//   ....[42]....
        /*0124*/ 	.word	0xffffffff


	//   ....[43]....
        /*0128*/ 	.word	0xffffffff


	//   ....[44]....
        /*012c*/ 	.word	0xffffffff


	//----- nvinfo : EIATTR_COOP_GROUP_INSTR_OFFSETS
	.align		4
.L_280:
        /*0130*/ 	.byte	0x04, 0x28
        /*0132*/ 	.short	(.L_282 - .L_281)


	//   ....[0]....
.L_281:
        /*0134*/ 	.word	0x00000b70


	//   ....[1]....
        /*0138*/ 	.word	0x00000ba0


	//   ....[2]....
        /*013c*/ 	.word	0x00000bb0


	//   ....[3]....
        /*0140*/ 	.word	0x00000d20


	//   ....[4]....
        /*0144*/ 	.word	0x00000d60


	//   ....[5]....
        /*0148*/ 	.word	0x00000d90


	//   ....[6]....
        /*014c*/ 	.word	0x00000ed0


	//   ....[7]....
        /*0150*/ 	.word	0x00000f00


	//   ....[8]....
        /*0154*/ 	.word	0x00000f30


	//   ....[9]....
        /*0158*/ 	.word	0x00001060


	//   ....[10]....
        /*015c*/ 	.word	0x00001090


	//   ....[11]....
        /*0160*/ 	.word	0x000010c0


	//   ....[12]....
        /*0164*/ 	.word	0x000011f0


	//   ....[13]....
        /*0168*/ 	.word	0x00001220


	//   ....[14]....
        /*016c*/ 	.word	0x00001250


	//   ....[15]....
        /*0170*/ 	.word	0x00001e00


	//   ....[16]....
        /*0174*/ 	.word	0x00001e10


	//   ....[17]....
        /*0178*/ 	.word	0x00001e90


	//   ....[18]....
        /*017c*/ 	.word	0x00002010


	//   ....[19]....
        /*0180*/ 	.word	0x00002040


	//   ....[20]....
        /*0184*/ 	.word	0x00002070


	//   ....[21]....
        /*0188*/ 	.word	0x000021a0


	//   ....[22]....
        /*018c*/ 	.word	0x000021d0


	//   ....[23]....
        /*0190*/ 	.word	0x00002200


	//   ....[24]....
        /*0194*/ 	.word	0x00002330


	//   ....[25]....
        /*0198*/ 	.word	0x00002360


	//   ....[26]....
        /*019c*/ 	.word	0x00002390


	//   ....[27]....
        /*01a0*/ 	.word	0x000024c0


	//   ....[28]....
        /*01a4*/ 	.word	0x000024f0


	//   ....[29]....
        /*01a8*/ 	.word	0x00002520


	//   ....[30]....
        /*01ac*/ 	.word	0x000046b0


	//   ....[31]....
        /*01b0*/ 	.word	0x000046d0


	//   ....[32]....
        /*01b4*/ 	.word	0x000046e0


	//   ....[33]....
        /*01b8*/ 	.word	0x00004880


	//   ....[34]....
        /*01bc*/ 	.word	0x000048b0


	//   ....[35]....
        /*01c0*/ 	.word	0x000048e0


	//   ....[36]....
        /*01c4*/ 	.word	0x00004a10


	//   ....[37]....
        /*01c8*/ 	.word	0x00004a40


	//   ....[38]....
        /*01cc*/ 	.word	0x00004a70


	//   ....[39]....
        /*01d0*/ 	.word	0x00004ba0


	//   ....[40]....
        /*01d4*/ 	.word	0x00004bd0


	//   ....[41]....
        /*01d8*/ 	.word	0x00004c00


	//   ....[42]....
        /*01dc*/ 	.word	0x00004d30


	//   ....[43]....
        /*01e0*/ 	.word	0x00004d60


	//   ....[44]....
        /*01e4*/ 	.word	0x00004d90


	//----- nvinfo : EIATTR_VRC_CTA_INIT_COUNT
	.align		4
.L_282:
        /*01e8*/ 	.byte	0x02, 0x4a
	.zero		1
	.zero		1


	//----- nvinfo : EIATTR_EXIT_INSTR_OFFSETS
	.align		4
        /*01ec*/ 	.byte	0x04, 0x1c
        /*01ee*/ 	.short	(.L_284 - .L_283)


	//   ....[0]....
.L_283:
        /*01f0*/ 	.word	0x000058a0


	//   ....[1]....
        /*01f4*/ 	.word	0x00005910


	//----- nvinfo : EIATTR_MAX_THREADS
	.align		4
.L_284:
        /*01f8*/ 	.byte	0x04, 0x05
        /*01fa*/ 	.short	(.L_286 - .L_285)
.L_285:
        /*01fc*/ 	.word	0x00000100
        /*0200*/ 	.word	0x00000001
        /*0204*/ 	.word	0x00000001


	//----- nvinfo : EIATTR_CRS_STACK_SIZE
	.align		4
.L_286:
        /*0208*/ 	.byte	0x04, 0x1e
        /*020a*/ 	.short	(.L_288 - .L_287)
.L_287:
        /*020c*/ 	.word	0x00000000


	//----- nvinfo : EIATTR_CBANK_PARAM_SIZE
	.align		4
.L_288:
        /*0210*/ 	.byte	0x03, 0x19
        /*0212*/ 	.short	0x0051


	//----- nvinfo : EIATTR_PARAM_CBANK
	.align		4
        /*0214*/ 	.byte	0x04, 0x0a
        /*0216*/ 	.short	(.L_290 - .L_289)
	.align		4
.L_289:
        /*0218*/ 	.word	index@(.nv.constant0._ZN6thrust24THRUST_300001_SM_1000_NS8cuda_cub4core6detail13_kernel_agentINS1_8__reduce11ReduceAgentINS0_12zip_iteratorIN4cuda3std3__45tupleIJNS0_6detail15normal_iteratorINS0_10device_ptrIfEEEENS0_17counting_iteratorIlNS0_11use_defaultESI_SI_EEEEEEEPNSB_IJflEEESM_iNS1_9__extrema9arg_max_fIflNSA_4lessIfEEEEEEJSL_SN_iN3cub18CUB_300001_SM_100013GridEvenShareIiEENSV_9GridQueueIjEESS_EEEvDpT0_)
        /*021c*/ 	.short	0x0380
        /*021e*/ 	.short	0x0051


	//----- nvinfo : EIATTR_SW_WAR
	.align		4
.L_290:
        /*0220*/ 	.byte	0x04, 0x36
        /*0222*/ 	.short	(.L_292 - .L_291)
.L_291:
        /*0224*/ 	.word	0x00000008
.L_292:


//--------------------- .nv.info._ZN6thrust24THRUST_300001_SM_1000_NS8cuda_cub4core6detail13_kernel_agentINS1_8__reduce11ReduceAgentINS0_12zip_iteratorIN4cuda3std3__45tupleIJNS0_6detail15normal_iteratorINS0_10device_ptrIfEEEENS0_17counting_iteratorIlNS0_11use_defaultESI_SI_EEEEEEEPNSB_IJflEEESM_iNS1_9__extrema9arg_max_fIflNSA_4lessIfEEEEEEJSL_SN_iSS_EEEvDpT0_ --------------------------
	.section	.nv.info._ZN6thrust24THRUST_300001_SM_1000_NS8cuda_cub4core6detail13_kernel_agentINS1_8__reduce11ReduceAgentINS0_12zip_iteratorIN4cuda3std3__45tupleIJNS0_6detail15normal_iteratorINS0_10device_ptrIfEEEENS0_17counting_iteratorIlNS0_11use_defaultESI_SI_EEEEEEEPNSB_IJflEEESM_iNS1_9__extrema9arg_max_fIflNSA_4lessIfEEEEEEJSL_SN_iSS_EEEvDpT0_,"",@"SHT_CUDA_INFO"
	.sectionflags	@""
	.align	4


	//----- nvinfo : EIATTR_CUDA_API_VERSION
	.align		4
        /*0000*/ 	.byte	0x04, 0x37
        /*0002*/ 	.short	(.L_294 - .L_293)
.L_293:
        /*0004*/ 	.word	0x00000082


	//----- nvinfo : EIATTR_KPARAM_INFO
	.align		4
.L_294:
        /*0008*/ 	.byte	0x04, 0x17
        /*000a*/ 	.short	(.L_296 - .L_295)
.L_295:
        /*000c*/ 	.word	0x00000000
        /*0010*/ 	.short	0x0003
        /*0012*/ 	.short	0x001c
        /*0014*/ 	.byte	0x00, 0xf0, 0x05, 0x00


	//----- nvinfo : EIATTR_KPARAM_INFO
	.align		4
.L_296:
        /*0018*/ 	.byte	0x04, 0x17
        /*001a*/ 	.short	(.L_298 - .L_297)
.L_297:
        /*001c*/ 	.word	0x00000000
        /*0020*/ 	.short	0x0002
        /*0022*/ 	.short	0x0018
        /*0024*/ 	.byte	0x00, 0xf0, 0x11, 0x00


	//----- nvinfo : EIATTR_KPARAM_INFO
	.align		4
.L_298:
        /*0028*/ 	.byte	0x04, 0x17
        /*002a*/ 	.short	(.L_300 - .L_299)
.L_299:
        /*002c*/ 	.word	0x00000000
        /*0030*/ 	.short	0x0001
        /*0032*/ 	.short	0x0010
        /*0034*/ 	.byte	0x00, 0xf5, 0x21, 0x00


	//----- nvinfo : EIATTR_KPARAM_INFO
	.align		4
.L_300:
        /*0038*/ 	.byte	0x04, 0x17
        /*003a*/ 	.short	(.L_302 - .L_301)
.L_301:
        /*003c*/ 	.word	0x00000000
        /*0040*/ 	.short	0x0000
        /*0042*/ 	.short	0x0000
        /*0044*/ 	.byte	0x00, 0xf0, 0x41, 0x00


	//----- nvinfo : EIATTR_SPARSE_MMA_MASK
	.align		4
.L_302:
        /*0048*/ 	.byte	0x03, 0x50
        /*004a*/ 	.short	0x0000


	//----- nvinfo : EIATTR_MAXREG_COUNT
	.align		4
        /*004c*/ 	.byte	0x03, 0x1b
        /*004e*/ 	.short	0x00ff


	//----- nvinfo : EIATTR_NUM_BARRIERS
	.align		4
        /*0050*/ 	.byte	0x02, 0x4c
        /*0052*/ 	.byte	0x01
	.zero		1


	//----- nvinfo : EIATTR_MERCURY_ISA_VERSION
	.align		4
        /*0054*/ 	.byte	0x03, 0x5f
        /*0056*/ 	.short	0x0101


	//----- nvinfo : EIATTR_COOP_GROUP_MASK_REGIDS
	.align		4
        /*0058*/ 	.byte	0x04, 0x29
        /*005a*/ 	.short	(.L_304 - .L_303)


	//   ....[0]....
.L_303:
        /*005c*/ 	.word	0xffffffff


	//   ....[1]....
        /*0060*/ 	.word	0xffffffff


	//   ....[2]....
        /*0064*/ 	.word	0xffffffff


	//   ....[3]....
        /*0068*/ 	.word	0xffffffff


	//   ....[4]....
        /*006c*/ 	.word	0xffffffff


	//   ....[5]....
        /*0070*/ 	.word	0xffffffff


	//   ....[6]....
        /*0074*/ 	.word	0xffffffff


	//   ....[7]....
        /*0078*/ 	.word	0xffffffff


	//   ....[8]....
        /*007c*/ 	.word	0xffffffff


	//   ....[9]....
        /*0080*/ 	.word	0xffffffff


	//   ....[10]....
        /*0084*/ 	.word	0xffffffff


	//   ....[11]....
        /*0088*/ 	.word	0xffffffff


	//   ....[12]....
        /*008c*/ 	.word	0xffffffff


	//   ....[13]....
        /*0090*/ 	.word	0xffffffff


	//   ....[14]....
        /*0094*/ 	.word	0xffffffff


	//   ....[15]....
        /*0098*/ 	.word	0xffffffff


	//   ....[16]....
        /*009c*/ 	.word	0xffffffff


	//   ....[17]....
        /*00a0*/ 	.word	0xffffffff


	//   ....[18]....
        /*00a4*/ 	.word	0xffffffff


	//   ....[19]....
        /*00a8*/ 	.word	0xffffffff


	//   ....[20]....
        /*00ac*/ 	.word	0xffffffff


	//   ....[21]....
        /*00b0*/ 	.word	0xffffffff


	//   ....[22]....
        /*00b4*/ 	.word	0xffffffff


	//   ....[23]....
        /*00b8*/ 	.word	0xffffffff


	//   ....[24]....
        /*00bc*/ 	.word	0xffffffff


	//   ....[25]....
        /*00c0*/ 	.word	0xffffffff


	//   ....[26]....
        /*00c4*/ 	.word	0xffffffff


	//   ....[27]....
        /*00c8*/ 	.word	0xffffffff


	//   ....[28]....
        /*00cc*/ 	.word	0xffffffff


	//   ....[29]....
        /*00d0*/ 	.word	0xffffffff


	//   ....[30]....
        /*00d4*/ 	.word	0xffffffff


	//   ....[31]....
        /*00d8*/ 	.word	0xffffffff


	//   ....[32]....
        /*00dc*/ 	.word	0xffffffff


	//   ....[33]....
        /*00e0*/ 	.word	0xffffffff


	//   ....[34]....
        /*00e4*/ 	.word	0xffffffff


	//   ....[35]....
        /*00e8*/ 	.word	0xffffffff


	//   ....[36]....
        /*00ec*/ 	.word	0xffffffff


	//   ....[37]....
        /*00f0*/ 	.word	0xffffffff


	//   ....[38]....
        /*00f4*/ 	.word	0xffffffff


	//   ....[39]....
        /*00f8*/ 	.word	0xffffffff


	//   ....[40]....
        /*00fc*/ 	.word	0xffffffff


	//   ....[41]....
        /*0100*/ 	.word	0xffffffff


	//   ....[42]....
        /*0104*/ 	.word	0xffffffff


	//   ....[43]....
        /*0108*/ 	.word	0xffffffff


	//   ....[44]....
        /*010c*/ 	.word	0xffffffff


	//----- nvinfo : EIATTR_COOP_GROUP_INSTR_OFFSETS
	.align		4
.L_304:
        /*0110*/ 	.byte	0x04, 0x28
        /*0112*/ 	.short	(.L_306 - .L_305)


	//   ....[0]....
.L_305:
        /*0114*/ 	.word	0x00000b00


	//   ....[1]....
        /*0118*/ 	.word	0x00000b30


	//   ....[2]....
        /*011c*/ 	.word	0x00000b40


	//   ....[3]....
        /*0120*/ 	.word	0x00000cb0


	//   ....[4]....
        /*0124*/ 	.word	0x00000cf0


	//   ....[5]....
        /*0128*/ 	.word	0x00000d20


	//   ....[6]....
        /*012c*/ 	.word	0x00000e60


	//   ....[7]....
        /*0130*/ 	.word	0x00000e90


	//   ....[8]....
        /*0134*/ 	.word	0x00000ec0


	//   ....[9]....
        /*0138*/ 	.word	0x00000ff0


	//   ....[10]....
        /*013c*/ 	.word	0x00001020


	//   ....[11]....
        /*0140*/ 	.word	0x00001050


	//   ....[12]....
        /*0144*/ 	.word	0x00001180


	//   ....[13]....
        /*0148*/ 	.word	0x000011b0


	//   ....[14]....
        /*014c*/ 	.word	0x000011e0


	//   ....[15]....
        /*0150*/ 	.word	0x00001da0


	//   ....[16]....
        /*0154*/ 	.word	0x00001db0


	//   ....[17]....
        /*0158*/ 	.word	0x00001e30


	//   ....[18]....
        /*015c*/ 	.word	0x00001fa0


	//   ....[19]....
        /*0160*/ 	.word	0x00001fd0


	//   ....[20]....
        /*0164*/ 	.word	0x00002000


	//   ....[21]....
        /*0168*/ 	.word	0x00002130


	//   ....[22]....
        /*016c*/ 	.word	0x00002160


	//   ....[23]....
        /*0170*/ 	.word	0x00002190


	//   ....[24]....
        /*0174*/ 	.word	0x000022c0


	//   ....[25]....
        /*0178*/ 	.word	0x000022f0


	//   ....[26]....
        /*017c*/ 	.word	0x00002320


	//   ....[27]....
        /*0180*/ 	.word	0x00002450


	//   ....[28]....
        /*0184*/ 	.word	0x00002480


	//   ....[29]....
        /*0188*/ 	.word	0x000024b0


	//   ....[30]....
        /*018c*/ 	.word	0x000043f0


	//   ....[31]....
        /*0190*/ 	.word	0x00004410


	//   ....[32]....
        /*0194*/ 	.word	0x00004420


	//   ....[33]....
        /*0198*/ 	.word	0x000045c0


	//   ....[34]....
        /*019c*/ 	.word	0x000045f0


	//   ....[35]....
        /*01a0*/ 	.word	0x00004620


	//   ....[36]....
        /*01a4*/ 	.word	0x00004750


	//   ....[37]....
        /*01a8*/ 	.word	0x00004780


	//   ....[38]....
        /*01ac*/ 	.word	0x000047b0


	//   ....[39]....
        /*01b0*/ 	.word	0x000048e0


	//   ....[40]....
        /*01b4*/ 	.word	0x00004910


	//   ....[41]....
        /*01b8*/ 	.word	0x00004940


	//   ....[42]....
        /*01bc*/ 	.word	0x00004a70


	//   ....[43]....
        /*01c0*/ 	.word	0x00004aa0


	//   ....[44]....
        /*01c4*/ 	.word	0x00004ad0


	//----- nvinfo : EIATTR_VRC_CTA_INIT_COUNT
	.align		4
.L_306:
        /*01c8*/ 	.byte	0x02, 0x4a
	.zero		1
	.zero		1


	//----- nvinfo : EIATTR_EXIT_INSTR_OFFSETS
	.align		4
        /*01cc*/ 	.byte	0x04, 0x1c
        /*01ce*/ 	.short	(.L_308 - .L_307)


	//   ....[0]....
.L_307:
        /*01d0*/ 	.word	0x00000030


	//   ....[1]....
        /*01d4*/ 	.word	0x000055e0


	//   ....[2]....
        /*01d8*/ 	.word	0x00005650


	//----- nvinfo : EIATTR_MAX_THREADS
	.align		4
.L_308:
        /*01dc*/ 	.byte	0x04, 0x05
        /*01de*/ 	.short	(.L_310 - .L_309)
.L_309:
        /*01e0*/ 	.word	0x00000100
        /*01e4*/ 	.word	0x00000001
        /*01e8*/ 	.word	0x00000001


	//----- nvinfo : EIATTR_CRS_STACK_SIZE
	.align		4
.L_310:
        /*01ec*/ 	.byte	0x04, 0x1e
        /*01ee*/ 	.short	(.L_312 - .L_311)
.L_311:
        /*01f0*/ 	.word	0x00000000


	//----- nvinfo : EIATTR_CBANK_PARAM_SIZE
	.align		4
.L_312:
        /*01f4*/ 	.byte	0x03, 0x19
        /*01f6*/ 	.short	0x001d


	//----- nvinfo : EIATTR_PARAM_CBANK
	.align		4
        /*01f8*/ 	.byte	0x04, 0x0a
        /*01fa*/ 	.short	(.L_314 - .L_313)
	.align		4
.L_313:
        /*01fc*/ 	.word	index@(.nv.constant0._ZN6thrust24THRUST_300001_SM_1000_NS8cuda_cub4core6detail13_kernel_agentINS1_8__reduce11ReduceAgentINS0_12zip_iteratorIN4cuda3std3__45tupleIJNS0_6detail15normal_iteratorINS0_10device_ptrIfEEEENS0_17counting_iteratorIlNS0_11use_defaultESI_SI_EEEEEEEPNSB_IJflEEESM_iNS1_9__extrema9arg_max_fIflNSA_4lessIfEEEEEEJSL_SN_iSS_EEEvDpT0_)
        /*0200*/ 	.short	0x0380
        /*0202*/ 	.short	0x001d


	//----- nvinfo : EIATTR_SW_WAR
	.align		4
.L_314:
        /*0204*/ 	.byte	0x04, 0x36
        /*0206*/ 	.short	(.L_316 - .L_315)
.L_315:
        /*0208*/ 	.word	0x00000008
.L_316:


//--------------------- .nv.callgraph             --------------------------
	.section	.nv.callgraph,"",@"SHT_CUDA_CALLGRAPH"
	.align	4
	.sectionentsize	8
	.align		4
        /*0000*/ 	.word	0x00000000
	.align		4
        /*0004*/ 	.word	0xffffffff
	.align		4
        /*0008*/ 	.word	0x00000000
	.align		4
        /*000c*/ 	.word	0xfffffffe
	.align		4
        /*0010*/ 	.word	0x00000000
	.align		4
        /*0014*/ 	.word	0xfffffffd
	.align		4
        /*0018*/ 	.word	0x00000000
	.align		4
        /*001c*/ 	.word	0xfffffffc


//--------------------- .nv.constant4             --------------------------
	.section	.nv.constant4,"a",@progbits
	.align	8
	.align		8
.nv.constant4:
        /*0000*/ 	.dword	_ZN34_INTERNAL_822f706b_4_k_cu_666e69c14cuda3std3__45__cpo5beginE
	.align		8
        /*0008*/ 	.dword	_ZN34_INTERNAL_822f706b_4_k_cu_666e69c14cuda3std3__45__cpo3endE
	.align		8
        /*0010*/ 	.dword	_ZN34_INTERNAL_822f706b_4_k_cu_666e69c14cuda3std3__45__cpo6cbeginE
	.align		8
        /*0018*/ 	.dword	_ZN34_INTERNAL_822f706b_4_k_cu_666e69c14cuda3std3__45__cpo4cendE
	.align		8
        /*0020*/ 	.dword	_ZN34_INTERNAL_822f706b_4_k_cu_666e69c14cuda3std3__45__cpo6rbeginE
	.align		8
        /*0028*/ 	.dword	_ZN34_INTERNAL_822f706b_4_k_cu_666e69c14cuda3std3__45__cpo4rendE
	.align		8
        /*0030*/ 	.dword	_ZN34_INTERNAL_822f706b_4_k_cu_666e69c14cuda3std3__45__cpo7crbeginE
	.align		8
        /*0038*/ 	.dword	_ZN34_INTERNAL_822f706b_4_k_cu_666e69c14cuda3std3__45__cpo5crendE
	.align		8
        /*0040*/ 	.dword	_ZN34_INTERNAL_822f706b_4_k_cu_666e69c14cuda3std3__436_GLOBAL__N__822f706b_4_k_cu_666e69c16ignoreE
	.align		8
        /*0048*/ 	.dword	_ZN34_INTERNAL_822f706b_4_k_cu_666e69c14cuda3std3__419piecewise_constructE
	.align		8
        /*0050*/ 	.dword	_ZN34_INTERNAL_822f706b_4_k_cu_666e69c14cuda3std3__48in_placeE
	.align		8
        /*0058*/ 	.dword	_ZN34_INTERNAL_822f706b_4_k_cu_666e69c14cuda3std3__420unreachable_sentinelE
	.align		8
        /*0060*/ 	.dword	_ZN34_INTERNAL_822f706b_4_k_cu_666e69c14cuda3std3__47nulloptE
	.align		8
        /*0068*/ 	.dword	_ZN34_INTERNAL_822f706b_4_k_cu_666e69c14cuda3std3__48unexpectE
	.align		8
        /*0070*/ 	.dword	_ZN34_INTERNAL_822f706b_4_k_cu_666e69c14cuda3std6ranges3__45__cpo4swapE
	.align		8
        /*0078*/ 	.dword	_ZN34_INTERNAL_822f706b_4_k_cu_666e69c14cuda3std6ranges3__45__cpo9iter_moveE
	.align		8
        /*0080*/ 	.dword	_ZN34_INTERNAL_822f706b_4_k_cu_666e69c14cuda3std6ranges3__45__cpo5beginE
	.align		8
        /*0088*/ 	.dword	_ZN34_INTERNAL_822f706b_4_k_cu_666e69c14cuda3std6ranges3__45__cpo3endE
	.align		8
        /*0090*/ 	.dword	_ZN34_INTERNAL_822f706b_4_k_cu_666e69c14cuda3std6ranges3__45__cpo6cbeginE
	.align		8
        /*0098*/ 	.dword	_ZN34_INTERNAL_822f706b_4_k_cu_666e69c14cuda3std6ranges3__45__cpo4cendE
	.align		8
        /*00a0*/ 	.dword	_ZN34_INTERNAL_822f706b_4_k_cu_666e69c14cuda3std6ranges3__45__cpo7advanceE
	.align		8
        /*00a8*/ 	.dword	_ZN34_INTERNAL_822f706b_4_k_cu_666e69c14cuda3std6ranges3__45__cpo9iter_swapE
	.align		8
        /*00b0*/ 	.dword	_ZN34_INTERNAL_822f706b_4_k_cu_666e69c14cuda3std6ranges3__45__cpo4nextE
	.align		8
        /*00b8*/ 	.dword	_ZN34_INTERNAL_822f706b_4_k_cu_666e69c14cuda3std6ranges3__45__cpo4prevE
	.align		8
        /*00c0*/ 	.dword	_ZN34_INTERNAL_822f706b_4_k_cu_666e69c14cuda3std6ranges3__45__cpo4dataE
	.align		8
        /*00c8*/ 	.dword	_ZN34_INTERNAL_822f706b_4_k_cu_666e69c14cuda3std6ranges3__45__cpo5cdataE
	.align		8
        /*00d0*/ 	.dword	_ZN34_INTERNAL_822f706b_4_k_cu_666e69c14cuda3std6ranges3__45__cpo4sizeE
	.align		8
        /*00d8*/ 	.dword	_ZN34_INTERNAL_822f706b_4_k_cu_666e69c14cuda3std6ranges3__45__cpo5ssizeE
	.align		8
        /*00e0*/ 	.dword	_ZN34_INTERNAL_822f706b_4_k_cu_666e69c14cuda3std6ranges3__45__cpo8distanceE
	.align		8
        /*00e8*/ 	.dword	_ZN34_INTERNAL_822f706b_4_k_cu_666e69c16thrust24THRUST_300001_SM_1000_NS8cuda_cub3parE
	.align		8
        /*00f0*/ 	.dword	_ZN34_INTERNAL_822f706b_4_k_cu_666e69c16thrust24THRUST_300001_SM_1000_NS8cuda_cub10par_nosyncE
	.align		8
        /*00f8*/ 	.dword	_ZN34_INTERNAL_822f706b_4_k_cu_666e69c16thrust24THRUST_300001_SM_1000_NS6system6detail10sequential3seqE
	.align		8
        /*0100*/ 	.dword	_ZN34_INTERNAL_822f706b_4_k_cu_666e69c16thrust24THRUST_300001_SM_1000_NS6system3cpp3parE
	.align		8
        /*0108*/ 	.dword	_ZN34_INTERNAL_822f706b_4_k_cu_666e69c16thrust24THRUST_300001_SM_1000_NS12placeholders2_1E
	.align		8
        /*0110*/ 	.dword	_ZN34_INTERNAL_822f706b_4_k_cu_666e69c16thrust24THRUST_300001_SM_1000_NS12placeholders2_2E
	.align		8
        /*0118*/ 	.dword	_ZN34_INTERNAL_822f706b_4_k_cu_666e69c16thrust24THRUST_300001_SM_1000_NS12placeholders2_3E
	.align		8
        /*0120*/ 	.dword	_ZN34_INTERNAL_822f706b_4_k_cu_666e69c16thrust24THRUST_300001_SM_1000_NS12placeholders2_4E
	.align		8
        /*0128*/ 	.dword	_ZN34_INTERNAL_822f706b_4_k_cu_666e69c16thrust24THRUST_300001_SM_1000_NS12placeholders2_5E
	.align		8
        /*0130*/ 	.dword	_ZN34_INTERNAL_822f706b_4_k_cu_666e69c16thrust24THRUST_300001_SM_1000_NS12placeholders2_6E
	.align		8
        /*0138*/ 	.dword	_ZN34_INTERNAL_822f706b_4_k_cu_666e69c16thrust24THRUST_300001_SM_1000_NS12placeholders2_7E
	.align		8
        /*0140*/ 	.dword	_ZN34_INTERNAL_822f706b_4_k_cu_666e69c16thrust24THRUST_300001_SM_1000_NS12placeholders2_8E
	.align		8
        /*0148*/ 	.dword	_ZN34_INTERNAL_822f706b_4_k_cu_666e69c16thrust24THRUST_300001_SM_1000_NS12placeholders2_9E
	.align		8
        /*0150*/ 	.dword	_ZN34_INTERNAL_822f706b_4_k_cu_666e69c16thrust24THRUST_300001_SM_1000_NS12placeholders3_10E
	.align		8
        /*0158*/ 	.dword	_ZN34_INTERNAL_822f706b_4_k_cu_666e69c16thrust24THRUST_300001_SM_1000_NS3seqE
	.align		8
        /*0160*/ 	.dword	_ZN34_INTERNAL_822f706b_4_k_cu_666e69c16thrust24THRUST_300001_SM_1000_NS6deviceE


//--------------------- .text._ZN6kernel12block_solverEv --------------------------
	.section	.text._ZN6kernel12block_solverEv,"ax",@progbits
	.align	128
        .global         _ZN6kernel12block_solverEv
        .type           _ZN6kernel12block_solverEv,@function
        .size           _ZN6kernel12block_solverEv,(.L_x_693 - _ZN6kernel12block_solverEv)
        .other          _ZN6kernel12block_solverEv,@"STO_CUDA_ENTRY STV_DEFAULT"
_ZN6kernel12block_solverEv:
.text._ZN6kernel12block_solverEv:
[----:B------:R-:W-:Y:S01]  /*0000*/  LDC R1, c[0x0][0x37c] ;  /* 0x0000df00ff017b82 */ /* 0x000fe20000000800 */
[----:B------:R-:W-:Y:S05]  /*0010*/  EXIT ;  /* 0x000000000000794d */ /* 0x000fea0003800000 */
.L_x_0:
[----:B------:R-:W-:-:S00]  /*0020*/  BRA `(.L_x_0) ;  /* 0xfffffffc00fc7947 */ /* 0x000fc0000383ffff */
[----:B------:R-:W-:-:S00]  /*0030*/  NOP ;  /* 0x0000000000007918 */ /* 0x000fc00000000000 */
        /* <DEDUP_REMOVED lines=12> */
.L_x_693:


//--------------------- .text._ZN3cub18CUB_300001_SM_10006detail8for_each13static_kernelINS2_12policy_hub_t12policy_500_tEmN6thrust24THRUST_300001_SM_1000_NS8cuda_cub20__uninitialized_fill7functorINS7_10device_ptrIfEEfEEEEvT0_T1_ --------------------------
	.section	.text._ZN3cub18CUB_300001_SM_10006detail8for_each13static_kernelINS2_12policy_hub_t12policy_500_tEmN6thrust24THRUST_300001_SM_1000_NS8cuda_cub20__uninitialized_fill7functorINS7_10device_ptrIfEEfEEEEvT0_T1_,"ax",@progbits
	.align	128
        .global         _ZN3cub18CUB_300001_SM_10006detail8for_each13static_kernelINS2_12policy_hub_t12policy_500_tEmN6thrust24THRUST_300001_SM_1000_NS8cuda_cub20__uninitialized_fill7functorINS7_10device_ptrIfEEfEEEEvT0_T1_
        .type           _ZN3cub18CUB_300001_SM_10006detail8for_each13static_kernelINS2_12policy_hub_t12policy_500_tEmN6thrust24THRUST_300001_SM_1000_NS8cuda_cub20__uninitialized_fill7functorINS7_10device_ptrIfEEfEEEEvT0_T1_,@function
        .size           _ZN3cub18CUB_300001_SM_10006detail8for_each13static_kernelINS2_12policy_hub_t12policy_500_tEmN6thrust24THRUST_300001_SM_1000_NS8cuda_cub20__uninitialized_fill7functorINS7_10device_ptrIfEEfEEEEvT0_T1_,(.L_x_694 - _ZN3cub18CUB_300001_SM_10006detail8for_each13static_kernelINS2_12policy_hub_t12policy_500_tEmN6thrust24THRUST_300001_SM_1000_NS8cuda_cub20__uninitialized_fill7functorINS7_10device_ptrIfEEfEEEEvT0_T1_)
        .other          _ZN3cub18CUB_300001_SM_10006detail8for_each13static_kernelINS2_12policy_hub_t12policy_500_tEmN6thrust24THRUST_300001_SM_1000_NS8cuda_cub20__uninitialized_fill7functorINS7_10device_ptrIfEEfEEEEvT0_T1_,@"STO_CUDA_ENTRY STV_DEFAULT"
_ZN3cub18CUB_300001_SM_10006detail8for_each13static_kernelINS2_12policy_hub_t12policy_500_tEmN6thrust24THRUST_300001_SM_1000_NS8cuda_cub20__uninitialized_fill7functorINS7_10device_ptrIfEEfEEEEvT0_T1_:
.text._ZN3cub18CUB_300001_SM_10006detail8for_each13static_kernelINS2_12policy_hub_t12policy_500_tEmN6thrust24THRUST_300001_SM_1000_NS8cuda_cub20__uninitialized_fill7functorINS7_10device_ptrIfEEfEEEEvT0_T1_:
[----:B------:R-:W-:Y:S08]  /*0000*/  LDC R1, c[0x0][0x37c] ;  /* 0x0000df00ff017b82 */ /* 0x000ff00000000800 */
[----:B------:R-:W0:Y:S01]  /*0010*/  S2UR UR4, SR_CTAID.X ;  /* 0x00000000000479c3 */ /* 0x000e220000002500 */
[----:B------:R-:W1:Y:S01]  /*0020*/  LDCU.64 UR6, c[0x0][0x380] ;  /* 0x00007000ff0677ac */ /* 0x000e620008000a00 */
[----:B------:R-:W2:Y:S01]  /*0030*/  LDCU.64 UR8, c[0x0][0x358] ;  /* 0x00006b00ff0877ac */ /* 0x000ea20008000a00 */
[----:B0-----:R-:W-:-:S04]  /*0040*/  UIMAD.WIDE.U32 UR4, UR4, 0x200, URZ ;  /* 0x00000200040478a5 */ /* 0x001fc8000f8e00ff */
[----:B-1----:R-:W-:-:S04]  /*0050*/  UIADD3 UR6, UP0, UPT, -UR4, UR6, URZ ;  /* 0x0000000604067290 */ /* 0x002fc8000ff1e1ff */
[----:B------:R-:W-:Y:S02]  /*0060*/  UIADD3.X UR7, UPT, UPT, ~UR5, UR7, URZ, UP0, !UPT ;  /* 0x0000000705077290 */ /* 0x000fe400087fe5ff */
[----:B------:R-:W-:-:S04]  /*0070*/  UISETP.GE.U32.AND UP0, UPT, UR6, 0x200, UPT ;  /* 0x000002000600788c */ /* 0x000fc8000bf06070 */
[----:B------:R-:W-:-:S09]  /*0080*/  UISETP.GE.U32.AND.EX UP0, UPT, UR7, URZ, UPT, UP0 ;  /* 0x000000ff0700728c */ /* 0x000fd2000bf06100 */
[----:B--2---:R-:W-:Y:S05]  /*0090*/  BRA.U !UP0, `(.L_x_1) ;  /* 0x0000000108287547 */ /* 0x004fea000b800000 */
[----:B------:R-:W0:Y:S01]  /*00a0*/  S2R R0, SR_TID.X ;  /* 0x0000000000007919 */ /* 0x000e220000002100 */
[----:B------:R-:W1:Y:S01]  /*00b0*/  LDCU.64 UR6, c[0x0][0x388] ;  /* 0x00007100ff0677ac */ /* 0x000e620008000a00 */
[----:B------:R-:W2:Y:S01]  /*00c0*/  LDC R5, c[0x0][0x390] ;  /* 0x0000e400ff057b82 */ /* 0x000ea20000000800 */
[----:B0-----:R-:W-:-:S05]  /*00d0*/  IADD3 R0, P0, PT, R0, UR4, RZ ;  /* 0x0000000400007c10 */ /* 0x001fca000ff1e0ff */
[----:B------:R-:W-:Y:S01]  /*00e0*/  IMAD.X R3, RZ, RZ, UR5, P0 ;  /* 0x00000005ff037e24 */ /* 0x000fe200080e06ff */
[----:B-1----:R-:W-:-:S04]  /*00f0*/  LEA R2, P0, R0, UR6, 0x2 ;  /* 0x0000000600027c11 */ /* 0x002fc8000f8010ff */
[----:B------:R-:W-:-:S05]  /*0100*/  LEA.HI.X R3, R0, UR7, R3, 0x2, P0 ;  /* 0x0000000700037c11 */ /* 0x000fca00080f1403 */
[----:B--2---:R-:W-:Y:S04]  /*0110*/  STG.E desc[UR8][R2.64], R5 ;  /* 0x0000000502007986 */ /* 0x004fe8000c101908 */
[----:B------:R-:W-:Y:S01]  /*0120*/  STG.E desc[UR8][R2.64+0x400], R5 ;  /* 0x0004000502007986 */ /* 0x000fe2000c101908 */
[----:B------:R-:W-:Y:S05]  /*0130*/  EXIT ;  /* 0x000000000000794d */ /* 0x000fea0003800000 */
.L_x_1:
[----:B------:R-:W0:Y:S01]  /*0140*/  S2R R0, SR_TID.X ;  /* 0x0000000000007919 */ /* 0x000e220000002100 */
[----:B------:R-:W-:Y:S01]  /*0150*/  IMAD.U32 R2, RZ, RZ, UR7 ;  /* 0x00000007ff027e24 */ /* 0x000fe2000f8e00ff */
[----:B------:R-:W1:Y:S01]  /*0160*/  LDCU.64 UR10, c[0x0][0x388] ;  /* 0x00007100ff0a77ac */ /* 0x000e620008000a00 */
[----:B------:R-:W-:Y:S01]  /*0170*/  IMAD.U32 R4, RZ, RZ, UR7 ;  /* 0x00000007ff047e24 */ /* 0x000fe2000f8e00ff */
[----:B0-----:R-:W-:-:S04]  /*0180*/  ISETP.LT.U32.AND P0, PT, R0, UR6, PT ;  /* 0x0000000600007c0c */ /* 0x001fc8000bf01070 */
[----:B------:R-:W-:Y:S01]  /*0190*/  ISETP.GT.U32.AND.EX P0, PT, R2, RZ, PT, P0 ;  /* 0x000000ff0200720c */ /* 0x000fe20003f04100 */
[C---:B------:R-:W-:Y:S01]  /*01a0*/  VIADD R2, R0.reuse, 0x100 ;  /* 0x0000010000027836 */ /* 0x040fe20000000000 */
[----:B------:R-:W-:-:S04]  /*01b0*/  IADD3 R0, P2, PT, R0, UR4, RZ ;  /* 0x0000000400007c10 */ /* 0x000fc8000ff5e0ff */
[----:B------:R-:W-:Y:S01]  /*01c0*/  ISETP.LT.U32.AND P1, PT, R2, UR6, PT ;  /* 0x0000000602007c0c */ /* 0x000fe2000bf21070 */
[----:B------:R-:W-:Y:S01]  /*01d0*/  IMAD.X R3, RZ, RZ, UR5, P2 ;  /* 0x00000005ff037e24 */ /* 0x000fe200090e06ff */
[----:B-1----:R-:W-:Y:S02]  /*01e0*/  LEA R2, P2, R0, UR10, 0x2 ;  /* 0x0000000a00027c11 */ /* 0x002fe4000f8410ff */
[----:B------:R-:W-:Y:S02]  /*01f0*/  ISETP.GT.U32.AND.EX P1, PT, R4, RZ, PT, P1 ;  /* 0x000000ff0400720c */ /* 0x000fe40003f24110 */
[----:B------:R-:W-:Y:S01]  /*0200*/  LEA.HI.X R3, R0, UR11, R3, 0x2, P2 ;  /* 0x0000000b00037c11 */ /* 0x000fe200090f1403 */
[----:B------:R-:W0:Y:S04]  /*0210*/  @P0 LDC R5, c[0x0][0x390] ;  /* 0x0000e400ff050b82 */ /* 0x000e280000000800 */
[----:B0-----:R0:W-:Y:S06]  /*0220*/  @P0 STG.E desc[UR8][R2.64], R5 ;  /* 0x0000000502000986 */ /* 0x0011ec000c101908 */
[----:B------:R-:W-:Y:S05]  /*0230*/  @!P1 EXIT ;  /* 0x000000000000994d */ /* 0x000fea0003800000 */
[----:B0-----:R-:W0:Y:S02]  /*0240*/  LDC R5, c[0x0][0x390] ;  /* 0x0000e400ff057b82 */ /* 0x001e240000000800 */
[----:B0-----:R-:W-:Y:S01]  /*0250*/  STG.E desc[UR8][R2.64+0x400], R5 ;  /* 0x0004000502007986 */ /* 0x001fe2000c101908 */
[----:B------:R-:W-:Y:S05]  /*0260*/  EXIT ;  /* 0x000000000000794d */ /* 0x000fea0003800000 */
.L_x_2:
        /* <DEDUP_REMOVED lines=9> */
.L_x_694:


//--------------------- .text._ZN3cub18CUB_300001_SM_10006detail11EmptyKernelIvEEvv --------------------------
	.section	.text._ZN3cub18CUB_300001_SM_10006detail11EmptyKernelIvEEvv,"ax",@progbits
	.align	128
        .global         _ZN3cub18CUB_300001_SM_10006detail11EmptyKernelIvEEvv
        .type           _ZN3cub18CUB_300001_SM_10006detail11EmptyKernelIvEEvv,@function
        .size           _ZN3cub18CUB_300001_SM_10006detail11EmptyKernelIvEEvv,(.L_x_695 - _ZN3cub18CUB_300001_SM_10006detail11EmptyKernelIvEEvv)
        .other          _ZN3cub18CUB_300001_SM_10006detail11EmptyKernelIvEEvv,@"STO_CUDA_ENTRY STV_DEFAULT"
_ZN3cub18CUB_300001_SM_10006detail11EmptyKernelIvEEvv:
.text._ZN3cub18CUB_300001_SM_10006detail11EmptyKernelIvEEvv:
[----:B------:R-:W-:Y:S01]  /*0000*/  LDC R1, c[0x0][0x37c] ;  /* 0x0000df00ff017b82 */ /* 0x000fe20000000800 */
[----:B------:R-:W-:Y:S05]  /*0010*/  EXIT ;  /* 0x000000000000794d */ /* 0x000fea0003800000 */
.L_x_3:
        /* <DEDUP_REMOVED lines=14> */
.L_x_695:


//--------------------- .text._ZN6thrust24THRUST_300001_SM_1000_NS8cuda_cub4core6detail13_kernel_agentINS1_8__reduce11ReduceAgentIPN4cuda3std3__45tupleIJflEEESC_SB_lNS1_9__extrema9arg_max_fIflNS9_4lessIfEEEEEEJSC_SC_iSH_EEEvDpT0_ --------------------------
	.section	.text._ZN6thrust24THRUST_300001_SM_1000_NS8cuda_cub4core6detail13_kernel_agentINS1_8__reduce11ReduceAgentIPN4cuda3std3__45tupleIJflEEESC_SB_lNS1_9__extrema9arg_max_fIflNS9_4lessIfEEEEEEJSC_SC_iSH_EEEvDpT0_,"ax",@progbits
	.align	128
        .global         _ZN6thrust24THRUST_300001_SM_1000_NS8cuda_cub4core6detail13_kernel_agentINS1_8__reduce11ReduceAgentIPN4cuda3std3__45tupleIJflEEESC_SB_lNS1_9__extrema9arg_max_fIflNS9_4lessIfEEEEEEJSC_SC_iSH_EEEvDpT0_
        .type           _ZN6thrust24THRUST_300001_SM_1000_NS8cuda_cub4core6detail13_kernel_agentINS1_8__reduce11ReduceAgentIPN4cuda3std3__45tupleIJflEEESC_SB_lNS1_9__extrema9arg_max_fIflNS9_4lessIfEEEEEEJSC_SC_iSH_EEEvDpT0_,@function
        .size           _ZN6thrust24THRUST_300001_SM_1000_NS8cuda_cub4core6detail13_kernel_agentINS1_8__reduce11ReduceAgentIPN4cuda3std3__45tupleIJflEEESC_SB_lNS1_9__extrema9arg_max_fIflNS9_4lessIfEEEEEEJSC_SC_iSH_EEEvDpT0_,(.L_x_696 - _ZN6thrust24THRUST_300001_SM_1000_NS8cuda_cub4core6detail13_kernel_agentINS1_8__reduce11ReduceAgentIPN4cuda3std3__45tupleIJflEEESC_SB_lNS1_9__extrema9arg_max_fIflNS9_4lessIfEEEEEEJSC_SC_iSH_EEEvDpT0_)
        .other          _ZN6thrust24THRUST_300001_SM_1000_NS8cuda_cub4core6detail13_kernel_agentINS1_8__reduce11ReduceAgentIPN4cuda3std3__45tupleIJflEEESC_SB_lNS1_9__extrema9arg_max_fIflNS9_4lessIfEEEEEEJSC_SC_iSH_EEEvDpT0_,@"STO_CUDA_ENTRY STV_DEFAULT"
_ZN6thrust24THRUST_300001_SM_1000_NS8cuda_cub4core6detail13_kernel_agentINS1_8__reduce11ReduceAgentIPN4cuda3std3__45tupleIJflEEESC_SB_lNS1_9__extrema9arg_max_fIflNS9_4lessIfEEEEEEJSC_SC_iSH_EEEvDpT0_:
.text._ZN6thrust24THRUST_300001_SM_1000_NS8cuda_cub4core6detail13_kernel_agentINS1_8__reduce11ReduceAgentIPN4cuda3std3__45tupleIJflEEESC_SB_lNS1_9__extrema9arg_max_fIflNS9_4lessIfEEEEEEJSC_SC_iSH_EEEvDpT0_:
[----:B------:R-:W-:Y:S01]  /*0000*/  LDC R1, c[0x0][0x37c] ;  /* 0x0000df00ff017b82 */ /* 0x000fe20000000800 */
[----:B------:R-:W0:Y:S02]  /*0010*/  LDCU UR8, c[0x0][0x390] ;  /* 0x00007200ff0877ac */ /* 0x000e240008000800 */
[----:B0-----:R-:W-:-:S13]  /*0020*/  ISETP.NE.AND P0, PT, RZ, UR8, PT ;  /* 0x00000008ff007c0c */ /* 0x001fda000bf05270 */
[----:B------:R-:W-:Y:S05]  /*0030*/  @!P0 EXIT ;  /* 0x000000000000894d */ /* 0x000fea0003800000 */
[----:B------:R-:W-:Y:S01]  /*0040*/  UISETP.GT.AND UP0, UPT, UR8, 0x4ff, UPT ;  /* 0x000004ff0800788c */ /* 0x000fe2000bf04270 */
[----:B------:R-:W-:Y:S01]  /*0050*/  BSSY.RECONVERGENT B0, `(.L_x_4) ;  /* 0x00005bf000007945 */ /* 0x000fe20003800200 */
[----:B------:R-:W0:Y:S07]  /*0060*/  LDCU.64 UR10, c[0x0][0x358] ;  /* 0x00006b00ff0a77ac */ /* 0x000e2e0008000a00 */
[----:B------:R-:W-:Y:S05]  /*0070*/  BRA.U UP0, `(.L_x_5) ;  /* 0x0000003100807547 */ /* 0x000fea000b800000 */
[----:B------:R-:W1:Y:S01]  /*0080*/  S2R R0, SR_TID.X ;  /* 0x0000000000007919 */ /* 0x000e620000002100 */
[----:B------:R-:W2:Y:S01]  /*0090*/  LDCU UR4, c[0x0][0x390] ;  /* 0x00007200ff0477ac */ /* 0x000ea20008000800 */
[----:B------:R-:W-:Y:S01]  /*00a0*/  BSSY.RECONVERGENT B1, `(.L_x_6) ;  /* 0x000000b000017945 */ /* 0x000fe20003800200 */
[----:B------:R-:W-:Y:S01]  /*00b0*/  IMAD.MOV.U32 R4, RZ, RZ, RZ ;  /* 0x000000ffff047224 */ /* 0x000fe200078e00ff */
[----:B------:R-:W-:Y:S02]  /*00c0*/  CS2R R2, SRZ ;  /* 0x0000000000027805 */ /* 0x000fe4000001ff00 */
[----:B-1----:R-:W-:Y:S01]  /*00d0*/  ISETP.GE.AND P0, PT, R0, UR8, PT ;  /* 0x0000000800007c0c */ /* 0x002fe2000bf06270 */
[----:B------:R-:W-:-:S12]  /*00e0*/  IMAD.MOV.U32 R5, RZ, RZ, R0 ;  /* 0x000000ffff057224 */ /* 0x000fd800078e0000 */
[----:B--2---:R-:W-:Y:S05]  /*00f0*/  @P0 BRA `(.L_x_7) ;  /* 0x0000000000140947 */ /* 0x004fea0003800000 */
[----:B------:R-:W1:Y:S02]  /*0100*/  LDC.64 R6, c[0x0][0x380] ;  /* 0x0000e000ff067b82 */ /* 0x000e640000000a00 */
[----:B-1----:R-:W-:-:S05]  /*0110*/  IMAD.WIDE.U32 R6, R0, 0x10, R6 ;  /* 0x0000001000067825 */ /* 0x002fca00078e0006 */
[----:B0-----:R1:W5:Y:S04]  /*0120*/  LDG.E.CONSTANT R4, desc[UR10][R6.64] ;  /* 0x0000000a06047981 */ /* 0x001368000c1e9900 */
[----:B------:R1:W5:Y:S01]  /*0130*/  LDG.E.64.CONSTANT R2, desc[UR10][R6.64+0x8] ;  /* 0x0000080a06027981 */ /* 0x000362000c1e9b00 */
[----:B------:R-:W-:-:S07]  /*0140*/  VIADD R5, R0, 0x100 ;  /* 0x0000010000057836 */ /* 0x000fce0000000000 */
.L_x_7:
[----:B0-----:R-:W-:Y:S05]  /*0150*/  BSYNC.RECONVERGENT B1 ;  /* 0x0000000000017941 */ /* 0x001fea0003800200 */
.L_x_6:
[----:B------:R-:W-:Y:S01]  /*0160*/  ISETP.GE.AND P0, PT, R5, UR8, PT ;  /* 0x0000000805007c0c */ /* 0x000fe2000bf06270 */
[----:B------:R-:W-:-:S12]  /*0170*/  BSSY.RECONVERGENT B1, `(.L_x_8) ;  /* 0x0000088000017945 */ /* 0x000fd80003800200 */
[----:B------:R-:W-:Y:S05]  /*0180*/  @P0 BRA `(.L_x_9) ;  /* 0x0000000800180947 */ /* 0x000fea0003800000 */
[----:B-1----:R-:W-:Y:S01]  /*0190*/  LOP3.LUT R6, RZ, R5, RZ, 0x33, !PT ;  /* 0x00000005ff067212 */ /* 0x002fe200078e33ff */
[----:B------:R-:W-:Y:S04]  /*01a0*/  BSSY.RECONVERGENT B2, `(.L_x_10) ;  /* 0x000002b000027945 */ /* 0x000fe80003800200 */
[----:B------:R-:W-:-:S05]  /*01b0*/  VIADD R12, R6, UR8 ;  /* 0x00000008060c7c36 */ /* 0x000fca0008000000 */
[----:B------:R-:W-:-:S04]  /*01c0*/  LOP3.LUT R6, R12, 0x300, RZ, 0xc0, !PT ;  /* 0x000003000c067812 */ /* 0x000fc800078ec0ff */
[----:B------:R-:W-:-:S13]  /*01d0*/  ISETP.NE.AND P0, PT, R6, 0x300, PT ;  /* 0x000003000600780c */ /* 0x000fda0003f05270 */
[----:B------:R-:W-:Y:S05]  /*01e0*/  @!P0 BRA `(.L_x_11) ;  /* 0x0000000000988947 */ /* 0x000fea0003800000 */
[----:B------:R-:W0:Y:S01]  /*01f0*/  LDC.64 R6, c[0x0][0x380] ;  /* 0x0000e000ff067b82 */ /* 0x000e220000000a00 */
[----:B------:R-:W-:-:S04]  /*0200*/  LEA.HI R8, R12, 0x1, RZ, 0x18 ;  /* 0x000000010c087811 */ /* 0x000fc800078fc0ff */
[----:B------:R-:W-:-:S05]  /*0210*/  LOP3.LUT R8, R8, 0x3, RZ, 0xc0, !PT ;  /* 0x0000000308087812 */ /* 0x000fca00078ec0ff */
[----:B------:R-:W-:Y:S02]  /*0220*/  IMAD.MOV R10, RZ, RZ, -R8 ;  /* 0x000000ffff0a7224 */ /* 0x000fe400078e0a08 */
[----:B0-----:R-:W-:-:S04]  /*0230*/  IMAD.WIDE.U32 R6, R5, 0x10, R6 ;  /* 0x0000001005067825 */ /* 0x001fc800078e0006 */
[----:B------:R-:W-:-:S07]  /*0240*/  IMAD.MOV.U32 R11, RZ, RZ, R6 ;  /* 0x000000ffff0b7224 */ /* 0x000fce00078e0006 */
.L_x_14:
[----:B------:R-:W-:-:S05]  /*0250*/  IMAD.MOV.U32 R6, RZ, RZ, R11 ;  /* 0x000000ffff067224 */ /* 0x000fca00078e000b */
[----:B------:R-:W2:Y:S04]  /*0260*/  LDG.E.CONSTANT R14, desc[UR10][R6.64] ;  /* 0x0000000a060e7981 */ /* 0x000ea8000c1e9900 */
[----:B------:R-:W3:Y:S01]  /*0270*/  LDG.E.64.CONSTANT R8, desc[UR10][R6.64+0x8] ;  /* 0x0000080a06087981 */ /* 0x000ee2000c1e9b00 */
[----:B------:R-:W-:Y:S01]  /*0280*/  VIADD R10, R10, 0x1 ;  /* 0x000000010a0a7836 */ /* 0x000fe20000000000 */
[----:B------:R-:W-:Y:S01]  /*0290*/  BSSY.RECONVERGENT B3, `(.L_x_12) ;  /* 0x0000018000037945 */ /* 0x000fe20003800200 */
[----:B-----5:R-:W-:Y:S01]  /*02a0*/  IMAD.MOV.U32 R17, RZ, RZ, R3 ;  /* 0x000000ffff117224 */ /* 0x020fe200078e0003 */
[----:B------:R-:W-:Y:S01]  /*02b0*/  IADD3 R11, P3, PT, R6, 0x1000, RZ ;  /* 0x00001000060b7810 */ /* 0x000fe20007f7e0ff */
[----:B------:R-:W-:Y:S01]  /*02c0*/  IMAD.MOV.U32 R15, RZ, RZ, R2 ;  /* 0x000000ffff0f7224 */ /* 0x000fe200078e0002 */
[----:B------:R-:W-:Y:S01]  /*02d0*/  ISETP.NE.AND P2, PT, R10, RZ, PT ;  /* 0x000000ff0a00720c */ /* 0x000fe20003f45270 */
[----:B------:R-:W-:Y:S01]  /*02e0*/  IMAD.MOV.U32 R13, RZ, RZ, R4 ;  /* 0x000000ffff0d7224 */ /* 0x000fe200078e0004 */
[----:B--2---:R-:W-:Y:S01]  /*02f0*/  FSETP.GEU.AND P0, PT, R4, R14, PT ;  /* 0x0000000e0400720b */ /* 0x004fe20003f0e000 */
[----:B------:R-:W-:-:S02]  /*0300*/  IMAD.MOV.U32 R4, RZ, RZ, R14 ;  /* 0x000000ffff047224 */ /* 0x000fc400078e000e */
[----:B---3--:R-:W-:Y:S02]  /*0310*/  IMAD.MOV.U32 R2, RZ, RZ, R8 ;  /* 0x000000ffff027224 */ /* 0x008fe400078e0008 */
[----:B------:R-:W-:-:S08]  /*0320*/  IMAD.MOV.U32 R3, RZ, RZ, R9 ;  /* 0x000000ffff037224 */ /* 0x000fd000078e0009 */
[----:B------:R-:W-:Y:S05]  /*0330*/  @!P0 BRA `(.L_x_13) ;  /* 0x0000000000348947 */ /* 0x000fea0003800000 */
[----:B------:R-:W-:Y:S01]  /*0340*/  FSETP.GEU.AND P4, PT, R14, R13, PT ;  /* 0x0000000d0e00720b */ /* 0x000fe20003f8e000 */
[----:B------:R-:W-:Y:S02]  /*0350*/  IMAD.MOV.U32 R4, RZ, RZ, R13 ;  /* 0x000000ffff047224 */ /* 0x000fe400078e000d */
[----:B------:R-:W-:Y:S02]  /*0360*/  IMAD.MOV.U32 R2, RZ, RZ, R15 ;  /* 0x000000ffff027224 */ /* 0x000fe400078e000f */
[----:B------:R-:W-:-:S08]  /*0370*/  IMAD.MOV.U32 R3, RZ, RZ, R17 ;  /* 0x000000ffff037224 */ /* 0x000fd000078e0011 */
[CC--:B------:R-:W-:Y:S02]  /*0380*/  @P4 ISETP.LT.U32.AND P1, PT, R15.reuse, R8.reuse, PT ;  /* 0x000000080f00420c */ /* 0x0c0fe40003f21070 */
[-C--:B------:R-:W-:Y:S02]  /*0390*/  @P4 ISETP.GE.U32.AND P0, PT, R15, R8.reuse, PT ;  /* 0x000000080f00420c */ /* 0x080fe40003f06070 */
[CC--:B------:R-:W-:Y:S02]  /*03a0*/  @P4 ISETP.LT.AND.EX P1, PT, R17.reuse, R9.reuse, PT, P1 ;  /* 0x000000091100420c */ /* 0x0c0fe40003f21310 */
[-C--:B------:R-:W-:Y:S02]  /*03b0*/  @P4 ISETP.GE.AND.EX P0, PT, R17, R9.reuse, PT, P0 ;  /* 0x000000091100420c */ /* 0x080fe40003f06300 */
[----:B------:R-:W-:Y:S02]  /*03c0*/  @P4 SEL R8, R15, R8, P1 ;  /* 0x000000080f084207 */ /* 0x000fe40000800000 */
[----:B------:R-:W-:-:S02]  /*03d0*/  @P4 SEL R9, R17, R9, P1 ;  /* 0x0000000911094207 */ /* 0x000fc40000800000 */
[----:B------:R-:W-:Y:S01]  /*03e0*/  @P4 FSEL R4, R13, R14, !P0 ;  /* 0x0000000e0d044208 */ /* 0x000fe20004000000 */
[----:B------:R-:W-:Y:S02]  /*03f0*/  @P4 IMAD.MOV.U32 R2, RZ, RZ, R8 ;  /* 0x000000ffff024224 */ /* 0x000fe400078e0008 */
[----:B------:R-:W-:-:S07]  /*0400*/  @P4 IMAD.MOV.U32 R3, RZ, RZ, R9 ;  /* 0x000000ffff034224 */ /* 0x000fce00078e0009 */
.L_x_13:
[----:B------:R-:W-:Y:S05]  /*0410*/  BSYNC.RECONVERGENT B3 ;  /* 0x0000000000037941 */ /* 0x000fea0003800200 */
.L_x_12:
[----:B------:R-:W-:Y:S02]  /*0420*/  IMAD.X R7, RZ, RZ, R7, P3 ;  /* 0x000000ffff077224 */ /* 0x000fe400018e0607 */
[----:B------:R-:W-:Y:S01]  /*0430*/  VIADD R5, R5, 0x100 ;  /* 0x0000010005057836 */ /* 0x000fe20000000000 */
[----:B------:R-:W-:Y:S06]  /*0440*/  @P2 BRA `(.L_x_14) ;  /* 0xfffffffc00802947 */ /* 0x000fec000383ffff */
.L_x_11:
[----:B------:R-:W-:Y:S05]  /*0450*/  BSYNC.RECONVERGENT B2 ;  /* 0x0000000000027941 */ /* 0x000fea0003800200 */
.L_x_10:
[----:B------:R-:W0:Y:S01]  /*0460*/  LDC.64 R8, c[0x0][0x380] ;  /* 0x0000e000ff087b82 */ /* 0x000e220000000a00 */
[----:B------:R-:W-:-:S13]  /*0470*/  ISETP.GE.U32.AND P0, PT, R12, 0x300, PT ;  /* 0x000003000c00780c */ /* 0x000fda0003f06070 */
[----:B------:R-:W-:Y:S05]  /*0480*/  @!P0 BRA `(.L_x_9) ;  /* 0x0000000400588947 */ /* 0x000fea0003800000 */
.L_x_23:
[----:B0-----:R-:W-:-:S05]  /*0490*/  IMAD.WIDE R18, R5, 0x10, R8 ;  /* 0x0000001005127825 */ /* 0x001fca00078e0208 */
[----:B------:R-:W2:Y:S04]  /*04a0*/  LDG.E.CONSTANT R21, desc[UR10][R18.64] ;  /* 0x0000000a12157981 */ /* 0x000ea8000c1e9900 */
[----:B------:R-:W3:Y:S04]  /*04b0*/  LDG.E.64.CONSTANT R14, desc[UR10][R18.64+0x8] ;  /* 0x0000080a120e7981 */ /* 0x000ee8000c1e9b00 */
[----:B-----5:R0:W5:Y:S04]  /*04c0*/  LDG.E.CONSTANT R27, desc[UR10][R18.64+0x1000] ;  /* 0x0010000a121b7981 */ /* 0x020168000c1e9900 */
[----:B------:R0:W5:Y:S04]  /*04d0*/  LDG.E.CONSTANT R16, desc[UR10][R18.64+0x2000] ;  /* 0x0020000a12107981 */ /* 0x000168000c1e9900 */
[----:B------:R0:W5:Y:S04]  /*04e0*/  LDG.E.CONSTANT R17, desc[UR10][R18.64+0x3000] ;  /* 0x0030000a12117981 */ /* 0x000168000c1e9900 */
[----:B------:R0:W5:Y:S04]  /*04f0*/  LDG.E.64.CONSTANT R12, desc[UR10][R18.64+0x1008] ;  /* 0x0010080a120c7981 */ /* 0x000168000c1e9b00 */
[----:B------:R0:W5:Y:S04]  /*0500*/  LDG.E.64.CONSTANT R6, desc[UR10][R18.64+0x2008] ;  /* 0x0020080a12067981 */ /* 0x000168000c1e9b00 */
[----:B------:R0:W5:Y:S01]  /*0510*/  LDG.E.64.CONSTANT R10, desc[UR10][R18.64+0x3008] ;  /* 0x0030080a120a7981 */ /* 0x000162000c1e9b00 */
[----:B------:R-:W-:Y:S01]  /*0520*/  BSSY.RECONVERGENT B2, `(.L_x_15) ;  /* 0x0000011000027945 */ /* 0x000fe20003800200 */
[----:B--2---:R-:W-:Y:S01]  /*0530*/  FSETP.GEU.AND P0, PT, R4, R21, PT ;  /* 0x000000150400720b */ /* 0x004fe20003f0e000 */
[----:B------:R-:W-:-:S02]  /*0540*/  IMAD.MOV.U32 R20, RZ, RZ, R21 ;  /* 0x000000ffff147224 */ /* 0x000fc400078e0015 */
[----:B---3--:R-:W-:Y:S02]  /*0550*/  IMAD.MOV.U32 R23, RZ, RZ, R14 ;  /* 0x000000ffff177224 */ /* 0x008fe400078e000e */
[----:B------:R-:W-:-:S08]  /*0560*/  IMAD.MOV.U32 R25, RZ, RZ, R15 ;  /* 0x000000ffff197224 */ /* 0x000fd000078e000f */
[----:B0-----:R-:W-:Y:S05]  /*0570*/  @!P0 BRA `(.L_x_16) ;  /* 0x00000000002c8947 */ /* 0x001fea0003800000 */
[----:B------:R-:W-:Y:S01]  /*0580*/  FSETP.GEU.AND P2, PT, R21, R4, PT ;  /* 0x000000041500720b */ /* 0x000fe20003f4e000 */
[----:B------:R-:W-:Y:S02]  /*0590*/  IMAD.MOV.U32 R23, RZ, RZ, R2 ;  /* 0x000000ffff177224 */ /* 0x000fe400078e0002 */
[----:B------:R-:W-:Y:S02]  /*05a0*/  IMAD.MOV.U32 R25, RZ, RZ, R3 ;  /* 0x000000ffff197224 */ /* 0x000fe400078e0003 */
[----:B------:R-:W-:-:S08]  /*05b0*/  IMAD.MOV.U32 R20, RZ, RZ, R4 ;  /* 0x000000ffff147224 */ /* 0x000fd000078e0004 */
[CC--:B------:R-:W-:Y:S02]  /*05c0*/  @P2 ISETP.GE.U32.AND P0, PT, R2.reuse, R14.reuse, PT ;  /* 0x0000000e0200220c */ /* 0x0c0fe40003f06070 */
[-C--:B------:R-:W-:Y:S02]  /*05d0*/  @P2 ISETP.LT.U32.AND P1, PT, R2, R14.reuse, PT ;  /* 0x0000000e0200220c */ /* 0x080fe40003f21070 */
[CC--:B------:R-:W-:Y:S02]  /*05e0*/  @P2 ISETP.GE.AND.EX P0, PT, R3.reuse, R15.reuse, PT, P0 ;  /* 0x0000000f0300220c */ /* 0x0c0fe40003f06300 */
[----:B------:R-:W-:Y:S02]  /*05f0*/  @P2 ISETP.LT.AND.EX P1, PT, R3, R15, PT, P1 ;  /* 0x0000000f0300220c */ /* 0x000fe40003f21310 */
[----:B------:R-:W-:Y:S02]  /*0600*/  @P2 FSEL R20, R4, R21, !P0 ;  /* 0x0000001504142208 */ /* 0x000fe40004000000 */
[----:B------:R-:W-:-:S02]  /*0610*/  @P2 SEL R23, R2, R14, P1 ;  /* 0x0000000e02172207 */ /* 0x000fc40000800000 */
[----:B------:R-:W-:-:S07]  /*0620*/  @P2 SEL R25, R3, R15, P1 ;  /* 0x0000000f03192207 */ /* 0x000fce0000800000 */
.L_x_16:
[----:B------:R-:W-:Y:S05]  /*0630*/  BSYNC.RECONVERGENT B2 ;  /* 0x0000000000027941 */ /* 0x000fea0003800200 */
.L_x_15:
[----:B-----5:R-:W-:Y:S01]  /*0640*/  FSETP.GEU.AND P0, PT, R20, R27, PT ;  /* 0x0000001b1400720b */ /* 0x020fe20003f0e000 */
[----:B------:R-:W-:Y:S01]  /*0650*/  BSSY.RECONVERGENT B2, `(.L_x_17) ;  /* 0x0000010000027945 */ /* 0x000fe20003800200 */
[----:B------:R-:W-:Y:S02]  /*0660*/  IMAD.MOV.U32 R3, RZ, RZ, R27 ;  /* 0x000000ffff037224 */ /* 0x000fe400078e001b */
[----:B------:R-:W-:Y:S02]  /*0670*/  IMAD.MOV.U32 R19, RZ, RZ, R12 ;  /* 0x000000ffff137224 */ /* 0x000fe400078e000c */
[----:B------:R-:W-:-:S07]  /*0680*/  IMAD.MOV.U32 R21, RZ, RZ, R13 ;  /* 0x000000ffff157224 */ /* 0x000fce00078e000d */
[----:B------:R-:W-:Y:S05]  /*0690*/  @!P0 BRA `(.L_x_18) ;  /* 0x00000000002c8947 */ /* 0x000fea0003800000 */
        /* <DEDUP_REMOVED lines=11> */
.L_x_18:
[----:B------:R-:W-:Y:S05]  /*0750*/  BSYNC.RECONVERGENT B2 ;  /* 0x0000000000027941 */ /* 0x000fea0003800200 */
.L_x_17:
[----:B------:R-:W-:Y:S01]  /*0760*/  FSETP.GEU.AND P0, PT, R3, R16, PT ;  /* 0x000000100300720b */ /* 0x000fe20003f0e000 */
        /* <DEDUP_REMOVED lines=10> */
[----:B------:R-:W-:Y:S02]  /*0810*/  @P2 ISETP.LT.U32.AND P1, PT, R19, R6, PT ;  /* 0x000000061300220c */ /* 0x000fe40003f21070 */
[CC--:B------:R-:W-:Y:S02]  /*0820*/  @P2 ISETP.GE.AND.EX P0, PT, R21.reuse, R7.reuse, PT, P0 ;  /* 0x000000071500220c */ /* 0x0c0fe40003f06300 */
[----:B------:R-:W-:Y:S02]  /*0830*/  @P2 ISETP.LT.AND.EX P1, PT, R21, R7, PT, P1 ;  /* 0x000000071500220c */ /* 0x000fe40003f21310 */
[----:B------:R-:W-:Y:S02]  /*0840*/  @P2 FSEL R12, R3, R16, !P0 ;  /* 0x00000010030c2208 */ /* 0x000fe40004000000 */
[----:B------:R-:W-:-:S02]  /*0850*/  @P2 SEL R13, R19, R6, P1 ;  /* 0x00000006130d2207 */ /* 0x000fc40000800000 */
[----:B------:R-:W-:-:S07]  /*0860*/  @P2 SEL R15, R21, R7, P1 ;  /* 0x00000007150f2207 */ /* 0x000fce0000800000 */
.L_x_20:
[----:B------:R-:W-:Y:S05]  /*0870*/  BSYNC.RECONVERGENT B2 ;  /* 0x0000000000027941 */ /* 0x000fea0003800200 */
.L_x_19:
        /* <DEDUP_REMOVED lines=19> */
.L_x_22:
[----:B------:R-:W-:Y:S05]  /*09b0*/  BSYNC.RECONVERGENT B2 ;  /* 0x0000000000027941 */ /* 0x000fea0003800200 */
.L_x_21:
[----:B------:R-:W-:-:S05]  /*09c0*/  VIADD R5, R5, 0x400 ;  /* 0x0000040005057836 */ /* 0x000fca0000000000 */
[----:B------:R-:W-:-:S13]  /*09d0*/  ISETP.GE.AND P0, PT, R5, UR4, PT ;  /* 0x0000000405007c0c */ /* 0x000fda000bf06270 */
[----:B------:R-:W-:Y:S05]  /*09e0*/  @!P0 BRA `(.L_x_23) ;  /* 0xfffffff800a88947 */ /* 0x000fea000383ffff */
.L_x_9:
[----:B------:R-:W-:Y:S05]  /*09f0*/  BSYNC.RECONVERGENT B1 ;  /* 0x0000000000017941 */ /* 0x000fea0003800200 */
.L_x_8:
[----:B------:R-:W2:Y:S02]  /*0a00*/  LDCU UR6, c[0x0][0x390] ;  /* 0x00007200ff0677ac */ /* 0x000ea40008000800 */
[----:B--2---:R-:W-:-:S09]  /*0a10*/  UISETP.GE.AND UP0, UPT, UR6, 0x100, UPT ;  /* 0x000001000600788c */ /* 0x004fd2000bf06270 */
[----:B------:R-:W-:Y:S05]  /*0a20*/  BRA.U !UP0, `(.L_x_24) ;  /* 0x00000011088c7547 */ /* 0x000fea000b800000 */
[----:B0-----:R-:W0:Y:S01]  /*0a30*/  S2R R8, SR_LANEID ;  /* 0x0000000000087919 */ /* 0x001e220000000000 */
[----:B------:R-:W-:Y:S01]  /*0a40*/  BSSY.RECONVERGENT B1, `(.L_x_25) ;  /* 0x000001b000017945 */ /* 0x000fe20003800200 */
[----:B-1---5:R-:W-:Y:S01]  /*0a50*/  IMAD.MOV.U32 R6, RZ, RZ, R2 ;  /* 0x000000ffff067224 */ /* 0x022fe200078e0002 */
[----:B------:R1:W2:Y:S01]  /*0a60*/  SHFL.DOWN PT, R9, R4, 0x1, 0x1f ;  /* 0x08201f0004097f89 */ /* 0x0002a200000e0000 */
[----:B------:R-:W-:Y:S02]  /*0a70*/  IMAD.MOV.U32 R7, RZ, RZ, R3 ;  /* 0x000000ffff077224 */ /* 0x000fe400078e0003 */
[----:B------:R-:W-:Y:S01]  /*0a80*/  IMAD.MOV.U32 R5, RZ, RZ, R4 ;  /* 0x000000ffff057224 */ /* 0x000fe200078e0004 */
[----:B------:R1:W3:Y:S04]  /*0a90*/  SHFL.DOWN PT, R11, R2, 0x1, 0x1f ;  /* 0x08201f00020b7f89 */ /* 0x0002e800000e0000 */
[----:B------:R1:W4:Y:S01]  /*0aa0*/  SHFL.DOWN PT, R13, R3, 0x1, 0x1f ;  /* 0x08201f00030d7f89 */ /* 0x00032200000e0000 */
[----:B0-----:R-:W-:-:S02]  /*0ab0*/  ISETP.GT.AND P0, PT, R8, 0x1e, PT ;  /* 0x0000001e0800780c */ /* 0x001fc40003f04270 */
[C---:B------:R-:W-:Y:S02]  /*0ac0*/  ISETP.GT.AND P1, PT, R8.reuse, 0x1d, PT ;  /* 0x0000001d0800780c */ /* 0x040fe40003f24270 */
[----:B------:R-:W-:-:S09]  /*0ad0*/  ISETP.GT.AND P3, PT, R8, 0x1b, PT ;  /* 0x0000001b0800780c */ /* 0x000fd20003f64270 */
[----:B-1234-:R-:W-:Y:S05]  /*0ae0*/  @P0 BRA `(.L_x_26) ;  /* 0x0000000000400947 */ /* 0x01efea0003800000 */
[----:B------:R-:W-:Y:S01]  /*0af0*/  FSETP.GEU.AND P0, PT, R4, R9, PT ;  /* 0x000000090400720b */ /* 0x000fe20003f0e000 */
[----:B------:R-:W-:Y:S02]  /*0b00*/  IMAD.MOV.U32 R6, RZ, RZ, R11 ;  /* 0x000000ffff067224 */ /* 0x000fe400078e000b */
[----:B------:R-:W-:Y:S02]  /*0b10*/  IMAD.MOV.U32 R7, RZ, RZ, R13 ;  /* 0x000000ffff077224 */ /* 0x000fe400078e000d */
[----:B------:R-:W-:-:S08]  /*0b20*/  IMAD.MOV.U32 R5, RZ, RZ, R9 ;  /* 0x000000ffff057224 */ /* 0x000fd000078e0009 */
[----:B------:R-:W-:Y:S05]  /*0b30*/  @!P0 BRA `(.L_x_26) ;  /* 0x00000000002c8947 */ /* 0x000fea0003800000 */
[----:B------:R-:W-:Y:S01]  /*0b40*/  FSETP.GT.AND P4, PT, R4, R9, PT ;  /* 0x000000090400720b */ /* 0x000fe20003f84000 */
[----:B------:R-:W-:Y:S02]  /*0b50*/  IMAD.MOV.U32 R6, RZ, RZ, R2 ;  /* 0x000000ffff067224 */ /* 0x000fe400078e0002 */
[----:B------:R-:W-:Y:S02]  /*0b60*/  IMAD.MOV.U32 R7, RZ, RZ, R3 ;  /* 0x000000ffff077224 */ /* 0x000fe400078e0003 */
[----:B------:R-:W-:-:S08]  /*0b70*/  IMAD.MOV.U32 R5, RZ, RZ, R4 ;  /* 0x000000ffff057224 */ /* 0x000fd000078e0004 */
[CC--:B------:R-:W-:Y:S02]  /*0b80*/  @!P4 ISETP.GE.U32.AND P0, PT, R2.reuse, R11.reuse, PT ;  /* 0x0000000b0200c20c */ /* 0x0c0fe40003f06070 */
[----:B------:R-:W-:Y:S02]  /*0b90*/  @!P4 ISETP.LT.U32.AND P2, PT, R2, R11, PT ;  /* 0x0000000b0200c20c */ /* 0x000fe40003f41070 */
[CC--:B------:R-:W-:Y:S02]  /*0ba0*/  @!P4 ISETP.GE.AND.EX P0, PT, R3.reuse, R13.reuse, PT, P0 ;  /* 0x0000000d0300c20c */ /* 0x0c0fe40003f06300 */
[----:B------:R-:W-:Y:S02]  /*0bb0*/  @!P4 ISETP.LT.AND.EX P2, PT, R3, R13, PT, P2 ;  /* 0x0000000d0300c20c */ /* 0x000fe40003f41320 */
[----:B------:R-:W-:Y:S02]  /*0bc0*/  @!P4 FSEL R5, R4, R9, !P0 ;  /* 0x000000090405c208 */ /* 0x000fe40004000000 */
[----:B------:R-:W-:-:S02]  /*0bd0*/  @!P4 SEL R6, R2, R11, P2 ;  /* 0x0000000b0206c207 */ /* 0x000fc40001000000 */
[----:B------:R-:W-:-:S07]  /*0be0*/  @!P4 SEL R7, R3, R13, P2 ;  /* 0x0000000d0307c207 */ /* 0x000fce0001000000 */
.L_x_26:
[----:B------:R-:W-:Y:S05]  /*0bf0*/  BSYNC.RECONVERGENT B1 ;  /* 0x0000000000017941 */ /* 0x000fea0003800200 */
.L_x_25:
[----:B------:R0:W1:Y:S01]  /*0c00*/  SHFL.DOWN PT, R10, R5, 0x2, 0x1f ;  /* 0x08401f00050a7f89 */ /* 0x00006200000e0000 */
[----:B------:R-:W-:Y:S01]  /*0c10*/  BSSY.RECONVERGENT B1, `(.L_x_27) ;  /* 0x000001a000017945 */ /* 0x000fe20003800200 */
[C---:B------:R-:W-:Y:S01]  /*0c20*/  ISETP.GT.AND P5, PT, R8.reuse, 0x17, PT ;  /* 0x000000170800780c */ /* 0x040fe20003fa4270 */
[----:B------:R-:W-:Y:S01]  /*0c30*/  IMAD.MOV.U32 R4, RZ, RZ, R6 ;  /* 0x000000ffff047224 */ /* 0x000fe200078e0006 */
[----:B------:R0:W2:Y:S01]  /*0c40*/  SHFL.DOWN PT, R3, R6, 0x2, 0x1f ;  /* 0x08401f0006037f89 */ /* 0x0000a200000e0000 */
[C---:B------:R-:W-:Y:S01]  /*0c50*/  ISETP.GT.AND P4, PT, R8.reuse, 0xf, PT ;  /* 0x0000000f0800780c */ /* 0x040fe20003f84270 */
[----:B------:R-:W-:Y:S01]  /*0c60*/  IMAD.MOV.U32 R2, RZ, RZ, R5 ;  /* 0x000000ffff027224 */ /* 0x000fe200078e0005 */
[----:B------:R-:W-:Y:S01]  /*0c70*/  ISETP.NE.AND P2, PT, R8, RZ, PT ;  /* 0x000000ff0800720c */ /* 0x000fe20003f45270 */
[----:B------:R0:W3:Y:S01]  /*0c80*/  SHFL.DOWN PT, R12, R7, 0x2, 0x1f ;  /* 0x08401f00070c7f89 */ /* 0x0000e200000e0000 */
[----:B------:R-:W-:Y:S01]  /*0c90*/  IMAD.MOV.U32 R8, RZ, RZ, R7 ;  /* 0x000000ffff087224 */ /* 0x000fe200078e0007 */
[----:B------:R-:W-:Y:S10]  /*0ca0*/  @P1 BRA `(.L_x_28) ;  /* 0x0000000000401947 */ /* 0x000ff40003800000 */
[----:B-1----:R-:W-:Y:S01]  /*0cb0*/  FSETP.GEU.AND P0, PT, R5, R10, PT ;  /* 0x0000000a0500720b */ /* 0x002fe20003f0e000 */
[----:B--2---:R-:W-:Y:S02]  /*0cc0*/  IMAD.MOV.U32 R4, RZ, RZ, R3 ;  /* 0x000000ffff047224 */ /* 0x004fe400078e0003 */
[----:B---3--:R-:W-:Y:S02]  /*0cd0*/  IMAD.MOV.U32 R8, RZ, RZ, R12 ;  /* 0x000000ffff087224 */ /* 0x008fe400078e000c */
[----:B------:R-:W-:-:S08]  /*0ce0*/  IMAD.MOV.U32 R2, RZ, RZ, R10 ;  /* 0x000000ffff027224 */ /* 0x000fd000078e000a */
[----:B------:R-:W-:Y:S05]  /*0cf0*/  @!P0 BRA `(.L_x_28) ;  /* 0x00000000002c8947 */ /* 0x000fea0003800000 */
[----:B------:R-:W-:Y:S01]  /*0d00*/  FSETP.GT.AND P6, PT, R5, R10, PT ;  /* 0x0000000a0500720b */ /* 0x000fe20003fc4000 */
[----:B------:R-:W-:Y:S02]  /*0d10*/  IMAD.MOV.U32 R4, RZ, RZ, R6 ;  /* 0x000000ffff047224 */ /* 0x000fe400078e0006 */
[----:B------:R-:W-:Y:S02]  /*0d20*/  IMAD.MOV.U32 R8, RZ, RZ, R7 ;  /* 0x000000ffff087224 */ /* 0x000fe400078e0007 */
[----:B------:R-:W-:-:S08]  /*0d30*/  IMAD.MOV.U32 R2, RZ, RZ, R5 ;  /* 0x000000ffff027224 */ /* 0x000fd000078e0005 */
[CC--:B------:R-:W-:Y:S02]  /*0d40*/  @!P6 ISETP.GE.U32.AND P1, PT, R6.reuse, R3.reuse, PT ;  /* 0x000000030600e20c */ /* 0x0c0fe40003f26070 */
[CC--:B------:R-:W-:Y:S02]  /*0d50*/  @!P6 ISETP.LT.U32.AND P0, PT, R6.reuse, R3.reuse, PT ;  /* 0x000000030600e20c */ /* 0x0c0fe40003f01070 */
[CC--:B------:R-:W-:Y:S02]  /*0d60*/  @!P6 ISETP.GE.AND.EX P1, PT, R7.reuse, R12.reuse, PT, P1 ;  /* 0x0000000c0700e20c */ /* 0x0c0fe40003f26310 */
[----:B------:R-:W-:Y:S02]  /*0d70*/  @!P6 ISETP.LT.AND.EX P0, PT, R7, R12, PT, P0 ;  /* 0x0000000c0700e20c */ /* 0x000fe40003f01300 */
[----:B------:R-:W-:Y:S02]  /*0d80*/  @!P6 FSEL R2, R5, R10, !P1 ;  /* 0x0000000a0502e208 */ /* 0x000fe40004800000 */
[----:B------:R-:W-:-:S02]  /*0d90*/  @!P6 SEL R4, R6, R3, P0 ;  /* 0x000000030604e207 */ /* 0x000fc40000000000 */
[----:B------:R-:W-:-:S07]  /*0da0*/  @!P6 SEL R8, R7, R12, P0 ;  /* 0x0000000c0708e207 */ /* 0x000fce0000000000 */
.L_x_28:
[----:B------:R-:W-:Y:S05]  /*0db0*/  BSYNC.RECONVERGENT B1 ;  /* 0x0000000000017941 */ /* 0x000fea0003800200 */
.L_x_27:
[----:B0-----:R0:W4:Y:S01]  /*0dc0*/  SHFL.DOWN PT, R5, R2, 0x4, 0x1f ;  /* 0x08801f0002057f89 */ /* 0x00112200000e0000 */
[----:B------:R-:W-:Y:S01]  /*0dd0*/  BSSY.RECONVERGENT B1, `(.L_x_29) ;  /* 0x0000017000017945 */ /* 0x000fe20003800200 */
[----:B------:R-:W-:Y:S02]  /*0de0*/  IMAD.MOV.U32 R6, RZ, RZ, R4 ;  /* 0x000000ffff067224 */ /* 0x000fe400078e0004 */
[----:B------:R0:W0:Y:S01]  /*0df0*/  SHFL.DOWN PT, R9, R4, 0x4, 0x1f ;  /* 0x08801f0004097f89 */ /* 0x00002200000e0000 */
[----:B------:R-:W-:Y:S02]  /*0e00*/  IMAD.MOV.U32 R7, RZ, RZ, R8 ;  /* 0x000000ffff077224 */ /* 0x000fe400078e0008 */
[----:B--2---:R-:W-:Y:S01]  /*0e10*/  IMAD.MOV.U32 R3, RZ, RZ, R2 ;  /* 0x000000ffff037224 */ /* 0x004fe200078e0002 */
[----:B------:R2:W0:Y:S01]  /*0e20*/  SHFL.DOWN PT, R11, R8, 0x4, 0x1f ;  /* 0x08801f00080b7f89 */ /* 0x00042200000e0000 */
[----:B------:R-:W-:Y:S05]  /*0e30*/  @P3 BRA `(.L_x_30) ;  /* 0x0000000000403947 */ /* 0x000fea0003800000 */
[----:B----4-:R-:W-:Y:S01]  /*0e40*/  FSETP.GEU.AND P0, PT, R2, R5, PT ;  /* 0x000000050200720b */ /* 0x010fe20003f0e000 */
[----:B0-----:R-:W-:Y:S02]  /*0e50*/  IMAD.MOV.U32 R6, RZ, RZ, R9 ;  /* 0x000000ffff067224 */ /* 0x001fe400078e0009 */
        /* <DEDUP_REMOVED lines=14> */
.L_x_30:
[----:B------:R-:W-:Y:S05]  /*0f40*/  BSYNC.RECONVERGENT B1 ;  /* 0x0000000000017941 */ /* 0x000fea0003800200 */
.L_x_29:
[----:B--2---:R2:W2:Y:S01]  /*0f50*/  SHFL.DOWN PT, R8, R3, 0x8, 0x1f ;  /* 0x09001f0003087f89 */ /* 0x0044a200000e0000 */
[----:B------:R-:W-:Y:S01]  /*0f60*/  BSSY.RECONVERGENT B1, `(.L_x_31) ;  /* 0x0000017000017945 */ /* 0x000fe20003800200 */
[----:B0-----:R-:W-:Y:S02]  /*0f70*/  IMAD.MOV.U32 R4, RZ, RZ, R6 ;  /* 0x000000ffff047224 */ /* 0x001fe400078e0006 */
[----:B------:R0:W0:Y:S01]  /*0f80*/  SHFL.DOWN PT, R9, R6, 0x8, 0x1f ;  /* 0x09001f0006097f89 */ /* 0x00002200000e0000 */
[----:B----4-:R-:W-:Y:S02]  /*0f90*/  IMAD.MOV.U32 R5, RZ, RZ, R7 ;  /* 0x000000ffff057224 */ /* 0x010fe400078e0007 */
[----:B------:R-:W-:Y:S01]  /*0fa0*/  IMAD.MOV.U32 R2, RZ, RZ, R3 ;  /* 0x000000ffff027224 */ /* 0x000fe200078e0003 */
[----:B-1----:R1:W4:Y:S01]  /*0fb0*/  SHFL.DOWN PT, R10, R7, 0x8, 0x1f ;  /* 0x09001f00070a7f89 */ /* 0x00232200000e0000 */
[----:B------:R-:W-:Y:S05]  /*0fc0*/  @P5 BRA `(.L_x_32) ;  /* 0x0000000000405947 */ /* 0x000fea0003800000 */
[----:B--2---:R-:W-:Y:S01]  /*0fd0*/  FSETP.GEU.AND P0, PT, R3, R8, PT ;  /* 0x000000080300720b */ /* 0x004fe20003f0e000 */
[----:B0-----:R-:W-:Y:S02]  /*0fe0*/  IMAD.MOV.U32 R4, RZ, RZ, R9 ;  /* 0x000000ffff047224 */ /* 0x001fe400078e0009 */
[----:B----4-:R-:W-:Y:S02]  /*0ff0*/  IMAD.MOV.U32 R5, RZ, RZ, R10 ;  /* 0x000000ffff057224 */ /* 0x010fe400078e000a */
        /* <DEDUP_REMOVED lines=13> */
.L_x_32:
[----:B------:R-:W-:Y:S05]  /*10d0*/  BSYNC.RECONVERGENT B1 ;  /* 0x0000000000017941 */ /* 0x000fea0003800200 */
.L_x_31:
[----:B--2---:R2:W2:Y:S01]  /*10e0*/  SHFL.DOWN PT, R3, R2, 0x10, 0x1f ;  /* 0x0a001f0002037f89 */ /* 0x0044a200000e0000 */
[----:B------:R-:W-:Y:S01]  /*10f0*/  BSSY.RECONVERGENT B1, `(.L_x_33) ;  /* 0x0000017000017945 */ /* 0x000fe20003800200 */
[----:B-1----:R-:W-:Y:S02]  /*1100*/  IMAD.MOV.U32 R7, RZ, RZ, R4 ;  /* 0x000000ffff077224 */ /* 0x002fe400078e0004 */
[----:B0-----:R0:W1:Y:S01]  /*1110*/  SHFL.DOWN PT, R9, R4, 0x10, 0x1f ;  /* 0x0a001f0004097f89 */ /* 0x00106200000e0000 */
[----:B------:R-:W-:Y:S02]  /*1120*/  IMAD.MOV.U32 R6, RZ, RZ, R5 ;  /* 0x000000ffff067224 */ /* 0x000fe400078e0005 */
[----:B------:R-:W-:Y:S01]  /*1130*/  IMAD.MOV.U32 R8, RZ, RZ, R2 ;  /* 0x000000ffff087224 */ /* 0x000fe200078e0002 */
[----:B----4-:R0:W4:Y:S01]  /*1140*/  SHFL.DOWN PT, R10, R5, 0x10, 0x1f ;  /* 0x0a001f00050a7f89 */ /* 0x01012200000e0000 */
[----:B------:R-:W-:Y:S05]  /*1150*/  @P4 BRA `(.L_x_34) ;  /* 0x0000000000404947 */ /* 0x000fea0003800000 */
[----:B--2---:R-:W-:Y:S01]  /*1160*/  FSETP.GEU.AND P0, PT, R2, R3, PT ;  /* 0x000000030200720b */ /* 0x004fe20003f0e000 */
[----:B-1----:R-:W-:Y:S02]  /*1170*/  IMAD.MOV.U32 R7, RZ, RZ, R9 ;  /* 0x000000ffff077224 */ /* 0x002fe400078e0009 */
        /* <DEDUP_REMOVED lines=14> */
.L_x_34:
[----:B------:R-:W-:Y:S05]  /*1260*/  BSYNC.RECONVERGENT B1 ;  /* 0x0000000000017941 */ /* 0x000fea0003800200 */
.L_x_33:
[----:B------:R-:W-:Y:S04]  /*1270*/  BSSY.RECONVERGENT B1, `(.L_x_35) ;  /* 0x000000c000017945 */ /* 0x000fe80003800200 */
[----:B------:R-:W-:Y:S05]  /*1280*/  @P2 BRA `(.L_x_36) ;  /* 0x0000000000282947 */ /* 0x000fea0003800000 */
[----:B0-----:R-:W0:Y:S01]  /*1290*/  S2R R4, SR_CgaCtaId ;  /* 0x0000000000047919 */ /* 0x001e220000008800 */
[----:B--2---:R-:W-:Y:S02]  /*12a0*/  MOV R3, 0x400 ;  /* 0x0000040000037802 */ /* 0x004fe40000000f00 */
[----:B------:R-:W-:-:S04]  /*12b0*/  SHF.R.U32.HI R2, RZ, 0x1, R0 ;  /* 0x00000001ff027819 */ /* 0x000fc80000011600 */
[----:B------:R-:W-:Y:S02]  /*12c0*/  LOP3.LUT R2, R2, 0x1f0, RZ, 0xc0, !PT ;  /* 0x000001f002027812 */ /* 0x000fe400078ec0ff */
[----:B0-----:R-:W-:-:S05]  /*12d0*/  LEA R3, R4, R3, 0x18 ;  /* 0x0000000304037211 */ /* 0x001fca00078ec0ff */
[----:B------:R-:W-:Y:S02]  /*12e0*/  IMAD.IADD R5, R2, 0x1, R3 ;  /* 0x0000000102057824 */ /* 0x000fe400078e0203 */
[----:B------:R-:W-:Y:S02]  /*12f0*/  IMAD.MOV.U32 R2, RZ, RZ, R7 ;  /* 0x000000ffff027224 */ /* 0x000fe400078e0007 */
[----:B------:R-:W-:Y:S01]  /*1300*/  IMAD.MOV.U32 R3, RZ, RZ, R6 ;  /* 0x000000ffff037224 */ /* 0x000fe200078e0006 */
[----:B------:R0:W-:Y:S04]  /*1310*/  STS [R5+0x8], R8 ;  /* 0x0000080805007388 */ /* 0x0001e80000000800 */
[----:B------:R0:W-:Y:S02]  /*1320*/  STS.64 [R5+0x10], R2 ;  /* 0x0000100205007388 */ /* 0x0001e40000000a00 */
.L_x_36:
[----:B------:R-:W-:Y:S05]  /*1330*/  BSYNC.RECONVERGENT B1 ;  /* 0x0000000000017941 */ /* 0x000fea0003800200 */
.L_x_35:
[----:B------:R-:W-:Y:S01]  /*1340*/  BAR.SYNC.DEFER_BLOCKING 0x0 ;  /* 0x0000000000007b1d */ /* 0x000fe20000010000 */
[----:B------:R-:W-:-:S13]  /*1350*/  ISETP.NE.AND P1, PT, R0, RZ, PT ;  /* 0x000000ff0000720c */ /* 0x000fda0003f25270 */
[----:B------:R-:W-:Y:S05]  /*1360*/  @P1 BRA `(.L_x_37) ;  /* 0x0000004800341947 */ /* 0x000fea0003800000 */
[----:B0-2---:R-:W0:Y:S01]  /*1370*/  S2R R3, SR_CgaCtaId ;  /* 0x0000000000037919 */ /* 0x005e220000008800 */
[----:B------:R-:W-:Y:S01]  /*1380*/  MOV R0, 0x400 ;  /* 0x0000040000007802 */ /* 0x000fe20000000f00 */
[----:B------:R-:W-:Y:S03]  /*1390*/  BSSY.RECONVERGENT B1, `(.L_x_38) ;  /* 0x0000016000017945 */ /* 0x000fe60003800200 */
[----:B0-----:R-:W-:-:S05]  /*13a0*/  LEA R24, R3, R0, 0x18 ;  /* 0x0000000003187211 */ /* 0x001fca00078ec0ff */
[----:B------:R-:W0:Y:S04]  /*13b0*/  LDS R5, [R24+0x18] ;  /* 0x0000180018057984 */ /* 0x000e280000000800 */
[----:B------:R2:W1:Y:S04]  /*13c0*/  LDS.64 R2, [R24+0x20] ;  /* 0x0000200018027984 */ /* 0x0004680000000a00 */
[----:B------:R2:W1:Y:S04]  /*13d0*/  LDS R21, [R24+0x28] ;  /* 0x0000280018157984 */ /* 0x0004680000000800 */
[----:B------:R2:W1:Y:S01]  /*13e0*/  LDS R18, [R24+0x38] ;  /* 0x0000380018127984 */ /* 0x0004620000000800 */
[----:B0-----:R-:W-:Y:S01]  /*13f0*/  FSETP.GEU.AND P0, PT, R8, R5, PT ;  /* 0x000000050800720b */ /* 0x001fe20003f0e000 */
[----:B------:R-:W-:-:S12]  /*1400*/  IMAD.MOV.U32 R20, RZ, RZ, R5 ;  /* 0x000000ffff147224 */ /* 0x000fd800078e0005 */
[----:B-12---:R-:W-:Y:S05]  /*1410*/  @!P0 BRA `(.L_x_39) ;  /* 0x0000000000348947 */ /* 0x006fea0003800000 */
[----:B------:R-:W-:Y:S01]  /*1420*/  FSETP.GEU.AND P3, PT, R5, R8, PT ;  /* 0x000000080500720b */ /* 0x000fe20003f6e000 */
[----:B------:R-:W-:-:S12]  /*1430*/  IMAD.MOV.U32 R20, RZ, RZ, R8 ;  /* 0x000000ffff147224 */ /* 0x000fd800078e0008 */
[CC--:B------:R-:W-:Y:S02]  /*1440*/  @P3 ISETP.GE.U32.AND P0, PT, R7.reuse, R2.reuse, PT ;  /* 0x000000020700320c */ /* 0x0c0fe40003f06070 */
[CC--:B------:R-:W-:Y:S02]  /*1450*/  @P3 ISETP.LT.U32.AND P2, PT, R7.reuse, R2.reuse, PT ;  /* 0x000000020700320c */ /* 0x0c0fe40003f41070 */
[CC--:B------:R-:W-:Y:S02]  /*1460*/  @P3 ISETP.GE.AND.EX P0, PT, R6.reuse, R3.reuse, PT, P0 ;  /* 0x000000030600320c */ /* 0x0c0fe40003f06300 */
[----:B------:R-:W-:Y:S02]  /*1470*/  @P3 ISETP.LT.AND.EX P2, PT, R6, R3, PT, P2 ;  /* 0x000000030600320c */ /* 0x000fe40003f41320 */
[----:B------:R-:W-:Y:S02]  /*1480*/  @P3 FSEL R20, R8, R5, !P0 ;  /* 0x0000000508143208 */ /* 0x000fe40004000000 */
[----:B------:R-:W-:Y:S01]  /*1490*/  @P3 SEL R0, R7, R2, P2 ;  /* 0x0000000207003207 */ /* 0x000fe20001000000 */
[----:B------:R-:W-:Y:S01]  /*14a0*/  IMAD.MOV.U32 R2, RZ, RZ, R7 ;  /* 0x000000ffff027224 */ /* 0x000fe200078e0007 */
[----:B------:R-:W-:Y:S01]  /*14b0*/  @P3 SEL R5, R6, R3, P2 ;  /* 0x0000000306053207 */ /* 0x000fe20001000000 */
[----:B------:R-:W-:-:S02]  /*14c0*/  IMAD.MOV.U32 R3, RZ, RZ, R6 ;  /* 0x000000ffff037224 */ /* 0x000fc400078e0006 */
[----:B------:R-:W-:Y:S02]  /*14d0*/  @P3 IMAD.MOV.U32 R2, RZ, RZ, R0 ;  /* 0x000000ffff023224 */ /* 0x000fe400078e0000 */
[----:B------:R-:W-:-:S07]  /*14e0*/  @P3 IMAD.MOV.U32 R3, RZ, RZ, R5 ;  /* 0x000000ffff033224 */ /* 0x000fce00078e0005 */
.L_x_39:
[----:B------:R-:W-:Y:S05]  /*14f0*/  BSYNC.RECONVERGENT B1 ;  /* 0x0000000000017941 */ /* 0x000fea0003800200 */
.L_x_38:
[----:B------:R-:W0:Y:S01]  /*1500*/  LDS.64 R14, [R24+0x30] ;  /* 0x00003000180e7984 */ /* 0x000e220000000a00 */
[----:B------:R-:W-:Y:S01]  /*1510*/  FSETP.GEU.AND P0, PT, R20, R21, PT ;  /* 0x000000151400720b */ /* 0x000fe20003f0e000 */
[----:B------:R-:W-:Y:S01]  /*1520*/  BSSY.RECONVERGENT B1, `(.L_x_40) ;  /* 0x0000019000017945 */ /* 0x000fe20003800200 */
[----:B------:R-:W-:Y:S01]  /*1530*/  IMAD.MOV.U32 R23, RZ, RZ, R21 ;  /* 0x000000ffff177224 */ /* 0x000fe200078e0015 */
[----:B------:R1:W2:Y:S04]  /*1540*/  LDS R19, [R24+0x48] ;  /* 0x0000480018137984 */ /* 0x0002a80000000800 */
[----:B------:R1:W1:Y:S04]  /*1550*/  LDS R17, [R24+0x58] ;  /* 0x0000580018117984 */ /* 0x0002680000000800 */
[----:B------:R0:W1:Y:S04]  /*1560*/  LDS R16, [R24+0x68] ;  /* 0x0000680018107984 */ /* 0x0000680000000800 */
[----:B------:R0:W1:Y:S04]  /*1570*/  LDS R0, [R24+0x78] ;  /* 0x0000780018007984 */ /* 0x0000680000000800 */
[----:B---3--:R3:W1:Y:S04]  /*1580*/  LDS.64 R12, [R24+0x40] ;  /* 0x00004000180c7984 */ /* 0x0086680000000a00 */
[----:B----4-:R3:W4:Y:S04]  /*1590*/  LDS.64 R10, [R24+0x50] ;  /* 0x00005000180a7984 */ /* 0x0107280000000a00 */
[----:B------:R3:W1:Y:S04]  /*15a0*/  LDS.64 R8, [R24+0x60] ;  /* 0x0000600018087984 */ /* 0x0006680000000a00 */
[----:B------:R3:W1:Y:S04]  /*15b0*/  LDS.64 R6, [R24+0x70] ;  /* 0x0000700018067984 */ /* 0x0006680000000a00 */
[----:B------:R3:W1:Y:S01]  /*15c0*/  LDS.64 R4, [R24+0x80] ;  /* 0x0000800018047984 */ /* 0x0006620000000a00 */
[----:B0-----:R-:W-:-:S02]  /*15d0*/  IMAD.MOV.U32 R25, RZ, RZ, R14 ;  /* 0x000000ffff197224 */ /* 0x001fc400078e000e */
[----:B------:R-:W-:Y:S01]  /*15e0*/  IMAD.MOV.U32 R22, RZ, RZ, R15 ;  /* 0x000000ffff167224 */ /* 0x000fe200078e000f */
[----:B------:R-:W-:Y:S06]  /*15f0*/  @!P0 BRA `(.L_x_41) ;  /* 0x00000000002c8947 */ /* 0x000fec0003800000 */
        /* <DEDUP_REMOVED lines=11> */
.L_x_41:
[----:B------:R-:W-:Y:S05]  /*16b0*/  BSYNC.RECONVERGENT B1 ;  /* 0x0000000000017941 */ /* 0x000fea0003800200 */
.L_x_40:
[----:B------:R-:W-:Y:S01]  /*16c0*/  FSETP.GEU.AND P0, PT, R23, R18, PT ;  /* 0x000000121700720b */ /* 0x000fe20003f0e000 */
[----:B------:R-:W-:Y:S01]  /*16d0*/  BSSY.RECONVERGENT B1, `(.L_x_42) ;  /* 0x0000010000017945 */ /* 0x000fe20003800200 */
[----:B------:R-:W-:Y:S02]  /*16e0*/  IMAD.MOV.U32 R2, RZ, RZ, R18 ;  /* 0x000000ffff027224 */ /* 0x000fe400078e0012 */
[----:B-1----:R-:W-:Y:S02]  /*16f0*/  IMAD.MOV.U32 R3, RZ, RZ, R12 ;  /* 0x000000ffff037224 */ /* 0x002fe400078e000c */
        /* <DEDUP_REMOVED lines=13> */
.L_x_43:
[----:B------:R-:W-:Y:S05]  /*17d0*/  BSYNC.RECONVERGENT B1 ;  /* 0x0000000000017941 */ /* 0x000fea0003800200 */
.L_x_42:
[----:B--2---:R-:W-:Y:S01]  /*17e0*/  FSETP.GEU.AND P0, PT, R2, R19, PT ;  /* 0x000000130200720b */ /* 0x004fe20003f0e000 */
[----:B------:R-:W-:Y:S01]  /*17f0*/  BSSY.RECONVERGENT B1, `(.L_x_44) ;  /* 0x0000010000017945 */ /* 0x000fe20003800200 */
[----:B------:R-:W-:Y:S02]  /*1800*/  IMAD.MOV.U32 R12, RZ, RZ, R19 ;  /* 0x000000ffff0c7224 */ /* 0x000fe400078e0013 */
[----:B----4-:R-:W-:Y:S02]  /*1810*/  IMAD.MOV.U32 R15, RZ, RZ, R10 ;  /* 0x000000ffff0f7224 */ /* 0x010fe400078e000a */
[----:B------:R-:W-:-:S07]  /*1820*/  IMAD.MOV.U32 R14, RZ, RZ, R11 ;  /* 0x000000ffff0e7224 */ /* 0x000fce00078e000b */
[----:B------:R-:W-:Y:S05]  /*1830*/  @!P0 BRA `(.L_x_45) ;  /* 0x00000000002c8947 */ /* 0x000fea0003800000 */
[----:B------:R-:W-:Y:S01]  /*1840*/  FSETP.GEU.AND P3, PT, R19, R2, PT ;  /* 0x000000021300720b */ /* 0x000fe20003f6e000 */
[----:B------:R-:W-:Y:S02]  /*1850*/  IMAD.MOV.U32 R15, RZ, RZ, R3 ;  /* 0x000000ffff0f7224 */ /* 0x000fe400078e0003 */
[----:B------:R-:W-:Y:S02]  /*1860*/  IMAD.MOV.U32 R14, RZ, RZ, R20 ;  /* 0x000000ffff0e7224 */ /* 0x000fe400078e0014 */
[----:B------:R-:W-:-:S08]  /*1870*/  IMAD.MOV.U32 R12, RZ, RZ, R2 ;  /* 0x000000ffff0c7224 */ /* 0x000fd000078e0002 */
[CC--:B------:R-:W-:Y:S02]  /*1880*/  @P3 ISETP.GE.U32.AND P0, PT, R3.reuse, R10.reuse, PT ;  /* 0x0000000a0300320c */ /* 0x0c0fe40003f06070 */
[CC--:B------:R-:W-:Y:S02]  /*1890*/  @P3 ISETP.LT.U32.AND P2, PT, R3.reuse, R10.reuse, PT ;  /* 0x0000000a0300320c */ /* 0x0c0fe40003f41070 */
[CC--:B------:R-:W-:Y:S02]  /*18a0*/  @P3 ISETP.GE.AND.EX P0, PT, R20.reuse, R11.reuse, PT, P0 ;  /* 0x0000000b1400320c */ /* 0x0c0fe40003f06300 */
[----:B------:R-:W-:Y:S02]  /*18b0*/  @P3 ISETP.LT.AND.EX P2, PT, R20, R11, PT, P2 ;  /* 0x0000000b1400320c */ /* 0x000fe40003f41320 */
[----:B------:R-:W-:Y:S02]  /*18c0*/  @P3 FSEL R12, R2, R19, !P0 ;  /* 0x00000013020c3208 */ /* 0x000fe40004000000 */
[----:B------:R-:W-:-:S02]  /*18d0*/  @P3 SEL R15, R3, R10, P2 ;  /* 0x0000000a030f3207 */ /* 0x000fc40001000000 */
[----:B------:R-:W-:-:S07]  /*18e0*/  @P3 SEL R14, R20, R11, P2 ;  /* 0x0000000b140e3207 */ /* 0x000fce0001000000 */
.L_x_45:
[----:B------:R-:W-:Y:S05]  /*18f0*/  BSYNC.RECONVERGENT B1 ;  /* 0x0000000000017941 */ /* 0x000fea0003800200 */
.L_x_44:
        /* <DEDUP_REMOVED lines=17> */
.L_x_47:
[----:B------:R-:W-:Y:S05]  /*1a10*/  BSYNC.RECONVERGENT B1 ;  /* 0x0000000000017941 */ /* 0x000fea0003800200 */
.L_x_46:
        /* <DEDUP_REMOVED lines=17> */
.L_x_49:
[----:B------:R-:W-:Y:S05]  /*1b30*/  BSYNC.RECONVERGENT B1 ;  /* 0x0000000000017941 */ /* 0x000fea0003800200 */
.L_x_48:
[----:B------:R-:W-:Y:S01]  /*1b40*/  FSETP.GEU.AND P0, PT, R9, R0, PT ;  /* 0x000000000900720b */ /* 0x000fe20003f0e000 */
[----:B------:R-:W-:Y:S02]  /*1b50*/  IMAD.MOV.U32 R8, RZ, RZ, R0 ;  /* 0x000000ffff087224 */ /* 0x000fe400078e0000 */
[----:B------:R-:W-:Y:S02]  /*1b60*/  IMAD.MOV.U32 R7, RZ, RZ, R4 ;  /* 0x000000ffff077224 */ /* 0x000fe400078e0004 */
[----:B------:R-:W-:-:S08]  /*1b70*/  IMAD.MOV.U32 R6, RZ, RZ, R5 ;  /* 0x000000ffff067224 */ /* 0x000fd000078e0005 */
[----:B------:R-:W-:Y:S05]  /*1b80*/  @!P0 BRA `(.L_x_37) ;  /* 0x00000040002c8947 */ /* 0x000fea0003800000 */
[----:B------:R-:W-:Y:S01]  /*1b90*/  FSETP.GEU.AND P0, PT, R0, R9, PT ;  /* 0x000000090000720b */ /* 0x000fe20003f0e000 */
[----:B------:R-:W-:Y:S02]  /*1ba0*/  IMAD.MOV.U32 R8, RZ, RZ, R9 ;  /* 0x000000ffff087224 */ /* 0x000fe400078e0009 */
[----:B------:R-:W-:Y:S02]  /*1bb0*/  IMAD.MOV.U32 R7, RZ, RZ, R11 ;  /* 0x000000ffff077224 */ /* 0x000fe400078e000b */
[----:B------:R-:W-:-:S08]  /*1bc0*/  IMAD.MOV.U32 R6, RZ, RZ, R2 ;  /* 0x000000ffff067224 */ /* 0x000fd000078e0002 */
[----:B------:R-:W-:Y:S05]  /*1bd0*/  @!P0 BRA `(.L_x_37) ;  /* 0x0000004000188947 */ /* 0x000fea0003800000 */
[CC--:B------:R-:W-:Y:S02]  /*1be0*/  ISETP.GE.U32.AND P0, PT, R11.reuse, R4.reuse, PT ;  /* 0x000000040b00720c */ /* 0x0c0fe40003f06070 */
[----:B------:R-:W-:Y:S02]  /*1bf0*/  ISETP.LT.U32.AND P2, PT, R11, R4, PT ;  /* 0x000000040b00720c */ /* 0x000fe40003f41070 */
[CC--:B------:R-:W-:Y:S02]  /*1c00*/  ISETP.GE.AND.EX P0, PT, R2.reuse, R5.reuse, PT, P0 ;  /* 0x000000050200720c */ /* 0x0c0fe40003f06300 */
[----:B------:R-:W-:Y:S02]  /*1c10*/  ISETP.LT.AND.EX P2, PT, R2, R5, PT, P2 ;  /* 0x000000050200720c */ /* 0x000fe40003f41320 */
[----:B------:R-:W-:Y:S02]  /*1c20*/  FSEL R8, R9, R0, !P0 ;  /* 0x0000000009087208 */ /* 0x000fe40004000000 */
[----:B------:R-:W-:-:S02]  /*1c30*/  SEL R7, R11, R4, P2 ;  /* 0x000000040b077207 */ /* 0x000fc40001000000 */
[----:B------:R-:W-:Y:S01]  /*1c40*/  SEL R6, R2, R5, P2 ;  /* 0x0000000502067207 */ /* 0x000fe20001000000 */
[----:B------:R-:W-:Y:S06]  /*1c50*/  BRA `(.L_x_37) ;  /* 0x0000003c00f87947 */ /* 0x000fec0003800000 */
.L_x_24:
[----:B------:R-:W2:Y:S01]  /*1c60*/  S2R R12, SR_LANEID ;  /* 0x00000000000c7919 */ /* 0x000ea20000000000 */
[----:B------:R-:W-:Y:S01]  /*1c70*/  LOP3.LUT R5, R0, 0x3e0, RZ, 0xc0, !PT ;  /* 0x000003e000057812 */ /* 0x000fe200078ec0ff */
[----:B------:R-:W-:Y:S01]  /*1c80*/  BSSY.RECONVERGENT B1, `(.L_x_50) ;  /* 0x0000026000017945 */ /* 0x000fe20003800200 */
[----:B-----5:R-:W-:Y:S02]  /*1c90*/  IMAD.MOV.U32 R14, RZ, RZ, R2 ;  /* 0x000000ffff0e7224 */ /* 0x020fe400078e0002 */
[----:B------:R-:W-:Y:S02]  /*1ca0*/  IMAD.MOV.U32 R16, RZ, RZ, R3 ;  /* 0x000000ffff107224 */ /* 0x000fe400078e0003 */
[----:B-1----:R-:W-:Y:S01]  /*1cb0*/  VIADD R6, R5, 0x20 ;  /* 0x0000002005067836 */ /* 0x002fe20000000000 */
[----:B------:R-:W-:-:S04]  /*1cc0*/  LOP3.LUT R5, RZ, R5, RZ, 0x33, !PT ;  /* 0x00000005ff057212 */ /* 0x000fc800078e33ff */
[----:B------:R-:W-:Y:S01]  /*1cd0*/  ISETP.GT.AND P0, PT, R6, UR6, PT ;  /* 0x0000000606007c0c */ /* 0x000fe2000bf04270 */
[----:B------:R-:W-:-:S05]  /*1ce0*/  VIADD R5, R5, UR6 ;  /* 0x0000000605057c36 */ /* 0x000fca0008000000 */
[----:B------:R-:W-:-:S05]  /*1cf0*/  SEL R5, R5, 0x1f, P0 ;  /* 0x0000001f05057807 */ /* 0x000fca0000000000 */
[----:B------:R1:W3:Y:S04]  /*1d00*/  SHFL.DOWN PT, R7, R4, 0x1, R5 ;  /* 0x0820000004077989 */ /* 0x0002e800000e0005 */
[----:B0-----:R1:W0:Y:S04]  /*1d10*/  SHFL.DOWN PT, R9, R2, 0x1, R5 ;  /* 0x0820000002097989 */ /* 0x00122800000e0005 */
[----:B------:R1:W4:Y:S01]  /*1d20*/  SHFL.DOWN PT, R11, R3, 0x1, R5 ;  /* 0x08200000030b7989 */ /* 0x00032200000e0005 */
[C---:B--2---:R-:W-:Y:S01]  /*1d30*/  ISETP.GE.AND P0, PT, R12.reuse, R5, PT ;  /* 0x000000050c00720c */ /* 0x044fe20003f06270 */
[C---:B------:R-:W-:Y:S01]  /*1d40*/  VIADD R6, R12.reuse, 0x2 ;  /* 0x000000020c067836 */ /* 0x040fe20000000000 */
[C---:B------:R-:W-:Y:S01]  /*1d50*/  ISETP.NE.AND P3, PT, R12.reuse, RZ, PT ;  /* 0x000000ff0c00720c */ /* 0x040fe20003f65270 */
[----:B------:R-:W-:-:S02]  /*1d60*/  VIADD R8, R12, 0x4 ;  /* 0x000000040c087836 */ /* 0x000fc40000000000 */
[----:B------:R-:W-:Y:S01]  /*1d70*/  VIADD R10, R12, 0x8 ;  /* 0x000000080c0a7836 */ /* 0x000fe20000000000 */
[-C--:B------:R-:W-:Y:S01]  /*1d80*/  ISETP.GT.AND P6, PT, R6, R5.reuse, PT ;  /* 0x000000050600720c */ /* 0x080fe20003fc4270 */
[----:B------:R-:W-:Y:S01]  /*1d90*/  IMAD.MOV.U32 R6, RZ, RZ, R4 ;  /* 0x000000ffff067224 */ /* 0x000fe200078e0004 */
[-C--:B------:R-:W-:Y:S01]  /*1da0*/  ISETP.GT.AND P4, PT, R8, R5.reuse, PT ;  /* 0x000000050800720c */ /* 0x080fe20003f84270 */
[----:B------:R-:W-:Y:S01]  /*1db0*/  VIADD R8, R12, 0x10 ;  /* 0x000000100c087836 */ /* 0x000fe20000000000 */
[----:B------:R-:W-:-:S03]  /*1dc0*/  ISETP.GT.AND P2, PT, R10, R5, PT ;  /* 0x000000050a00720c */ /* 0x000fc60003f44270 */
[----:B-1----:R-:W-:Y:S10]  /*1dd0*/  @P0 BRA `(.L_x_51) ;  /* 0x0000000000400947 */ /* 0x002ff40003800000 */
[----:B---3--:R-:W-:Y:S01]  /*1de0*/  FSETP.GEU.AND P0, PT, R4, R7, PT ;  /* 0x000000070400720b */ /* 0x008fe20003f0e000 */
        /* <DEDUP_REMOVED lines=15> */
.L_x_51:
[----:B------:R-:W-:Y:S05]  /*1ee0*/  BSYNC.RECONVERGENT B1 ;  /* 0x0000000000017941 */ /* 0x000fea0003800200 */
.L_x_50:
[----:B------:R1:W2:Y:S01]  /*1ef0*/  SHFL.DOWN PT, R3, R6, 0x2, R5 ;  /* 0x0840000006037989 */ /* 0x0002a200000e0005 */
[----:B------:R-:W-:Y:S01]  /*1f00*/  BSSY.RECONVERGENT B1, `(.L_x_52) ;  /* 0x0000018000017945 */ /* 0x000fe20003800200 */
[----:B------:R-:W-:Y:S01]  /*1f10*/  ISETP.GT.AND P5, PT, R8, R5, PT ;  /* 0x000000050800720c */ /* 0x000fe20003fa4270 */
[----:B------:R-:W-:Y:S01]  /*1f20*/  IMAD.MOV.U32 R10, RZ, RZ, R14 ;  /* 0x000000ffff0a7224 */ /* 0x000fe200078e000e */
[----:B---3--:R1:W3:Y:S01]  /*1f30*/  SHFL.DOWN PT, R7, R14, 0x2, R5 ;  /* 0x084000000e077989 */ /* 0x0082e200000e0005 */
[----:B------:R-:W-:Y:S02]  /*1f40*/  IMAD.MOV.U32 R12, RZ, RZ, R16 ;  /* 0x000000ffff0c7224 */ /* 0x000fe400078e0010 */
[----:B------:R-:W-:Y:S01]  /*1f50*/  IMAD.MOV.U32 R2, RZ, RZ, R6 ;  /* 0x000000ffff027224 */ /* 0x000fe200078e0006 */
[----:B0-----:R1:W0:Y:S01]  /*1f60*/  SHFL.DOWN PT, R9, R16, 0x2, R5 ;  /* 0x0840000010097989 */ /* 0x00122200000e0005 */
[----:B------:R-:W-:Y:S06]  /*1f70*/  @P6 BRA `(.L_x_53) ;  /* 0x0000000000406947 */ /* 0x000fec0003800000 */
[----:B--2---:R-:W-:Y:S01]  /*1f80*/  FSETP.GEU.AND P0, PT, R6, R3, PT ;  /* 0x000000030600720b */ /* 0x004fe20003f0e000 */
[----:B---3--:R-:W-:Y:S02]  /*1f90*/  IMAD.MOV.U32 R10, RZ, RZ, R7 ;  /* 0x000000ffff0a7224 */ /* 0x008fe400078e0007 */
[----:B0-----:R-:W-:Y:S02]  /*1fa0*/  IMAD.MOV.U32 R12, RZ, RZ, R9 ;  /* 0x000000ffff0c7224 */ /* 0x001fe400078e0009 */
        /* <DEDUP_REMOVED lines=13> */
.L_x_53:
[----:B------:R-:W-:Y:S05]  /*2080*/  BSYNC.RECONVERGENT B1 ;  /* 0x0000000000017941 */ /* 0x000fea0003800200 */
.L_x_52:
[----:B--2---:R2:W2:Y:S01]  /*2090*/  SHFL.DOWN PT, R3, R2, 0x4, R5 ;  /* 0x0880000002037989 */ /* 0x0044a200000e0005 */
[----:B------:R-:W-:Y:S01]  /*20a0*/  BSSY.RECONVERGENT B1, `(.L_x_54) ;  /* 0x0000017000017945 */ /* 0x000fe20003800200 */
[----:B------:R-:W-:Y:S02]  /*20b0*/  IMAD.MOV.U32 R4, RZ, RZ, R2 ;  /* 0x000000ffff047224 */ /* 0x000fe400078e0002 */
[----:B---3--:R3:W2:Y:S01]  /*20c0*/  SHFL.DOWN PT, R7, R10, 0x4, R5 ;  /* 0x088000000a077989 */ /* 0x0086a200000e0005 */
[----:B-1----:R-:W-:Y:S02]  /*20d0*/  IMAD.MOV.U32 R6, RZ, RZ, R10 ;  /* 0x000000ffff067224 */ /* 0x002fe400078e000a */
[----:B------:R-:W-:Y:S01]  /*20e0*/  IMAD.MOV.U32 R8, RZ, RZ, R12 ;  /* 0x000000ffff087224 */ /* 0x000fe200078e000c */
[----:B0-----:R3:W0:Y:S01]  /*20f0*/  SHFL.DOWN PT, R9, R12, 0x4, R5 ;  /* 0x088000000c097989 */ /* 0x00162200000e0005 */
[----:B------:R-:W-:Y:S05]  /*2100*/  @P4 BRA `(.L_x_55) ;  /* 0x0000000000404947 */ /* 0x000fea0003800000 */
[----:B--2---:R-:W-:Y:S01]  /*2110*/  FSETP.GEU.AND P0, PT, R2, R3, PT ;  /* 0x000000030200720b */ /* 0x004fe20003f0e000 */
[----:B------:R-:W-:Y:S02]  /*2120*/  IMAD.MOV.U32 R4, RZ, RZ, R3 ;  /* 0x000000ffff047224 */ /* 0x000fe400078e0003 */
[----:B------:R-:W-:Y:S02]  /*2130*/  IMAD.MOV.U32 R6, RZ, RZ, R7 ;  /* 0x000000ffff067224 */ /* 0x000fe400078e0007 */
[----:B0-----:R-:W-:-:S08]  /*2140*/  IMAD.MOV.U32 R8, RZ, RZ, R9 ;  /* 0x000000ffff087224 */ /* 0x001fd000078e0009 */
        /* <DEDUP_REMOVED lines=12> */
.L_x_55:
[----:B------:R-:W-:Y:S05]  /*2210*/  BSYNC.RECONVERGENT B1 ;  /* 0x0000000000017941 */ /* 0x000fea0003800200 */
.L_x_54:
[----:B--2---:R1:W2:Y:S01]  /*2220*/  SHFL.DOWN PT, R3, R4, 0x8, R5 ;  /* 0x0900000004037989 */ /* 0x0042a200000e0005 */
[----:B------:R-:W-:Y:S01]  /*2230*/  BSSY.RECONVERGENT B1, `(.L_x_56) ;  /* 0x0000017000017945 */ /* 0x000fe20003800200 */
[----:B------:R-:W-:Y:S02]  /*2240*/  IMAD.MOV.U32 R2, RZ, RZ, R4 ;  /* 0x000000ffff027224 */ /* 0x000fe400078e0004 */
[----:B------:R1:W1:Y:S01]  /*2250*/  SHFL.DOWN PT, R7, R6, 0x8, R5 ;  /* 0x0900000006077989 */ /* 0x00026200000e0005 */
[----:B---3--:R-:W-:Y:S02]  /*2260*/  IMAD.MOV.U32 R10, RZ, RZ, R6 ;  /* 0x000000ffff0a7224 */ /* 0x008fe400078e0006 */
[----:B------:R-:W-:Y:S01]  /*2270*/  IMAD.MOV.U32 R12, RZ, RZ, R8 ;  /* 0x000000ffff0c7224 */ /* 0x000fe200078e0008 */
[----:B0-----:R0:W3:Y:S01]  /*2280*/  SHFL.DOWN PT, R9, R8, 0x8, R5 ;  /* 0x0900000008097989 */ /* 0x0010e200000e0005 */
[----:B------:R-:W-:Y:S05]  /*2290*/  @P2 BRA `(.L_x_57) ;  /* 0x0000000000402947 */ /* 0x000fea0003800000 */
[----:B--2---:R-:W-:Y:S01]  /*22a0*/  FSETP.GEU.AND P0, PT, R4, R3, PT ;  /* 0x000000030400720b */ /* 0x004fe20003f0e000 */
[----:B------:R-:W-:Y:S02]  /*22b0*/  IMAD.MOV.U32 R2, RZ, RZ, R3 ;  /* 0x000000ffff027224 */ /* 0x000fe400078e0003 */
[----:B-1----:R-:W-:Y:S02]  /*22c0*/  IMAD.MOV.U32 R10, RZ, RZ, R7 ;  /* 0x000000ffff0a7224 */ /* 0x002fe400078e0007 */
[----:B---3--:R-:W-:-:S08]  /*22d0*/  IMAD.MOV.U32 R12, RZ, RZ, R9 ;  /* 0x000000ffff0c7224 */ /* 0x008fd000078e0009 */
        /* <DEDUP_REMOVED lines=12> */
.L_x_57:
[----:B------:R-:W-:Y:S05]  /*23a0*/  BSYNC.RECONVERGENT B1 ;  /* 0x0000000000017941 */ /* 0x000fea0003800200 */
.L_x_56:
[----:B--2---:R2:W2:Y:S01]  /*23b0*/  SHFL.DOWN PT, R3, R2, 0x10, R5 ;  /* 0x0a00000002037989 */ /* 0x0044a200000e0005 */
[----:B------:R-:W-:Y:S01]  /*23c0*/  BSSY.RECONVERGENT B1, `(.L_x_58) ;  /* 0x0000017000017945 */ /* 0x000fe20003800200 */
[----:B0-----:R-:W-:Y:S02]  /*23d0*/  IMAD.MOV.U32 R8, RZ, RZ, R2 ;  /* 0x000000ffff087224 */ /* 0x001fe400078e0002 */
[----:B---3--:R0:W3:Y:S01]  /*23e0*/  SHFL.DOWN PT, R9, R10, 0x10, R5 ;  /* 0x0a0000000a097989 */ /* 0x0080e200000e0005 */
[----:B-1----:R-:W-:Y:S02]  /*23f0*/  IMAD.MOV.U32 R7, RZ, RZ, R10 ;  /* 0x000000ffff077224 */ /* 0x002fe400078e000a */
[----:B------:R-:W-:Y:S01]  /*2400*/  IMAD.MOV.U32 R6, RZ, RZ, R12 ;  /* 0x000000ffff067224 */ /* 0x000fe200078e000c */
[----:B----4-:R0:W1:Y:S01]  /*2410*/  SHFL.DOWN PT, R11, R12, 0x10, R5 ;  /* 0x0a0000000c0b7989 */ /* 0x01006200000e0005 */
[----:B------:R-:W-:Y:S05]  /*2420*/  @P5 BRA `(.L_x_59) ;  /* 0x0000000000405947 */ /* 0x000fea0003800000 */
[----:B--2---:R-:W-:Y:S01]  /*2430*/  FSETP.GEU.AND P0, PT, R2, R3, PT ;  /* 0x000000030200720b */ /* 0x004fe20003f0e000 */
[----:B------:R-:W-:Y:S02]  /*2440*/  IMAD.MOV.U32 R8, RZ, RZ, R3 ;  /* 0x000000ffff087224 */ /* 0x000fe400078e0003 */
[----:B---3--:R-:W-:Y:S02]  /*2450*/  IMAD.MOV.U32 R7, RZ, RZ, R9 ;  /* 0x000000ffff077224 */ /* 0x008fe400078e0009 */
[----:B-1----:R-:W-:-:S08]  /*2460*/  IMAD.MOV.U32 R6, RZ, RZ, R11 ;  /* 0x000000ffff067224 */ /* 0x002fd000078e000b */
        /* <DEDUP_REMOVED lines=12> */
.L_x_59:
[----:B------:R-:W-:Y:S05]  /*2530*/  BSYNC.RECONVERGENT B1 ;  /* 0x0000000000017941 */ /* 0x000fea0003800200 */
.L_x_58:
[----:B------:R-:W-:Y:S04]  /*2540*/  BSSY.RECONVERGENT B1, `(.L_x_60) ;  /* 0x000000c000017945 */ /* 0x000fe80003800200 */
[----:B------:R-:W-:Y:S05]  /*2550*/  @P3 BRA `(.L_x_61) ;  /* 0x0000000000283947 */ /* 0x000fea0003800000 */
[----:B------:R-:W4:Y:S01]  /*2560*/  S2R R4, SR_CgaCtaId ;  /* 0x0000000000047919 */ /* 0x000f220000008800 */
[----:B--2---:R-:W-:Y:S02]  /*2570*/  MOV R3, 0x400 ;  /* 0x0000040000037802 */ /* 0x004fe40000000f00 */
[----:B------:R-:W-:-:S04]  /*2580*/  SHF.R.U32.HI R2, RZ, 0x1, R0 ;  /* 0x00000001ff027819 */ /* 0x000fc80000011600 */
[----:B------:R-:W-:Y:S02]  /*2590*/  LOP3.LUT R2, R2, 0x1f0, RZ, 0xc0, !PT ;  /* 0x000001f002027812 */ /* 0x000fe400078ec0ff */
[----:B----4-:R-:W-:-:S05]  /*25a0*/  LEA R3, R4, R3, 0x18 ;  /* 0x0000000304037211 */ /* 0x010fca00078ec0ff */
[----:B0-----:R-:W-:Y:S02]  /*25b0*/  IMAD.IADD R5, R2, 0x1, R3 ;  /* 0x0000000102057824 */ /* 0x001fe400078e0203 */
[----:B------:R-:W-:Y:S02]  /*25c0*/  IMAD.MOV.U32 R2, RZ, RZ, R7 ;  /* 0x000000ffff027224 */ /* 0x000fe400078e0007 */
[----:B------:R-:W-:Y:S01]  /*25d0*/  IMAD.MOV.U32 R3, RZ, RZ, R6 ;  /* 0x000000ffff037224 */ /* 0x000fe200078e0006 */
[----:B------:R4:W-:Y:S04]  /*25e0*/  STS [R5+0x8], R8 ;  /* 0x0000080805007388 */ /* 0x0009e80000000800 */
[----:B------:R4:W-:Y:S02]  /*25f0*/  STS.64 [R5+0x10], R2 ;  /* 0x0000100205007388 */ /* 0x0009e40000000a00 */
.L_x_61:
[----:B------:R-:W-:Y:S05]  /*2600*/  BSYNC.RECONVERGENT B1 ;  /* 0x0000000000017941 */ /* 0x000fea0003800200 */
.L_x_60:
[----:B------:R-:W-:Y:S01]  /*2610*/  BAR.SYNC.DEFER_BLOCKING 0x0 ;  /* 0x0000000000007b1d */ /* 0x000fe20000010000 */
[----:B------:R-:W-:-:S13]  /*2620*/  ISETP.NE.AND P1, PT, R0, RZ, PT ;  /* 0x000000ff0000720c */ /* 0x000fda0003f25270 */
[----:B------:R-:W-:Y:S05]  /*2630*/  @P1 BRA `(.L_x_37) ;  /* 0x0000003400801947 */ /* 0x000fea0003800000 */
[----:B------:R-:W-:Y:S01]  /*2640*/  UISETP.GE.AND UP0, UPT, UR6, 0x21, UPT ;  /* 0x000000210600788c */ /* 0x000fe2000bf06270 */
[----:B------:R-:W-:Y:S02]  /*2650*/  IMAD.MOV.U32 R0, RZ, RZ, R8 ;  /* 0x000000ffff007224 */ /* 0x000fe400078e0008 */
[----:B---3--:R-:W-:Y:S02]  /*2660*/  IMAD.MOV.U32 R9, RZ, RZ, R7 ;  /* 0x000000ffff097224 */ /* 0x008fe400078e0007 */
[----:B0-----:R-:W-:-:S04]  /*2670*/  IMAD.MOV.U32 R10, RZ, RZ, R6 ;  /* 0x000000ffff0a7224 */ /* 0x001fc800078e0006 */
[----:B------:R-:W-:Y:S05]  /*2680*/  BRA.U !UP0, `(.L_x_62) ;  /* 0x00000001085c7547 */ /* 0x000fea000b800000 */
[----:B------:R-:W0:Y:S01]  /*2690*/  S2UR UR5, SR_CgaCtaId ;  /* 0x00000000000579c3 */ /* 0x000e220000008800 */
[----:B------:R-:W-:Y:S01]  /*26a0*/  UMOV UR4, 0x400 ;  /* 0x0000040000047882 */ /* 0x000fe20000000000 */
[----:B------:R-:W-:Y:S01]  /*26b0*/  BSSY.RECONVERGENT B1, `(.L_x_62) ;  /* 0x0000014000017945 */ /* 0x000fe20003800200 */
[----:B0-----:R-:W-:-:S09]  /*26c0*/  ULEA UR4, UR5, UR4, 0x18 ;  /* 0x0000000405047291 */ /* 0x001fd2000f8ec0ff */
[----:B--2-4-:R-:W0:Y:S04]  /*26d0*/  LDS R3, [UR4+0x18] ;  /* 0x00001804ff037984 */ /* 0x014e280008000800 */
[----:B------:R-:W2:Y:S01]  /*26e0*/  LDS.64 R4, [UR4+0x20] ;  /* 0x00002004ff047984 */ /* 0x000ea20008000a00 */
[----:B0-----:R-:W-:Y:S01]  /*26f0*/  FSETP.GEU.AND P0, PT, R8, R3, PT ;  /* 0x000000030800720b */ /* 0x001fe20003f0e000 */
[----:B------:R-:W-:Y:S02]  /*2700*/  IMAD.MOV.U32 R0, RZ, RZ, R3 ;  /* 0x000000ffff007224 */ /* 0x000fe400078e0003 */
[----:B--2---:R-:W-:Y:S02]  /*2710*/  IMAD.MOV.U32 R9, RZ, RZ, R4 ;  /* 0x000000ffff097224 */ /* 0x004fe400078e0004 */
[----:B------:R-:W-:-:S08]  /*2720*/  IMAD.MOV.U32 R10, RZ, RZ, R5 ;  /* 0x000000ffff0a7224 */ /* 0x000fd000078e0005 */
        /* <DEDUP_REMOVED lines=12> */
.L_x_63:
[----:B------:R-:W-:Y:S05]  /*27f0*/  BSYNC.RECONVERGENT B1 ;  /* 0x0000000000017941 */ /* 0x000fea0003800200 */
.L_x_62:
[----:B------:R-:W-:Y:S01]  /*2800*/  UISETP.GE.AND UP0, UPT, UR6, 0x41, UPT ;  /* 0x000000410600788c */ /* 0x000fe2000bf06270 */
[----:B--2-4-:R-:W-:Y:S02]  /*2810*/  IMAD.MOV.U32 R2, RZ, RZ, R0 ;  /* 0x000000ffff027224 */ /* 0x014fe400078e0000 */
[----:B------:R-:W-:Y:S02]  /*2820*/  IMAD.MOV.U32 R5, RZ, RZ, R9 ;  /* 0x000000ffff057224 */ /* 0x000fe400078e0009 */
[----:B------:R-:W-:-:S04]  /*2830*/  IMAD.MOV.U32 R4, RZ, RZ, R10 ;  /* 0x000000ffff047224 */ /* 0x000fc800078e000a */
[----:B------:R-:W-:Y:S05]  /*2840*/  BRA.U !UP0, `(.L_x_64) ;  /* 0x00000001085c7547 */ /* 0x000fea000b800000 */
[----:B------:R-:W0:Y:S01]  /*2850*/  S2UR UR5, SR_CgaCtaId ;  /* 0x00000000000579c3 */ /* 0x000e220000008800 */
[----:B------:R-:W-:Y:S01]  /*2860*/  UMOV UR4, 0x400 ;  /* 0x0000040000047882 */ /* 0x000fe20000000000 */
[----:B------:R-:W-:Y:S01]  /*2870*/  BSSY.RECONVERGENT B1, `(.L_x_64) ;  /* 0x0000014000017945 */ /* 0x000fe20003800200 */
[----:B0-----:R-:W-:-:S09]  /*2880*/  ULEA UR4, UR5, UR4, 0x18 ;  /* 0x0000000405047291 */ /* 0x001fd2000f8ec0ff */
[----:B------:R-:W0:Y:S04]  /*2890*/  LDS R3, [UR4+0x28] ;  /* 0x00002804ff037984 */ /* 0x000e280008000800 */
        /* <DEDUP_REMOVED lines=17> */
.L_x_65:
[----:B------:R-:W-:Y:S05]  /*29b0*/  BSYNC.RECONVERGENT B1 ;  /* 0x0000000000017941 */ /* 0x000fea0003800200 */
.L_x_64:
[----:B------:R-:W-:Y:S01]  /*29c0*/  UISETP.GE.AND UP0, UPT, UR6, 0x61, UPT ;  /* 0x000000610600788c */ /* 0x000fe2000bf06270 */
[----:B------:R-:W-:Y:S02]  /*29d0*/  IMAD.MOV.U32 R0, RZ, RZ, R2 ;  /* 0x000000ffff007224 */ /* 0x000fe400078e0002 */
        /* <DEDUP_REMOVED lines=25> */
.L_x_67:
[----:B------:R-:W-:Y:S05]  /*2b70*/  BSYNC.RECONVERGENT B1 ;  /* 0x0000000000017941 */ /* 0x000fea0003800200 */
.L_x_66:
        /* <DEDUP_REMOVED lines=27> */
.L_x_69:
[----:B------:R-:W-:Y:S05]  /*2d30*/  BSYNC.RECONVERGENT B1 ;  /* 0x0000000000017941 */ /* 0x000fea0003800200 */
.L_x_68:
        /* <DEDUP_REMOVED lines=27> */
.L_x_71:
[----:B------:R-:W-:Y:S05]  /*2ef0*/  BSYNC.RECONVERGENT B1 ;  /* 0x0000000000017941 */ /* 0x000fea0003800200 */
.L_x_70:
        /* <DEDUP_REMOVED lines=27> */
.L_x_73:
[----:B------:R-:W-:Y:S05]  /*30b0*/  BSYNC.RECONVERGENT B1 ;  /* 0x0000000000017941 */ /* 0x000fea0003800200 */
.L_x_72:
[----:B------:R-:W-:Y:S01]  /*30c0*/  UISETP.GE.AND UP0, UPT, UR6, 0xe1, UPT ;  /* 0x000000e10600788c */ /* 0x000fe2000bf06270 */
[----:B------:R-:W-:Y:S02]  /*30d0*/  IMAD.MOV.U32 R8, RZ, RZ, R2 ;  /* 0x000000ffff087224 */ /* 0x000fe400078e0002 */
[----:B------:R-:W-:Y:S02]  /*30e0*/  IMAD.MOV.U32 R7, RZ, RZ, R5 ;  /* 0x000000ffff077224 */ /* 0x000fe400078e0005 */
[----:B------:R-:W-:-:S04]  /*30f0*/  IMAD.MOV.U32 R6, RZ, RZ, R4 ;  /* 0x000000ffff067224 */ /* 0x000fc800078e0004 */
[----:B------:R-:W-:Y:S05]  /*3100*/  BRA.U !UP0, `(.L_x_37) ;  /* 0x0000002908cc7547 */ /* 0x000fea000b800000 */
[----:B------:R-:W0:Y:S01]  /*3110*/  S2UR UR5, SR_CgaCtaId ;  /* 0x00000000000579c3 */ /* 0x000e220000008800 */
[----:B------:R-:W-:Y:S02]  /*3120*/  UMOV UR4, 0x400 ;  /* 0x0000040000047882 */ /* 0x000fe40000000000 */
[----:B0-----:R-:W-:-:S09]  /*3130*/  ULEA UR4, UR5, UR4, 0x18 ;  /* 0x0000000405047291 */ /* 0x001fd2000f8ec0ff */
[----:B------:R-:W0:Y:S04]  /*3140*/  LDS R3, [UR4+0x78] ;  /* 0x00007804ff037984 */ /* 0x000e280008000800 */
[----:B-1----:R-:W1:Y:S01]  /*3150*/  LDS.64 R10, [UR4+0x80] ;  /* 0x00008004ff0a7984 */ /* 0x002e620008000a00 */
[----:B0-----:R-:W-:Y:S01]  /*3160*/  FSETP.GEU.AND P0, PT, R2, R3, PT ;  /* 0x000000030200720b */ /* 0x001fe20003f0e000 */
[----:B------:R-:W-:Y:S02]  /*3170*/  IMAD.MOV.U32 R8, RZ, RZ, R3 ;  /* 0x000000ffff087224 */ /* 0x000fe400078e0003 */
[----:B-1----:R-:W-:Y:S02]  /*3180*/  IMAD.MOV.U32 R7, RZ, RZ, R10 ;  /* 0x000000ffff077224 */ /* 0x002fe400078e000a */
        /* <DEDUP_REMOVED lines=8> */
[CC--:B------:R-:W-:Y:S02]  /*3210*/  ISETP.LT.U32.AND P2, PT, R5.reuse, R10.reuse, PT ;  /* 0x0000000a0500720c */ /* 0x0c0fe40003f41070 */
[CC--:B------:R-:W-:Y:S02]  /*3220*/  ISETP.GE.AND.EX P0, PT, R4.reuse, R11.reuse, PT, P0 ;  /* 0x0000000b0400720c */ /* 0x0c0fe40003f06300 */
[----:B------:R-:W-:Y:S02]  /*3230*/  ISETP.LT.AND.EX P2, PT, R4, R11, PT, P2 ;  /* 0x0000000b0400720c */ /* 0x000fe40003f41320 */
[----:B------:R-:W-:Y:S02]  /*3240*/  FSEL R8, R2, R3, !P0 ;  /* 0x0000000302087208 */ /* 0x000fe40004000000 */
[----:B------:R-:W-:-:S02]  /*3250*/  SEL R7, R5, R10, P2 ;  /* 0x0000000a05077207 */ /* 0x000fc40001000000 */
[----:B------:R-:W-:Y:S01]  /*3260*/  SEL R6, R4, R11, P2 ;  /* 0x0000000b04067207 */ /* 0x000fe20001000000 */
[----:B------:R-:W-:Y:S06]  /*3270*/  BRA `(.L_x_37) ;  /* 0x0000002800707947 */ /* 0x000fec0003800000 */
.L_x_5:
[----:B------:R-:W1:Y:S01]  /*3280*/  S2R R0, SR_TID.X ;  /* 0x0000000000007919 */ /* 0x000e620000002100 */
[----:B------:R-:W1:Y:S02]  /*3290*/  LDC.64 R2, c[0x0][0x380] ;  /* 0x0000e000ff027b82 */ /* 0x000e640000000a00 */
[----:B-1----:R-:W-:-:S05]  /*32a0*/  IMAD.WIDE.U32 R2, R0, 0x10, R2 ;  /* 0x0000001000027825 */ /* 0x002fca00078e0002 */
[----:B0-----:R-:W2:Y:S04]  /*32b0*/  LDG.E.CONSTANT R11, desc[UR10][R2.64] ;  /* 0x0000000a020b7981 */ /* 0x001ea8000c1e9900 */
[----:B------:R-:W2:Y:S04]  /*32c0*/  LDG.E.CONSTANT R6, desc[UR10][R2.64+0x1000] ;  /* 0x0010000a02067981 */ /* 0x000ea8000c1e9900 */
[----:B------:R-:W3:Y:S04]  /*32d0*/  LDG.E.64.CONSTANT R4, desc[UR10][R2.64+0x8] ;  /* 0x0000080a02047981 */ /* 0x000ee8000c1e9b00 */
[----:B------:R-:W3:Y:S04]  /*32e0*/  LDG.E.64.CONSTANT R16, desc[UR10][R2.64+0x1008] ;  /* 0x0010080a02107981 */ /* 0x000ee8000c1e9b00 */
[----:B------:R-:W4:Y:S04]  /*32f0*/  LDG.E.CONSTANT R7, desc[UR10][R2.64+0x2000] ;  /* 0x0020000a02077981 */ /* 0x000f28000c1e9900 */
[----:B------:R-:W5:Y:S04]  /*3300*/  LDG.E.64.CONSTANT R14, desc[UR10][R2.64+0x2008] ;  /* 0x0020080a020e7981 */ /* 0x000f68000c1e9b00 */
[----:B------:R-:W5:Y:S04]  /*3310*/  LDG.E.CONSTANT R10, desc[UR10][R2.64+0x3000] ;  /* 0x0030000a020a7981 */ /* 0x000f68000c1e9900 */
[----:B------:R-:W5:Y:S04]  /*3320*/  LDG.E.64.CONSTANT R12, desc[UR10][R2.64+0x3008] ;  /* 0x0030080a020c7981 */ /* 0x000f68000c1e9b00 */
[----:B------:R-:W5:Y:S04]  /*3330*/  LDG.E.CONSTANT R26, desc[UR10][R2.64+0x4000] ;  /* 0x0040000a021a7981 */ /* 0x000f68000c1e9900 */
[----:B------:R0:W5:Y:S01]  /*3340*/  LDG.E.64.CONSTANT R8, desc[UR10][R2.64+0x4008] ;  /* 0x0040080a02087981 */ /* 0x000162000c1e9b00 */
[----:B------:R-:W-:Y:S01]  /*3350*/  UISETP.GE.U32.AND UP0, UPT, UR8, 0xa00, UPT ;  /* 0x00000a000800788c */ /* 0x000fe2000bf06070 */
[----:B0-----:R-:W-:-:S02]  /*3360*/  IMAD.MOV.U32 R3, RZ, RZ, 0x500 ;  /* 0x00000500ff037424 */ /* 0x001fc400078e00ff */
[----:B------:R-:W-:Y:S01]  /*3370*/  IMAD.MOV.U32 R2, RZ, RZ, RZ ;  /* 0x000000ffff027224 */ /* 0x000fe200078e00ff */
[----:B--2---:R-:W-:-:S13]  /*3380*/  FSETP.GEU.AND P1, PT, R11, R6, PT ;  /* 0x000000060b00720b */ /* 0x004fda0003f2e000 */
[----:B---3--:R-:W-:-:S04]  /*3390*/  @P1 ISETP.GE.U32.AND P0, PT, R4, R16, PT ;  /* 0x000000100400120c */ /* 0x008fc80003f06070 */
[----:B------:R-:W-:-:S04]  /*33a0*/  @P1 ISETP.GE.AND.EX P0, PT, R5, R17, PT, P0 ;  /* 0x000000110500120c */ /* 0x000fc80003f06300 */
[----:B------:R-:W-:-:S04]  /*33b0*/  @P1 FSETP.LT.OR P0, PT, R6, R11, !P0 ;  /* 0x0000000b0600120b */ /* 0x000fc80004701400 */
[----:B------:R-:W-:Y:S02]  /*33c0*/  @P1 FSEL R6, R11, R6, P0 ;  /* 0x000000060b061208 */ /* 0x000fe40000000000 */
[----:B------:R-:W-:Y:S02]  /*33d0*/  @P1 SEL R16, R4, R16, P0 ;  /* 0x0000001004101207 */ /* 0x000fe40000000000 */
[----:B----4-:R-:W-:Y:S02]  /*33e0*/  FSETP.GEU.AND P2, PT, R6, R7, PT ;  /* 0x000000070600720b */ /* 0x010fe40003f4e000 */
[----:B------:R-:W-:-:S11]  /*33f0*/  @P1 SEL R17, R5, R17, P0 ;  /* 0x0000001105111207 */ /* 0x000fd60000000000 */
[----:B-----5:R-:W-:-:S04]  /*3400*/  @P2 ISETP.GE.U32.AND P0, PT, R16, R14, PT ;  /* 0x0000000e1000220c */ /* 0x020fc80003f06070 */
[----:B------:R-:W-:-:S04]  /*3410*/  @P2 ISETP.GE.AND.EX P0, PT, R17, R15, PT, P0 ;  /* 0x0000000f1100220c */ /* 0x000fc80003f06300 */
[----:B------:R-:W-:-:S04]  /*3420*/  @P2 FSETP.LT.OR P0, PT, R7, R6, !P0 ;  /* 0x000000060700220b */ /* 0x000fc80004701400 */
[----:B------:R-:W-:Y:S02]  /*3430*/  @P2 FSEL R7, R6, R7, P0 ;  /* 0x0000000706072208 */ /* 0x000fe40000000000 */
[----:B------:R-:W-:Y:S02]  /*3440*/  @P2 SEL R14, R16, R14, P0 ;  /* 0x0000000e100e2207 */ /* 0x000fe40000000000 */
[----:B------:R-:W-:Y:S02]  /*3450*/  FSETP.GEU.AND P1, PT, R7, R10, PT ;  /* 0x0000000a0700720b */ /* 0x000fe40003f2e000 */
[----:B------:R-:W-:-:S11]  /*3460*/  @P2 SEL R15, R17, R15, P0 ;  /* 0x0000000f110f2207 */ /* 0x000fd60000000000 */
[----:B------:R-:W-:-:S04]  /*3470*/  @P1 ISETP.GE.U32.AND P0, PT, R14, R12, PT ;  /* 0x0000000c0e00120c */ /* 0x000fc80003f06070 */
        /* <DEDUP_REMOVED lines=11> */
[----:B------:R-:W-:Y:S01]  /*3530*/  @P2 SEL R9, R13, R9, P0 ;  /* 0x000000090d092207 */ /* 0x000fe20000000000 */
[----:B------:R-:W-:Y:S06]  /*3540*/  BRA.U !UP0, `(.L_x_74) ;  /* 0x0000000908dc7547 */ /* 0x000fec000b800000 */
[----:B------:R-:W-:Y:S01]  /*3550*/  UIADD3 UR9, UP0, UPT, UR8, -0xa00, URZ ;  /* 0xfffff60008097890 */ /* 0x000fe2000ff1e0ff */
[----:B------:R-:W-:Y:S02]  /*3560*/  IMAD.MOV.U32 R3, RZ, RZ, 0x500 ;  /* 0x00000500ff037424 */ /* 0x000fe400078e00ff */
[----:B------:R-:W-:Y:S01]  /*3570*/  IMAD.MOV.U32 R2, RZ, RZ, RZ ;  /* 0x000000ffff027224 */ /* 0x000fe200078e00ff */
[----:B------:R-:W-:Y:S02]  /*3580*/  ULEA.HI.X.SX32 UR8, UR8, 0xffffffff, 0x1, UP0 ;  /* 0xffffffff08087891 */ /* 0x000fe400080f0eff */
[----:B------:R-:W-:Y:S02]  /*3590*/  UIMAD.WIDE.U32 UR12, UR9, -0x33333333, URZ ;  /* 0xcccccccd090c78a5 */ /* 0x000fe4000f8e00ff */
[----:B------:R-:W-:Y:S02]  /*35a0*/  UIMAD.WIDE.U32 UR4, UR8, -0x33333333, URZ ;  /* 0xcccccccd080478a5 */ /* 0x000fe4000f8e00ff */
[----:B------:R-:W-:-:S02]  /*35b0*/  UISETP.GE.U32.AND UP1, UPT, UR9, 0x500, UPT ;  /* 0x000005000900788c */ /* 0x000fc4000bf26070 */
[----:B------:R-:W-:Y:S02]  /*35c0*/  UIMAD.WIDE.U32 UR4, UP0, UR9, -0x33333334, UR4 ;  /* 0xcccccccc090478a5 */ /* 0x000fe4000f800004 */
[----:B------:R-:W-:Y:S02]  /*35d0*/  UISETP.GE.U32.AND.EX UP1, UPT, UR8, URZ, UPT, UP1 ;  /* 0x000000ff0800728c */ /* 0x000fe4000bf26110 */
[----:B------:R-:W-:Y:S02]  /*35e0*/  UIADD3.X UR7, UPT, UPT, URZ, URZ, URZ, UP0, !UPT ;  /* 0x000000ffff077290 */ /* 0x000fe400087fe4ff */
[----:B------:R-:W-:Y:S01]  /*35f0*/  UIADD3 URZ, UP0, UPT, UR13, UR4, URZ ;  /* 0x000000040dff7290 */ /* 0x000fe2000ff1e0ff */
[----:B------:R-:W-:-:S03]  /*3600*/  UMOV UR6, UR5 ;  /* 0x0000000500067c82 */ /* 0x000fc60008000000 */
[----:B------:R-:W-:-:S04]  /*3610*/  UIMAD.WIDE.U32.X UR4, UR8, -0x33333334, UR6, UP0 ;  /* 0xcccccccc080478a5 */ /* 0x000fc800080e0406 */
[----:B------:R-:W-:-:S04]  /*3620*/  USHF.R.U64 UR6, UR4, 0xa, UR5 ;  /* 0x0000000a04067899 */ /* 0x000fc80008001205 */
[----:B------:R-:W-:-:S04]  /*3630*/  ULOP3.LUT UR7, UR6, 0x1, URZ, 0xc0, !UPT ;  /* 0x0000000106077892 */ /* 0x000fc8000f8ec0ff */
[----:B------:R-:W-:-:S04]  /*3640*/  UISETP.NE.U32.AND UP0, UPT, UR7, 0x1, UPT ;  /* 0x000000010700788c */ /* 0x000fc8000bf05070 */
[----:B------:R-:W-:Y:S01]  /*3650*/  UISETP.NE.U32.AND.EX UP0, UPT, URZ, URZ, UPT, UP0 ;  /* 0x000000ffff00728c */ /* 0x000fe2000bf05100 */
[----:B------:R-:W-:Y:S10]  /*3660*/  BRA.U !UP1, `(.L_x_75) ;  /* 0x0000000509b87547 */ /* 0x000ff4000b800000 */
[----:B------:R-:W0:Y:S01]  /*3670*/  LDCU.64 UR8, c[0x0][0x380] ;  /* 0x00007000ff0877ac */ /* 0x000e220008000a00 */
[----:B------:R-:W-:Y:S02]  /*3680*/  IMAD.MOV.U32 R3, RZ, RZ, 0x500 ;  /* 0x00000500ff037424 */ /* 0x000fe400078e00ff */
[----:B------:R-:W-:Y:S01]  /*3690*/  IMAD.MOV.U32 R2, RZ, RZ, RZ ;  /* 0x000000ffff027224 */ /* 0x000fe200078e00ff */
[----:B------:R-:W-:-:S04]  /*36a0*/  UIADD3 UR4, UP1, UPT, UR6, 0x1, URZ ;  /* 0x0000000106047890 */ /* 0x000fc8000ff3e0ff */
[----:B------:R-:W-:Y:S02]  /*36b0*/  ULEA.HI.X UR5, UR5, URZ, URZ, 0x16, UP1 ;  /* 0x000000ff05057291 */ /* 0x000fe400088fb4ff */
[----:B------:R-:W-:Y:S02]  /*36c0*/  ULOP3.LUT UR4, UR4, 0xfffffffe, URZ, 0xc0, !UPT ;  /* 0xfffffffe04047892 */ /* 0x000fe4000f8ec0ff */
[----:B------:R-:W-:Y:S01]  /*36d0*/  ULOP3.LUT UR5, UR5, 0x7fffff, URZ, 0xc0, !UPT ;  /* 0x007fffff05057892 */ /* 0x000fe2000f8ec0ff */
[----:B0-----:R-:W-:-:S04]  /*36e0*/  LEA R28, P0, R0, UR8, 0x4 ;  /* 0x00000008001c7c11 */ /* 0x001fc8000f8020ff */
[----:B------:R-:W-:Y:S02]  /*36f0*/  IADD3 R28, P1, PT, R28, 0xe008, RZ ;  /* 0x0000e0081c1c7810 */ /* 0x000fe40007f3e0ff */
[----:B------:R-:W-:-:S05]  /*3700*/  LEA.HI.X R29, R0, UR9, RZ, 0x4, P0 ;  /* 0x00000009001d7c11 */ /* 0x000fca00080f24ff */
[----:B------:R-:W-:-:S07]  /*3710*/  IMAD.X R29, RZ, RZ, R29, P1 ;  /* 0x000000ffff1d7224 */ /* 0x000fce00008e061d */
.L_x_76:
[----:B------:R-:W2:Y:S04]  /*3720*/  LDG.E.CONSTANT R25, desc[UR10][R28.64+-0x9008] ;  /* 0xff6ff80a1c197981 */ /* 0x000ea8000c1e9900 */
[----:B------:R-:W3:Y:S04]  /*3730*/  LDG.E.64.CONSTANT R22, desc[UR10][R28.64+-0x9000] ;  /* 0xff70000a1c167981 */ /* 0x000ee8000c1e9b00 */
[----:B------:R-:W4:Y:S04]  /*3740*/  LDG.E.CONSTANT R27, desc[UR10][R28.64+-0x8008] ;  /* 0xff7ff80a1c1b7981 */ /* 0x000f28000c1e9900 */
[----:B------:R-:W5:Y:S04]  /*3750*/  LDG.E.64.CONSTANT R10, desc[UR10][R28.64+-0x8000] ;  /* 0xff80000a1c0a7981 */ /* 0x000f68000c1e9b00 */
[----:B------:R-:W5:Y:S04]  /*3760*/  LDG.E.CONSTANT R4, desc[UR10][R28.64+-0x7008] ;  /* 0xff8ff80a1c047981 */ /* 0x000f68000c1e9900 */
        /* <DEDUP_REMOVED lines=8> */
[----:B------:R-:W5:Y:S01]  /*37f0*/  LDG.E.64.CONSTANT R20, desc[UR10][R28.64+-0x3000] ;  /* 0xffd0000a1c147981 */ /* 0x000f62000c1e9b00 */
[----:B--2---:R-:W-:-:S13]  /*3800*/  FSETP.GEU.AND P1, PT, R26, R25, PT ;  /* 0x000000191a00720b */ /* 0x004fda0003f2e000 */
[----:B---3--:R-:W-:-:S04]  /*3810*/  @P1 ISETP.GE.U32.AND P0, PT, R8, R22, PT ;  /* 0x000000160800120c */ /* 0x008fc80003f06070 */
[----:B------:R-:W-:-:S04]  /*3820*/  @P1 ISETP.GE.AND.EX P0, PT, R9, R23, PT, P0 ;  /* 0x000000170900120c */ /* 0x000fc80003f06300 */
[----:B------:R-:W-:-:S04]  /*3830*/  @P1 FSETP.LT.OR P0, PT, R25, R26, !P0 ;  /* 0x0000001a1900120b */ /* 0x000fc80004701400 */
[----:B------:R-:W-:Y:S02]  /*3840*/  @P1 FSEL R25, R26, R25, P0 ;  /* 0x000000191a191208 */ /* 0x000fe40000000000 */
[----:B------:R-:W-:Y:S01]  /*3850*/  @P1 SEL R22, R8, R22, P0 ;  /* 0x0000001608161207 */ /* 0x000fe20000000000 */
[----:B------:R-:W2:Y:S01]  /*3860*/  LDG.E.CONSTANT R26, desc[UR10][R28.64+-0x8] ;  /* 0xfffff80a1c1a7981 */ /* 0x000ea2000c1e9900 */
[----:B----4-:R-:W-:Y:S02]  /*3870*/  FSETP.GEU.AND P2, PT, R25, R27, PT ;  /* 0x0000001b1900720b */ /* 0x010fe40003f4e000 */
[----:B------:R-:W-:Y:S02]  /*3880*/  @P1 SEL R23, R9, R23, P0 ;  /* 0x0000001709171207 */ /* 0x000fe40000000000 */
[----:B------:R0:W3:Y:S09]  /*3890*/  LDG.E.64.CONSTANT R8, desc[UR10][R28.64] ;  /* 0x0000000a1c087981 */ /* 0x0000f2000c1e9b00 */
[----:B-----5:R-:W-:-:S04]  /*38a0*/  @P2 ISETP.GE.U32.AND P0, PT, R22, R10, PT ;  /* 0x0000000a1600220c */ /* 0x020fc80003f06070 */
[----:B------:R-:W-:-:S04]  /*38b0*/  @P2 ISETP.GE.AND.EX P0, PT, R23, R11, PT, P0 ;  /* 0x0000000b1700220c */ /* 0x000fc80003f06300 */
[----:B------:R-:W-:-:S04]  /*38c0*/  @P2 FSETP.LT.OR P0, PT, R27, R25, !P0 ;  /* 0x000000191b00220b */ /* 0x000fc80004701400 */
[----:B------:R-:W-:Y:S02]  /*38d0*/  @P2 FSEL R27, R25, R27, P0 ;  /* 0x0000001b191b2208 */ /* 0x000fe40000000000 */
[----:B------:R-:W4:Y:S02]  /*38e0*/  LDG.E.CONSTANT R25, desc[UR10][R28.64+-0x2008] ;  /* 0xffdff80a1c197981 */ /* 0x000f24000c1e9900 */
[----:B------:R-:W-:Y:S02]  /*38f0*/  FSETP.GEU.AND P1, PT, R27, R4, PT ;  /* 0x000000041b00720b */ /* 0x000fe40003f2e000 */
[----:B------:R-:W-:Y:S02]  /*3900*/  @P2 SEL R10, R22, R10, P0 ;  /* 0x0000000a160a2207 */ /* 0x000fe40000000000 */
[----:B------:R-:W-:Y:S02]  /*3910*/  @P2 SEL R11, R23, R11, P0 ;  /* 0x0000000b170b2207 */ /* 0x000fe40000000000 */
[----:B------:R-:W5:Y:S07]  /*3920*/  LDG.E.64.CONSTANT R22, desc[UR10][R28.64+-0x2000] ;  /* 0xffe0000a1c167981 */ /* 0x000f6e000c1e9b00 */
[----:B------:R-:W-:-:S04]  /*3930*/  @P1 ISETP.GE.U32.AND P0, PT, R10, R12, PT ;  /* 0x0000000c0a00120c */ /* 0x000fc80003f06070 */
[----:B------:R-:W-:-:S04]  /*3940*/  @P1 ISETP.GE.AND.EX P0, PT, R11, R13, PT, P0 ;  /* 0x0000000d0b00120c */ /* 0x000fc80003f06300 */
[----:B------:R-:W-:-:S04]  /*3950*/  @P1 FSETP.LT.OR P0, PT, R4, R27, !P0 ;  /* 0x0000001b0400120b */ /* 0x000fc80004701400 */
[----:B------:R-:W-:Y:S02]  /*3960*/  @P1 FSEL R4, R27, R4, P0 ;  /* 0x000000041b041208 */ /* 0x000fe40000000000 */
[----:B------:R-:W2:Y:S01]  /*3970*/  LDG.E.CONSTANT R27, desc[UR10][R28.64+-0x1008] ;  /* 0xffeff80a1c1b7981 */ /* 0x000ea2000c1e9900 */
[----:B------:R-:W-:Y:S02]  /*3980*/  @P1 SEL R12, R10, R12, P0 ;  /* 0x0000000c0a0c1207 */ /* 0x000fe40000000000 */
[----:B------:R-:W-:Y:S02]  /*3990*/  @P1 SEL R13, R11, R13, P0 ;  /* 0x0000000d0b0d1207 */ /* 0x000fe40000000000 */
[----:B------:R-:W3:Y:S01]  /*39a0*/  LDG.E.64.CONSTANT R10, desc[UR10][R28.64+-0x1000] ;  /* 0xfff0000a1c0a7981 */ /* 0x000ee2000c1e9b00 */
[----:B------:R-:W-:-:S13]  /*39b0*/  FSETP.GEU.AND P2, PT, R4, R5, PT ;  /* 0x000000050400720b */ /* 0x000fda0003f4e000 */
[----:B------:R-:W-:-:S04]  /*39c0*/  @P2 ISETP.GE.U32.AND P0, PT, R12, R14, PT ;  /* 0x0000000e0c00220c */ /* 0x000fc80003f06070 */
[----:B------:R-:W-:-:S04]  /*39d0*/  @P2 ISETP.GE.AND.EX P0, PT, R13, R15, PT, P0 ;  /* 0x0000000f0d00220c */ /* 0x000fc80003f06300 */
[----:B------:R-:W-:-:S04]  /*39e0*/  @P2 FSETP.LT.OR P0, PT, R5, R4, !P0 ;  /* 0x000000040500220b */ /* 0x000fc80004701400 */
[----:B------:R-:W-:-:S04]  /*39f0*/  @P2 FSEL R5, R4, R5, P0 ;  /* 0x0000000504052208 */ /* 0x000fc80000000000 */
[----:B------:R-:W-:Y:S02]  /*3a00*/  FSETP.GEU.AND P1, PT, R5, R6, PT ;  /* 0x000000060500720b */ /* 0x000fe40003f2e000 */
[----:B------:R-:W-:Y:S02]  /*3a10*/  @P2 SEL R14, R12, R14, P0 ;  /* 0x0000000e0c0e2207 */ /* 0x000fe40000000000 */
[----:B------:R-:W-:-:S09]  /*3a20*/  @P2 SEL R15, R13, R15, P0 ;  /* 0x0000000f0d0f2207 */ /* 0x000fd20000000000 */
        /* <DEDUP_REMOVED lines=17> */
[----:B------:R-:W-:Y:S02]  /*3b40*/  @P1 FSEL R24, R7, R24, P0 ;  /* 0x0000001807181208 */ /* 0x000fe40000000000 */
[----:B------:R-:W-:Y:S02]  /*3b50*/  @P1 SEL R20, R18, R20, P0 ;  /* 0x0000001412141207 */ /* 0x000fe40000000000 */
[----:B------:R-:W-:Y:S01]  /*3b60*/  @P1 SEL R21, R19, R21, P0 ;  /* 0x0000001513151207 */ /* 0x000fe20000000000 */
[----:B------:R-:W-:-:S04]  /*3b70*/  UIADD3 UR4, UP1, UPT, UR4, -0x2, URZ ;  /* 0xfffffffe04047890 */ /* 0x000fc8000ff3e0ff */
[----:B------:R-:W-:Y:S02]  /*3b80*/  UIADD3.X UR5, UPT, UPT, UR5, -0x1, URZ, UP1, !UPT ;  /* 0xffffffff05057890 */ /* 0x000fe40008ffe4ff */
[----:B------:R-:W-:-:S04]  /*3b90*/  UISETP.NE.U32.AND UP1, UPT, UR4, URZ, UPT ;  /* 0x000000ff0400728c */ /* 0x000fc8000bf25070 */
[----:B------:R-:W-:Y:S01]  /*3ba0*/  UISETP.NE.AND.EX UP1, UPT, UR5, URZ, UPT, UP1 ;  /* 0x000000ff0500728c */ /* 0x000fe2000bf25310 */
[----:B----4-:R-:W-:-:S13]  /*3bb0*/  FSETP.GEU.AND P2, PT, R24, R25, PT ;  /* 0x000000191800720b */ /* 0x010fda0003f4e000 */
[----:B-----5:R-:W-:-:S04]  /*3bc0*/  @P2 ISETP.GE.U32.AND P0, PT, R20, R22, PT ;  /* 0x000000161400220c */ /* 0x020fc80003f06070 */
[----:B------:R-:W-:-:S04]  /*3bd0*/  @P2 ISETP.GE.AND.EX P0, PT, R21, R23, PT, P0 ;  /* 0x000000171500220c */ /* 0x000fc80003f06300 */
[----:B------:R-:W-:-:S04]  /*3be0*/  @P2 FSETP.LT.OR P0, PT, R25, R24, !P0 ;  /* 0x000000181900220b */ /* 0x000fc80004701400 */
[----:B------:R-:W-:-:S04]  /*3bf0*/  @P2 FSEL R25, R24, R25, P0 ;  /* 0x0000001918192208 */ /* 0x000fc80000000000 */
[----:B--2---:R-:W-:Y:S02]  /*3c00*/  FSETP.GEU.AND P3, PT, R25, R27, PT ;  /* 0x0000001b1900720b */ /* 0x004fe40003f6e000 */
[----:B------:R-:W-:Y:S02]  /*3c10*/  @P2 SEL R22, R20, R22, P0 ;  /* 0x0000001614162207 */ /* 0x000fe40000000000 */
[----:B------:R-:W-:-:S09]  /*3c20*/  @P2 SEL R23, R21, R23, P0 ;  /* 0x0000001715172207 */ /* 0x000fd20000000000 */
[----:B---3--:R-:W-:-:S04]  /*3c30*/  @P3 ISETP.GE.U32.AND P0, PT, R22, R10, PT ;  /* 0x0000000a1600320c */ /* 0x008fc80003f06070 */
[----:B------:R-:W-:-:S04]  /*3c40*/  @P3 ISETP.GE.AND.EX P0, PT, R23, R11, PT, P0 ;  /* 0x0000000b1700320c */ /* 0x000fc80003f06300 */
[----:B------:R-:W-:-:S04]  /*3c50*/  @P3 FSETP.LT.OR P0, PT, R27, R25, !P0 ;  /* 0x000000191b00320b */ /* 0x000fc80004701400 */
[----:B------:R-:W-:-:S04]  /*3c60*/  @P3 FSEL R27, R25, R27, P0 ;  /* 0x0000001b191b3208 */ /* 0x000fc80000000000 */
[----:B------:R-:W-:Y:S02]  /*3c70*/  FSETP.GEU.AND P1, PT, R27, R26, PT ;  /* 0x0000001a1b00720b */ /* 0x000fe40003f2e000 */
[----:B------:R-:W-:Y:S02]  /*3c80*/  @P3 SEL R10, R22, R10, P0 ;  /* 0x0000000a160a3207 */ /* 0x000fe40000000000 */
[----:B------:R-:W-:Y:S02]  /*3c90*/  @P3 SEL R11, R23, R11, P0 ;  /* 0x0000000b170b3207 */ /* 0x000fe40000000000 */
[----:B0-----:R-:W-:-:S07]  /*3ca0*/  IADD3 R28, P3, PT, R28, 0xa000, RZ ;  /* 0x0000a0001c1c7810 */ /* 0x001fce0007f7e0ff */
[----:B------:R-:W-:-:S04]  /*3cb0*/  @P1 ISETP.GE.U32.AND P0, PT, R10, R8, PT ;  /* 0x000000080a00120c */ /* 0x000fc80003f06070 */
[----:B------:R-:W-:Y:S02]  /*3cc0*/  @P1 ISETP.GE.AND.EX P0, PT, R11, R9, PT, P0 ;  /* 0x000000090b00120c */ /* 0x000fe40003f06300 */
[----:B------:R-:W-:Y:S02]  /*3cd0*/  IADD3 R3, P2, PT, R3, 0xa00, RZ ;  /* 0x00000a0003037810 */ /* 0x000fe40007f5e0ff */
[----:B------:R-:W-:Y:S01]  /*3ce0*/  @P1 FSETP.LT.OR P0, PT, R26, R27, !P0 ;  /* 0x0000001b1a00120b */ /* 0x000fe20004701400 */
[----:B------:R-:W-:Y:S02]  /*3cf0*/  IMAD.X R29, RZ, RZ, R29, P3 ;  /* 0x000000ffff1d7224 */ /* 0x000fe400018e061d */
[----:B------:R-:W-:Y:S01]  /*3d00*/  IMAD.X R2, RZ, RZ, R2, P2 ;  /* 0x000000ffff027224 */ /* 0x000fe200010e0602 */
[----:B------:R-:W-:Y:S02]  /*3d10*/  @P1 FSEL R26, R27, R26, P0 ;  /* 0x0000001a1b1a1208 */ /* 0x000fe40000000000 */
[----:B------:R-:W-:-:S02]  /*3d20*/  @P1 SEL R8, R10, R8, P0 ;  /* 0x000000080a081207 */ /* 0x000fc40000000000 */
[----:B------:R-:W-:Y:S01]  /*3d30*/  @P1 SEL R9, R11, R9, P0 ;  /* 0x000000090b091207 */ /* 0x000fe20000000000 */
[----:B------:R-:W-:Y:S06]  /*3d40*/  BRA.U UP1, `(.L_x_76) ;  /* 0xfffffff901747547 */ /* 0x000fec000b83ffff */
.L_x_75:
[----:B------:R-:W-:Y:S05]  /*3d50*/  BRA.U !UP0, `(.L_x_74) ;  /* 0x0000000108d87547 */ /* 0x000fea000b800000 */
[----:B------:R-:W0:Y:S02]  /*3d60*/  LDC.64 R4, c[0x0][0x380] ;  /* 0x0000e000ff047b82 */ /* 0x000e240000000a00 */
[----:B0-----:R-:W-:-:S03]  /*3d70*/  IMAD.WIDE.U32 R4, R0, 0x10, R4 ;  /* 0x0000001000047825 */ /* 0x001fc600078e0004 */
[----:B------:R-:W-:-:S04]  /*3d80*/  LEA R14, P0, R3, R4, 0x4 ;  /* 0x00000004030e7211 */ /* 0x000fc800078020ff */
[----:B------:R-:W-:-:S05]  /*3d90*/  LEA.HI.X R15, R3, R5, R2, 0x4, P0 ;  /* 0x00000005030f7211 */ /* 0x000fca00000f2402 */
        /* <DEDUP_REMOVED lines=38> */
[----:B------:R-:W-:Y:S02]  /*4000*/  @P2 SEL R13, R5, R13, P0 ;  /* 0x0000000d050d2207 */ /* 0x000fe40000000000 */
[----:B------:R-:W-:-:S05]  /*4010*/  IADD3 R3, P2, PT, R3, 0x500, RZ ;  /* 0x0000050003037810 */ /* 0x000fca0007f5e0ff */
[----:B------:R-:W-:-:S04]  /*4020*/  IMAD.X R2, RZ, RZ, R2, P2 ;  /* 0x000000ffff027224 */ /* 0x000fc800010e0602 */
[----:B------:R-:W-:-:S04]  /*4030*/  @P1 ISETP.GE.U32.AND P0, PT, R12, R16, PT ;  /* 0x000000100c00120c */ /* 0x000fc80003f06070 */
[----:B------:R-:W-:-:S04]  /*4040*/  @P1 ISETP.GE.AND.EX P0, PT, R13, R17, PT, P0 ;  /* 0x000000110d00120c */ /* 0x000fc80003f06300 */
[----:B------:R-:W-:-:S04]  /*4050*/  @P1 FSETP.LT.OR P0, PT, R23, R20, !P0 ;  /* 0x000000141700120b */ /* 0x000fc80004701400 */
[----:B------:R-:W-:Y:S02]  /*4060*/  @P1 SEL R16, R12, R16, P0 ;  /* 0x000000100c101207 */ /* 0x000fe40000000000 */
[----:B------:R-:W-:Y:S02]  /*4070*/  @P1 SEL R17, R13, R17, P0 ;  /* 0x000000110d111207 */ /* 0x000fe40000000000 */
[----:B------:R-:W-:Y:S01]  /*4080*/  @P1 FSEL R23, R20, R23, P0 ;  /* 0x0000001714171208 */ /* 0x000fe20000000000 */
[----:B------:R-:W-:Y:S02]  /*4090*/  IMAD.MOV.U32 R8, RZ, RZ, R16 ;  /* 0x000000ffff087224 */ /* 0x000fe400078e0010 */
[----:B------:R-:W-:Y:S02]  /*40a0*/  IMAD.MOV.U32 R9, RZ, RZ, R17 ;  /* 0x000000ffff097224 */ /* 0x000fe400078e0011 */
[----:B------:R-:W-:-:S07]  /*40b0*/  IMAD.MOV.U32 R26, RZ, RZ, R23 ;  /* 0x000000ffff1a7224 */ /* 0x000fce00078e0017 */
.L_x_74:
[----:B------:R-:W0:Y:S02]  /*40c0*/  LDCU UR4, c[0x0][0x390] ;  /* 0x00007200ff0477ac */ /* 0x000e240008000800 */
[----:B0-----:R-:W-:Y:S02]  /*40d0*/  USHF.R.S32.HI UR5, URZ, 0x1f, UR4 ;  /* 0x0000001fff057899 */ /* 0x001fe40008011404 */
[----:B------:R-:W-:-:S04]  /*40e0*/  ISETP.GE.U32.AND P0, PT, R3, UR4, PT ;  /* 0x0000000403007c0c */ /* 0x000fc8000bf06070 */
[----:B------:R-:W-:-:S13]  /*40f0*/  ISETP.GE.AND.EX P0, PT, R2, UR5, PT, P0 ;  /* 0x0000000502007c0c */ /* 0x000fda000bf06300 */
[----:B------:R-:W-:Y:S05]  /*4100*/  @P0 BRA `(.L_x_77) ;  /* 0x0000000800480947 */ /* 0x000fea0003800000 */
[----:B------:R-:W-:Y:S01]  /*4110*/  IADD3 R5, PT, PT, -R3, UR4, RZ ;  /* 0x0000000403057c10 */ /* 0x000fe2000fffe1ff */
[----:B------:R-:W-:Y:S03]  /*4120*/  BSSY.RECONVERGENT B1, `(.L_x_77) ;  /* 0x0000090000017945 */ /* 0x000fe60003800200 */
[----:B------:R-:W-:-:S13]  /*4130*/  ISETP.GE.AND P0, PT, R0, R5, PT ;  /* 0x000000050000720c */ /* 0x000fda0003f06270 */
[----:B------:R-:W-:Y:S05]  /*4140*/  @P0 BRA `(.L_x_78) ;  /* 0x0000000800340947 */ /* 0x000fea0003800000 */
[----:B------:R-:W-:Y:S01]  /*4150*/  LOP3.LUT R4, RZ, R0, RZ, 0x33, !PT ;  /* 0x00000000ff047212 */ /* 0x000fe200078e33ff */
[----:B------:R-:W-:Y:S03]  /*4160*/  BSSY.RECONVERGENT B2, `(.L_x_79) ;  /* 0x000002d000027945 */ /* 0x000fe60003800200 */
[----:B------:R-:W-:-:S04]  /*4170*/  IADD3 R14, PT, PT, -R3, UR4, R4 ;  /* 0x00000004030e7c10 */ /* 0x000fc8000fffe104 */
[----:B------:R-:W-:-:S04]  /*4180*/  LOP3.LUT R4, R14, 0x300, RZ, 0xc0, !PT ;  /* 0x000003000e047812 */ /* 0x000fc800078ec0ff */
[----:B------:R-:W-:Y:S01]  /*4190*/  ISETP.NE.AND P0, PT, R4, 0x300, PT ;  /* 0x000003000400780c */ /* 0x000fe20003f05270 */
[----:B------:R-:W-:-:S12]  /*41a0*/  IMAD.MOV.U32 R4, RZ, RZ, R0 ;  /* 0x000000ffff047224 */ /* 0x000fd800078e0000 */
[----:B------:R-:W-:Y:S05]  /*41b0*/  @!P0 BRA `(.L_x_80) ;  /* 0x00000000009c8947 */ /* 0x000fea0003800000 */
[----:B------:R-:W0:Y:S01]  /*41c0*/  LDCU.64 UR6, c[0x0][0x380] ;  /* 0x00007000ff0677ac */ /* 0x000e220008000a00 */
[----:B------:R-:W-:Y:S02]  /*41d0*/  IADD3 R11, P0, PT, R0, R3, RZ ;  /* 0x00000003000b7210 */ /* 0x000fe40007f1e0ff */
[----:B------:R-:W-:-:S03]  /*41e0*/  LEA.HI R4, R14, 0x1, RZ, 0x18 ;  /* 0x000000010e047811 */ /* 0x000fc600078fc0ff */
[----:B------:R-:W-:Y:S01]  /*41f0*/  IMAD.X R10, RZ, RZ, R2, P0 ;  /* 0x000000ffff0a7224 */ /* 0x000fe200000e0602 */
[----:B------:R-:W-:Y:S01]  /*4200*/  LOP3.LUT R6, R4, 0x3, RZ, 0xc0, !PT ;  /* 0x0000000304067812 */ /* 0x000fe200078ec0ff */
[----:B------:R-:W-:-:S04]  /*4210*/  IMAD.MOV.U32 R4, RZ, RZ, R0 ;  /* 0x000000ffff047224 */ /* 0x000fc800078e0000 */
[----:B------:R-:W-:Y:S01]  /*4220*/  IMAD.MOV R12, RZ, RZ, -R6 ;  /* 0x000000ffff0c7224 */ /* 0x000fe200078e0a06 */
[----:B0-----:R-:W-:-:S04]  /*4230*/  LEA R13, P1, R11, UR6, 0x4 ;  /* 0x000000060b0d7c11 */ /* 0x001fc8000f8220ff */
[----:B------:R-:W-:-:S09]  /*4240*/  LEA.HI.X R11, R11, UR7, R10, 0x4, P1 ;  /* 0x000000070b0b7c11 */ /* 0x000fd200088f240a */
.L_x_83:
[----:B------:R-:W-:-:S05]  /*4250*/  IMAD.MOV.U32 R10, RZ, RZ, R13 ;  /* 0x000000ffff0a7224 */ /* 0x000fca00078e000d */
[----:B------:R-:W2:Y:S04]  /*4260*/  LDG.E.CONSTANT R16, desc[UR10][R10.64] ;  /* 0x0000000a0a107981 */ /* 0x000ea8000c1e9900 */
[----:B------:R-:W3:Y:S01]  /*4270*/  LDG.E.64.CONSTANT R6, desc[UR10][R10.64+0x8] ;  /* 0x0000080a0a067981 */ /* 0x000ee2000c1e9b00 */
[----:B------:R-:W-:Y:S01]  /*4280*/  VIADD R12, R12, 0x1 ;  /* 0x000000010c0c7836 */ /* 0x000fe20000000000 */
[----:B------:R-:W-:Y:S01]  /*4290*/  BSSY.RECONVERGENT B3, `(.L_x_81) ;  /* 0x0000016000037945 */ /* 0x000fe20003800200 */
[----:B------:R-:W-:Y:S01]  /*42a0*/  IMAD.MOV.U32 R17, RZ, RZ, R8 ;  /* 0x000000ffff117224 */ /* 0x000fe200078e0008 */
        /* <DEDUP_REMOVED lines=20> */
.L_x_82:
[----:B------:R-:W-:Y:S05]  /*43f0*/  BSYNC.RECONVERGENT B3 ;  /* 0x0000000000037941 */ /* 0x000fea0003800200 */
.L_x_81:
[----:B------:R-:W-:Y:S02]  /*4400*/  IMAD.X R11, RZ, RZ, R11, P3 ;  /* 0x000000ffff0b7224 */ /* 0x000fe400018e060b */
[----:B------:R-:W-:Y:S01]  /*4410*/  VIADD R4, R4, 0x100 ;  /* 0x0000010004047836 */ /* 0x000fe20000000000 */
[----:B------:R-:W-:Y:S06]  /*4420*/  @P2 BRA `(.L_x_83) ;  /* 0xfffffffc00882947 */ /* 0x000fec000383ffff */
.L_x_80:
[----:B------:R-:W-:Y:S05]  /*4430*/  BSYNC.RECONVERGENT B2 ;  /* 0x0000000000027941 */ /* 0x000fea0003800200 */
.L_x_79:
[----:B------:R-:W-:-:S13]  /*4440*/  ISETP.GE.U32.AND P0, PT, R14, 0x300, PT ;  /* 0x000003000e00780c */ /* 0x000fda0003f06070 */
[----:B------:R-:W-:Y:S05]  /*4450*/  @!P0 BRA `(.L_x_78) ;  /* 0x0000000400708947 */ /* 0x000fea0003800000 */
[----:B------:R-:W0:Y:S01]  /*4460*/  LDCU.64 UR6, c[0x0][0x380] ;  /* 0x00007000ff0677ac */ /* 0x000e220008000a00 */
[----:B------:R-:W-:-:S05]  /*4470*/  IADD3 R3, P0, PT, R4, R3, RZ ;  /* 0x0000000304037210 */ /* 0x000fca0007f1e0ff */
[----:B------:R-:W-:Y:S01]  /*4480*/  IMAD.X R2, RZ, RZ, R2, P0 ;  /* 0x000000ffff027224 */ /* 0x000fe200000e0602 */
[----:B0-----:R-:W-:-:S04]  /*4490*/  LEA R10, P1, R3, UR6, 0x4 ;  /* 0x00000006030a7c11 */ /* 0x001fc8000f8220ff */
[----:B------:R-:W-:Y:S02]  /*44a0*/  IADD3 R10, P0, PT, R10, 0x3008, RZ ;  /* 0x000030080a0a7810 */ /* 0x000fe40007f1e0ff */
[----:B------:R-:W-:-:S05]  /*44b0*/  LEA.HI.X R11, R3, UR7, R2, 0x4, P1 ;  /* 0x00000007030b7c11 */ /* 0x000fca00088f2402 */
[----:B------:R-:W-:-:S07]  /*44c0*/  IMAD.X R11, RZ, RZ, R11, P0 ;  /* 0x000000ffff0b7224 */ /* 0x000fce00000e060b */
.L_x_92:
[----:B------:R-:W2:Y:S04]  /*44d0*/  LDG.E.CONSTANT R17, desc[UR10][R10.64+-0x3008] ;  /* 0xffcff80a0a117981 */ /* 0x000ea8000c1e9900 */
[----:B------:R-:W3:Y:S04]  /*44e0*/  LDG.E.64.CONSTANT R14, desc[UR10][R10.64+-0x3000] ;  /* 0xffd0000a0a0e7981 */ /* 0x000ee8000c1e9b00 */
[----:B------:R0:W5:Y:S04]  /*44f0*/  LDG.E.CONSTANT R23, desc[UR10][R10.64+-0x2008] ;  /* 0xffdff80a0a177981 */ /* 0x000168000c1e9900 */
        /* <DEDUP_REMOVED lines=22> */
.L_x_85:
[----:B------:R-:W-:Y:S05]  /*4660*/  BSYNC.RECONVERGENT B2 ;  /* 0x0000000000027941 */ /* 0x000fea0003800200 */
.L_x_84:
        /* <DEDUP_REMOVED lines=17> */
.L_x_87:
[----:B------:R-:W-:Y:S05]  /*4780*/  BSYNC.RECONVERGENT B2 ;  /* 0x0000000000027941 */ /* 0x000fea0003800200 */
.L_x_86:
        /* <DEDUP_REMOVED lines=17> */
.L_x_89:
[----:B------:R-:W-:Y:S05]  /*48a0*/  BSYNC.RECONVERGENT B2 ;  /* 0x0000000000027941 */ /* 0x000fea0003800200 */
.L_x_88:
        /* <DEDUP_REMOVED lines=17> */
.L_x_91:
[----:B------:R-:W-:Y:S05]  /*49c0*/  BSYNC.RECONVERGENT B2 ;  /* 0x0000000000027941 */ /* 0x000fea0003800200 */
.L_x_90:
[----:B------:R-:W-:Y:S01]  /*49d0*/  VIADD R4, R4, 0x400 ;  /* 0x0000040004047836 */ /* 0x000fe20000000000 */
[----:B------:R-:W-:-:S04]  /*49e0*/  IADD3 R10, P1, PT, R10, 0x4000, RZ ;  /* 0x000040000a0a7810 */ /* 0x000fc80007f3e0ff */
[----:B------:R-:W-:Y:S01]  /*49f0*/  ISETP.GE.AND P0, PT, R4, R5, PT ;  /* 0x000000050400720c */ /* 0x000fe20003f06270 */
[----:B------:R-:W-:-:S12]  /*4a00*/  IMAD.X R11, RZ, RZ, R11, P1 ;  /* 0x000000ffff0b7224 */ /* 0x000fd800008e060b */
[----:B------:R-:W-:Y:S05]  /*4a10*/  @!P0 BRA `(.L_x_92) ;  /* 0xfffffff800ac8947 */ /* 0x000fea000383ffff */
.L_x_78:
[----:B------:R-:W-:Y:S05]  /*4a20*/  BSYNC.RECONVERGENT B1 ;  /* 0x0000000000017941 */ /* 0x000fea0003800200 */
.L_x_77:
[----:B------:R-:W0:Y:S01]  /*4a30*/  S2R R2, SR_LANEID ;  /* 0x0000000000027919 */ /* 0x000e220000000000 */
[----:B------:R-:W-:Y:S01]  /*4a40*/  BSSY.RECONVERGENT B1, `(.L_x_93) ;  /* 0x000001e000017945 */ /* 0x000fe20003800200 */
[----:B------:R-:W-:Y:S01]  /*4a50*/  IMAD.MOV.U32 R6, RZ, RZ, R8 ;  /* 0x000000ffff067224 */ /* 0x000fe200078e0008 */
[----:B------:R1:W2:Y:S01]  /*4a60*/  SHFL.DOWN PT, R3, R26, 0x1, 0x1f ;  /* 0x08201f001a037f89 */ /* 0x0002a200000e0000 */
[----:B------:R-:W-:-:S03]  /*4a70*/  IMAD.MOV.U32 R7, RZ, RZ, R9 ;  /* 0x000000ffff077224 */ /* 0x000fc600078e0009 */
[----:B------:R1:W3:Y:S04]  /*4a80*/  SHFL.DOWN PT, R5, R8, 0x1, 0x1f ;  /* 0x08201f0008057f89 */ /* 0x0002e800000e0000 */
[----:B------:R1:W4:Y:S01]  /*4a90*/  SHFL.DOWN PT, R4, R9, 0x1, 0x1f ;  /* 0x08201f0009047f89 */ /* 0x00032200000e0000 */
[C---:B0-----:R-:W-:Y:S02]  /*4aa0*/  ISETP.GT.AND P0, PT, R2.reuse, 0x1e, PT ;  /* 0x0000001e0200780c */ /* 0x041fe40003f04270 */
[C---:B------:R-:W-:Y:S02]  /*4ab0*/  ISETP.GT.AND P1, PT, R2.reuse, 0x1d, PT ;  /* 0x0000001d0200780c */ /* 0x040fe40003f24270 */
[C---:B------:R-:W-:Y:S02]  /*4ac0*/  ISETP.GT.AND P5, PT, R2.reuse, 0x1b, PT ;  /* 0x0000001b0200780c */ /* 0x040fe40003fa4270 */
[----:B------:R-:W-:-:S02]  /*4ad0*/  ISETP.GT.AND P4, PT, R2, 0x17, PT ;  /* 0x000000170200780c */ /* 0x000fc40003f84270 */
[C---:B------:R-:W-:Y:S02]  /*4ae0*/  ISETP.GT.AND P3, PT, R2.reuse, 0xf, PT ;  /* 0x0000000f0200780c */ /* 0x040fe40003f64270 */
[----:B------:R-:W-:Y:S01]  /*4af0*/  ISETP.NE.AND P2, PT, R2, RZ, PT ;  /* 0x000000ff0200720c */ /* 0x000fe20003f45270 */
[----:B------:R-:W-:Y:S02]  /*4b00*/  IMAD.MOV.U32 R2, RZ, RZ, R26 ;  /* 0x000000ffff027224 */ /* 0x000fe400078e001a */
[----:B-1234-:R-:W-:Y:S10]  /*4b10*/  @P0 BRA `(.L_x_94) ;  /* 0x0000000000400947 */ /* 0x01eff40003800000 */
        /* <DEDUP_REMOVED lines=9> */
[----:B------:R-:W-:-:S04]  /*4bb0*/  @!P6 ISETP.GE.U32.AND P0, PT, R8, R5, PT ;  /* 0x000000050800e20c */ /* 0x000fc80003f06070 */
[----:B------:R-:W-:-:S04]  /*4bc0*/  @!P6 ISETP.GE.AND.EX P0, PT, R9, R4, PT, P0 ;  /* 0x000000040900e20c */ /* 0x000fc80003f06300 */
[----:B------:R-:W-:Y:S02]  /*4bd0*/  @!P6 FSEL R2, R26, R3, !P0 ;  /* 0x000000031a02e208 */ /* 0x000fe40004000000 */
[----:B------:R-:W-:-:S04]  /*4be0*/  @!P6 ISETP.LT.U32.AND P0, PT, R8, R5, PT ;  /* 0x000000050800e20c */ /* 0x000fc80003f01070 */
[----:B------:R-:W-:-:S04]  /*4bf0*/  @!P6 ISETP.LT.AND.EX P0, PT, R9, R4, PT, P0 ;  /* 0x000000040900e20c */ /* 0x000fc80003f01300 */
[----:B------:R-:W-:Y:S02]  /*4c00*/  @!P6 SEL R6, R8, R5, P0 ;  /* 0x000000050806e207 */ /* 0x000fe40000000000 */
[----:B------:R-:W-:-:S07]  /*4c10*/  @!P6 SEL R7, R9, R4, P0 ;  /* 0x000000040907e207 */ /* 0x000fce0000000000 */
.L_x_94:
[----:B------:R-:W-:Y:S05]  /*4c20*/  BSYNC.RECONVERGENT B1 ;  /* 0x0000000000017941 */ /* 0x000fea0003800200 */
.L_x_93:
[----:B------:R0:W1:Y:S01]  /*4c30*/  SHFL.DOWN PT, R9, R2, 0x2, 0x1f ;  /* 0x08401f0002097f89 */ /* 0x00006200000e0000 */
[----:B------:R-:W-:Y:S01]  /*4c40*/  BSSY.RECONVERGENT B1, `(.L_x_95) ;  /* 0x0000017000017945 */ /* 0x000fe20003800200 */
[----:B------:R-:W-:Y:S02]  /*4c50*/  IMAD.MOV.U32 R3, RZ, RZ, R2 ;  /* 0x000000ffff037224 */ /* 0x000fe400078e0002 */
[----:B------:R0:W2:Y:S01]  /*4c60*/  SHFL.DOWN PT, R11, R6, 0x2, 0x1f ;  /* 0x08401f00060b7f89 */ /* 0x0000a200000e0000 */
[----:B------:R-:W-:Y:S02]  /*4c70*/  IMAD.MOV.U32 R4, RZ, RZ, R6 ;  /* 0x000000ffff047224 */ /* 0x000fe400078e0006 */
[----:B------:R-:W-:Y:S01]  /*4c80*/  IMAD.MOV.U32 R5, RZ, RZ, R7 ;  /* 0x000000ffff057224 */ /* 0x000fe200078e0007 */
[----:B------:R0:W3:Y:S01]  /*4c90*/  SHFL.DOWN PT, R8, R7, 0x2, 0x1f ;  /* 0x08401f0007087f89 */ /* 0x0000e200000e0000 */
[----:B------:R-:W-:Y:S05]  /*4ca0*/  @P1 BRA `(.L_x_96) ;  /* 0x0000000000401947 */ /* 0x000fea0003800000 */
[----:B-1----:R-:W-:Y:S01]  /*4cb0*/  FSETP.GEU.AND P0, PT, R2, R9, PT ;  /* 0x000000090200720b */ /* 0x002fe20003f0e000 */
[----:B------:R-:W-:Y:S02]  /*4cc0*/  IMAD.MOV.U32 R3, RZ, RZ, R9 ;  /* 0x000000ffff037224 */ /* 0x000fe400078e0009 */
[----:B--2---:R-:W-:Y:S02]  /*4cd0*/  IMAD.MOV.U32 R4, RZ, RZ, R11 ;  /* 0x000000ffff047224 */ /* 0x004fe400078e000b */
        /* <DEDUP_REMOVED lines=13> */
.L_x_96:
[----:B------:R-:W-:Y:S05]  /*4db0*/  BSYNC.RECONVERGENT B1 ;  /* 0x0000000000017941 */ /* 0x000fea0003800200 */
.L_x_95:
[----:B---3--:R3:W4:Y:S01]  /*4dc0*/  SHFL.DOWN PT, R8, R3, 0x4, 0x1f ;  /* 0x08801f0003087f89 */ /* 0x00872200000e0000 */
[----:B------:R-:W-:Y:S01]  /*4dd0*/  BSSY.RECONVERGENT B1, `(.L_x_97) ;  /* 0x0000017000017945 */ /* 0x000fe20003800200 */
[----:B0-----:R-:W-:Y:S02]  /*4de0*/  IMAD.MOV.U32 R2, RZ, RZ, R3 ;  /* 0x000000ffff027224 */ /* 0x001fe400078e0003 */
[----:B-1----:R3:W0:Y:S01]  /*4df0*/  SHFL.DOWN PT, R9, R4, 0x4, 0x1f ;  /* 0x08801f0004097f89 */ /* 0x00262200000e0000 */
[----:B------:R-:W-:Y:S02]  /*4e00*/  IMAD.MOV.U32 R6, RZ, RZ, R4 ;  /* 0x000000ffff067224 */ /* 0x000fe400078e0004 */
[----:B------:R-:W-:Y:S01]  /*4e10*/  IMAD.MOV.U32 R7, RZ, RZ, R5 ;  /* 0x000000ffff077224 */ /* 0x000fe200078e0005 */
[----:B------:R3:W1:Y:S01]  /*4e20*/  SHFL.DOWN PT, R10, R5, 0x4, 0x1f ;  /* 0x08801f00050a7f89 */ /* 0x00066200000e0000 */
[----:B------:R-:W-:Y:S05]  /*4e30*/  @P5 BRA `(.L_x_98) ;  /* 0x0000000000405947 */ /* 0x000fea0003800000 */
[----:B----4-:R-:W-:Y:S01]  /*4e40*/  FSETP.GEU.AND P0, PT, R3, R8, PT ;  /* 0x000000080300720b */ /* 0x010fe20003f0e000 */
[----:B------:R-:W-:Y:S02]  /*4e50*/  IMAD.MOV.U32 R2, RZ, RZ, R8 ;  /* 0x000000ffff027224 */ /* 0x000fe400078e0008 */
[----:B0-----:R-:W-:Y:S02]  /*4e60*/  IMAD.MOV.U32 R6, RZ, RZ, R9 ;  /* 0x000000ffff067224 */ /* 0x001fe400078e0009 */
[----:B-1----:R-:W-:-:S08]  /*4e70*/  IMAD.MOV.U32 R7, RZ, RZ, R10 ;  /* 0x000000ffff077224 */ /* 0x002fd000078e000a */
        /* <DEDUP_REMOVED lines=12> */
.L_x_98:
[----:B------:R-:W-:Y:S05]  /*4f40*/  BSYNC.RECONVERGENT B1 ;  /* 0x0000000000017941 */ /* 0x000fea0003800200 */
.L_x_97:
[----:B0-----:R0:W0:Y:S01]  /*4f50*/  SHFL.DOWN PT, R9, R2, 0x8, 0x1f ;  /* 0x09001f0002097f89 */ /* 0x00102200000e0000 */
[----:B------:R-:W-:Y:S01]  /*4f60*/  BSSY.RECONVERGENT B1, `(.L_x_99) ;  /* 0x0000017000017945 */ /* 0x000fe20003800200 */
[----:B---3--:R-:W-:Y:S02]  /*4f70*/  IMAD.MOV.U32 R3, RZ, RZ, R2 ;  /* 0x000000ffff037224 */ /* 0x008fe400078e0002 */
[----:B--2---:R2:W3:Y:S01]  /*4f80*/  SHFL.DOWN PT, R11, R6, 0x8, 0x1f ;  /* 0x09001f00060b7f89 */ /* 0x0044e200000e0000 */
[----:B------:R-:W-:Y:S02]  /*4f90*/  IMAD.MOV.U32 R4, RZ, RZ, R6 ;  /* 0x000000ffff047224 */ /* 0x000fe400078e0006 */
[----:B------:R-:W-:Y:S01]  /*4fa0*/  IMAD.MOV.U32 R5, RZ, RZ, R7 ;  /* 0x000000ffff057224 */ /* 0x000fe200078e0007 */
[----:B----4-:R2:W4:Y:S01]  /*4fb0*/  SHFL.DOWN PT, R8, R7, 0x8, 0x1f ;  /* 0x09001f0007087f89 */ /* 0x01052200000e0000 */
[----:B------:R-:W-:Y:S05]  /*4fc0*/  @P4 BRA `(.L_x_100) ;  /* 0x0000000000404947 */ /* 0x000fea0003800000 */
[----:B0-----:R-:W-:Y:S01]  /*4fd0*/  FSETP.GEU.AND P0, PT, R2, R9, PT ;  /* 0x000000090200720b */ /* 0x001fe20003f0e000 */
[----:B------:R-:W-:Y:S02]  /*4fe0*/  IMAD.MOV.U32 R3, RZ, RZ, R9 ;  /* 0x000000ffff037224 */ /* 0x000fe400078e0009 */
[----:B---3--:R-:W-:Y:S02]  /*4ff0*/  IMAD.MOV.U32 R4, RZ, RZ, R11 ;  /* 0x000000ffff047224 */ /* 0x008fe400078e000b */
[----:B----4-:R-:W-:-:S08]  /*5000*/  IMAD.MOV.U32 R5, RZ, RZ, R8 ;  /* 0x000000ffff057224 */ /* 0x010fd000078e0008 */
        /* <DEDUP_REMOVED lines=12> */
.L_x_100:
[----:B------:R-:W-:Y:S05]  /*50d0*/  BSYNC.RECONVERGENT B1 ;  /* 0x0000000000017941 */ /* 0x000fea0003800200 */
.L_x_99:
[----:B0-----:R0:W0:Y:S01]  /*50e0*/  SHFL.DOWN PT, R2, R3, 0x10, 0x1f ;  /* 0x0a001f0003027f89 */ /* 0x00102200000e0000 */
[----:B------:R-:W-:Y:S01]  /*50f0*/  BSSY.RECONVERGENT B1, `(.L_x_101) ;  /* 0x0000017000017945 */ /* 0x000fe20003800200 */
[----:B----4-:R-:W-:Y:S02]  /*5100*/  IMAD.MOV.U32 R8, RZ, RZ, R3 ;  /* 0x000000ffff087224 */ /* 0x010fe400078e0003 */
[----:B------:R4:W0:Y:S01]  /*5110*/  SHFL.DOWN PT, R9, R4, 0x10, 0x1f ;  /* 0x0a001f0004097f89 */ /* 0x00082200000e0000 */
[----:B--2---:R-:W-:Y:S02]  /*5120*/  IMAD.MOV.U32 R7, RZ, RZ, R4 ;  /* 0x000000ffff077224 */ /* 0x004fe400078e0004 */
[----:B------:R-:W-:Y:S01]  /*5130*/  IMAD.MOV.U32 R6, RZ, RZ, R5 ;  /* 0x000000ffff067224 */ /* 0x000fe200078e0005 */
[----:B-1----:R4:W1:Y:S01]  /*5140*/  SHFL.DOWN PT, R10, R5, 0x10, 0x1f ;  /* 0x0a001f00050a7f89 */ /* 0x00286200000e0000 */
[----:B------:R-:W-:Y:S05]  /*5150*/  @P3 BRA `(.L_x_102) ;  /* 0x0000000000403947 */ /* 0x000fea0003800000 */
[----:B0-----:R-:W-:Y:S01]  /*5160*/  FSETP.GEU.AND P0, PT, R3, R2, PT ;  /* 0x000000020300720b */ /* 0x001fe20003f0e000 */
[----:B------:R-:W-:Y:S02]  /*5170*/  IMAD.MOV.U32 R8, RZ, RZ, R2 ;  /* 0x000000ffff087224 */ /* 0x000fe400078e0002 */
[----:B------:R-:W-:Y:S02]  /*5180*/  IMAD.MOV.U32 R7, RZ, RZ, R9 ;  /* 0x000000ffff077224 */ /* 0x000fe400078e0009 */
        /* <DEDUP_REMOVED lines=13> */
.L_x_102:
[----:B------:R-:W-:Y:S05]  /*5260*/  BSYNC.RECONVERGENT B1 ;  /* 0x0000000000017941 */ /* 0x000fea0003800200 */
.L_x_101:
[----:B------:R-:W-:Y:S04]  /*5270*/  BSSY.RECONVERGENT B1, `(.L_x_103) ;  /* 0x000000c000017945 */ /* 0x000fe80003800200 */
[----:B------:R-:W-:Y:S05]  /*5280*/  @P2 BRA `(.L_x_104) ;  /* 0x0000000000282947 */ /* 0x000fea0003800000 */
[----:B----4-:R-:W2:Y:S01]  /*5290*/  S2R R4, SR_CgaCtaId ;  /* 0x0000000000047919 */ /* 0x010ea20000008800 */
[----:B0-----:R-:W-:Y:S02]  /*52a0*/  MOV R3, 0x400 ;  /* 0x0000040000037802 */ /* 0x001fe40000000f00 */
[----:B------:R-:W-:-:S04]  /*52b0*/  SHF.R.U32.HI R2, RZ, 0x1, R0 ;  /* 0x00000001ff027819 */ /* 0x000fc80000011600 */
[----:B------:R-:W-:Y:S02]  /*52c0*/  LOP3.LUT R2, R2, 0x1f0, RZ, 0xc0, !PT ;  /* 0x000001f002027812 */ /* 0x000fe400078ec0ff */
[----:B--2---:R-:W-:-:S05]  /*52d0*/  LEA R3, R4, R3, 0x18 ;  /* 0x0000000304037211 */ /* 0x004fca00078ec0ff */
[----:B------:R-:W-:Y:S02]  /*52e0*/  IMAD.IADD R5, R2, 0x1, R3 ;  /* 0x0000000102057824 */ /* 0x000fe400078e0203 */
[----:B------:R-:W-:Y:S02]  /*52f0*/  IMAD.MOV.U32 R2, RZ, RZ, R7 ;  /* 0x000000ffff027224 */ /* 0x000fe400078e0007 */
[----:B------:R-:W-:Y:S01]  /*5300*/  IMAD.MOV.U32 R3, RZ, RZ, R6 ;  /* 0x000000ffff037224 */ /* 0x000fe200078e0006 */
[----:B------:R2:W-:Y:S04]  /*5310*/  STS [R5+0x8], R8 ;  /* 0x0000080805007388 */ /* 0x0005e80000000800 */
[----:B------:R2:W-:Y:S02]  /*5320*/  STS.64 [R5+0x10], R2 ;  /* 0x0000100205007388 */ /* 0x0005e40000000a00 */
.L_x_104:
[----:B------:R-:W-:Y:S05]  /*5330*/  BSYNC.RECONVERGENT B1 ;  /* 0x0000000000017941 */ /* 0x000fea0003800200 */
.L_x_103:
        /* <DEDUP_REMOVED lines=8> */
[----:B----4-:R-:W2:Y:S04]  /*53c0*/  LDS.64 R4, [R24+0x20] ;  /* 0x0000200018047984 */ /* 0x010ea80000000a00 */
[----:B------:R4:W1:Y:S04]  /*53d0*/  LDS R18, [R24+0x28] ;  /* 0x0000280018127984 */ /* 0x0008680000000800 */
[----:B------:R4:W1:Y:S01]  /*53e0*/  LDS R16, [R24+0x38] ;  /* 0x0000380018107984 */ /* 0x0008620000000800 */
[----:B0-----:R-:W-:Y:S01]  /*53f0*/  FSETP.GEU.AND P0, PT, R8, R3, PT ;  /* 0x000000030800720b */ /* 0x001fe20003f0e000 */
[----:B------:R-:W-:-:S02]  /*5400*/  IMAD.MOV.U32 R19, RZ, RZ, R3 ;  /* 0x000000ffff137224 */ /* 0x000fc400078e0003 */
[----:B--2---:R-:W-:Y:S02]  /*5410*/  IMAD.MOV.U32 R21, RZ, RZ, R4 ;  /* 0x000000ffff157224 */ /* 0x004fe400078e0004 */
[----:B------:R-:W-:-:S08]  /*5420*/  IMAD.MOV.U32 R20, RZ, RZ, R5 ;  /* 0x000000ffff147224 */ /* 0x000fd000078e0005 */
[----:B-1--4-:R-:W-:Y:S05]  /*5430*/  @!P0 BRA `(.L_x_106) ;  /* 0x00000000002c8947 */ /* 0x012fea0003800000 */
        /* <DEDUP_REMOVED lines=11> */
.L_x_106:
[----:B------:R-:W-:Y:S05]  /*54f0*/  BSYNC.RECONVERGENT B1 ;  /* 0x0000000000017941 */ /* 0x000fea0003800200 */
.L_x_105:
[----:B------:R-:W0:Y:S01]  /*5500*/  LDS.64 R4, [R24+0x30] ;  /* 0x0000300018047984 */ /* 0x000e220000000a00 */
[----:B------:R-:W-:Y:S01]  /*5510*/  FSETP.GEU.AND P0, PT, R19, R18, PT ;  /* 0x000000121300720b */ /* 0x000fe20003f0e000 */
[----:B------:R-:W-:Y:S01]  /*5520*/  BSSY.RECONVERGENT B1, `(.L_x_107) ;  /* 0x0000019000017945 */ /* 0x000fe20003800200 */
[----:B------:R-:W-:Y:S01]  /*5530*/  IMAD.MOV.U32 R23, RZ, RZ, R18 ;  /* 0x000000ffff177224 */ /* 0x000fe200078e0012 */
[----:B------:R1:W2:Y:S04]  /*5540*/  LDS R17, [R24+0x48] ;  /* 0x0000480018117984 */ /* 0x0002a80000000800 */
[----:B------:R1:W4:Y:S04]  /*5550*/  LDS R15, [R24+0x58] ;  /* 0x00005800180f7984 */ /* 0x0003280000000800 */
[----:B------:R1:W1:Y:S04]  /*5560*/  LDS R14, [R24+0x68] ;  /* 0x00006800180e7984 */ /* 0x0002680000000800 */
[----:B------:R0:W1:Y:S04]  /*5570*/  LDS R0, [R24+0x78] ;  /* 0x0000780018007984 */ /* 0x0000680000000800 */
[----:B------:R0:W1:Y:S04]  /*5580*/  LDS.64 R6, [R24+0x40] ;  /* 0x0000400018067984 */ /* 0x0000680000000a00 */
[----:B------:R0:W1:Y:S04]  /*5590*/  LDS.64 R8, [R24+0x50] ;  /* 0x0000500018087984 */ /* 0x0000680000000a00 */
[----:B---3--:R3:W1:Y:S04]  /*55a0*/  LDS.64 R10, [R24+0x60] ;  /* 0x00006000180a7984 */ /* 0x0086680000000a00 */
        /* <DEDUP_REMOVED lines=16> */
.L_x_108:
[----:B------:R-:W-:Y:S05]  /*56b0*/  BSYNC.RECONVERGENT B1 ;  /* 0x0000000000017941 */ /* 0x000fea0003800200 */
.L_x_107:
        /* <DEDUP_REMOVED lines=17> */
.L_x_110:
[----:B------:R-:W-:Y:S05]  /*57d0*/  BSYNC.RECONVERGENT B1 ;  /* 0x0000000000017941 */ /* 0x000fea0003800200 */
.L_x_109:
[----:B--2---:R-:W-:Y:S01]  /*57e0*/  FSETP.GEU.AND P0, PT, R4, R17, PT ;  /* 0x000000110400720b */ /* 0x004fe20003f0e000 */
        /* <DEDUP_REMOVED lines=16> */
.L_x_112:
[----:B------:R-:W-:Y:S05]  /*58f0*/  BSYNC.RECONVERGENT B1 ;  /* 0x0000000000017941 */ /* 0x000fea0003800200 */
.L_x_111:
[----:B----4-:R-:W-:Y:S01]  /*5900*/  FSETP.GEU.AND P0, PT, R6, R15, PT ;  /* 0x0000000f0600720b */ /* 0x010fe20003f0e000 */
        /* <DEDUP_REMOVED lines=16> */
.L_x_114:
[----:B------:R-:W-:Y:S05]  /*5a10*/  BSYNC.RECONVERGENT B1 ;  /* 0x0000000000017941 */ /* 0x000fea0003800200 */
.L_x_113:
        /* <DEDUP_REMOVED lines=17> */
.L_x_116:
[----:B------:R-:W-:Y:S05]  /*5b30*/  BSYNC.RECONVERGENT B1 ;  /* 0x0000000000017941 */ /* 0x000fea0003800200 */
.L_x_115:
        /* <DEDUP_REMOVED lines=16> */
.L_x_37:
[----:B------:R-:W-:Y:S05]  /*5c40*/  BSYNC.RECONVERGENT B0 ;  /* 0x0000000000007941 */ /* 0x000fea0003800200 */
.L_x_4:
[----:B------:R-:W-:Y:S05]  /*5c50*/  @P1 EXIT ;  /* 0x000000000000194d */ /* 0x000fea0003800000 */
[----:B0-2-4-:R-:W0:Y:S01]  /*5c60*/  LDC.64 R2, c[0x0][0x388] ;  /* 0x0000e200ff027b82 */ /* 0x015e220000000a00 */
[----:B------:R-:W-:-:S04]  /*5c70*/  LOP3.LUT R7, R7, R6, RZ, 0x3c, !PT ;  /* 0x0000000607077212 */ /* 0x000fc800078e3cff */
[----:B------:R-:W-:-:S04]  /*5c80*/  LOP3.LUT R6, R7, R6, RZ, 0x3c, !PT ;  /* 0x0000000607067212 */ /* 0x000fc800078e3cff */
[----:B------:R-:W-:-:S05]  /*5c90*/  LOP3.LUT R7, R7, R6, RZ, 0x3c, !PT ;  /* 0x0000000607077212 */ /* 0x000fca00078e3cff */
[----:B0-----:R-:W-:Y:S04]  /*5ca0*/  STG.E.64 desc[UR10][R2.64+0x8], R6 ;  /* 0x0000080602007986 */ /* 0x001fe8000c101b0a */
[----:B------:R-:W-:Y:S01]  /*5cb0*/  STG.E desc[UR10][R2.64], R8 ;  /* 0x0000000802007986 */ /* 0x000fe2000c10190a */
[----:B------:R-:W-:Y:S05]  /*5cc0*/  EXIT ;  /* 0x000000000000794d */ /* 0x000fea0003800000 */
.L_x_117:
        /* <DEDUP_REMOVED lines=11> */
.L_x_696:


//--------------------- .text._ZN6thrust24THRUST_300001_SM_1000_NS8cuda_cub4core6detail13_kernel_agentINS1_8__reduce10DrainAgentIlEEJN3cub18CUB_300001_SM_10009GridQueueIyEElEEEvDpT0_ --------------------------
	.section	.text._ZN6thrust24THRUST_300001_SM_1000_NS8cuda_cub4core6detail13_kernel_agentINS1_8__reduce10DrainAgentIlEEJN3cub18CUB_300001_SM_10009GridQueueIyEElEEEvDpT0_,"ax",@progbits
	.align	128
        .global         _ZN6thrust24THRUST_300001_SM_1000_NS8cuda_cub4core6detail13_kernel_agentINS1_8__reduce10DrainAgentIlEEJN3cub18CUB_300001_SM_10009GridQueueIyEElEEEvDpT0_
        .type           _ZN6thrust24THRUST_300001_SM_1000_NS8cuda_cub4core6detail13_kernel_agentINS1_8__reduce10DrainAgentIlEEJN3cub18CUB_300001_SM_10009GridQueueIyEElEEEvDpT0_,@function
        .size           _ZN6thrust24THRUST_300001_SM_1000_NS8cuda_cub4core6detail13_kernel_agentINS1_8__reduce10DrainAgentIlEEJN3cub18CUB_300001_SM_10009GridQueueIyEElEEEvDpT0_,(.L_x_697 - _ZN6thrust24THRUST_300001_SM_1000_NS8cuda_cub4core6detail13_kernel_agentINS1_8__reduce10DrainAgentIlEEJN3cub18CUB_300001_SM_10009GridQueueIyEElEEEvDpT0_)
        .other          _ZN6thrust24THRUST_300001_SM_1000_NS8cuda_cub4core6detail13_kernel_agentINS1_8__reduce10DrainAgentIlEEJN3cub18CUB_300001_SM_10009GridQueueIyEElEEEvDpT0_,@"STO_CUDA_ENTRY STV_DEFAULT"
_ZN6thrust24THRUST_300001_SM_1000_NS8cuda_cub4core6detail13_kernel_agentINS1_8__reduce10DrainAgentIlEEJN3cub18CUB_300001_SM_10009GridQueueIyEElEEEvDpT0_:
.text._ZN6thrust24THRUST_300001_SM_1000_NS8cuda_cub4core6detail13_kernel_agentINS1_8__reduce10DrainAgentIlEEJN3cub18CUB_300001_SM_10009GridQueueIyEElEEEvDpT0_:
[----:B------:R-:W-:Y:S08]  /*0000*/  LDC R1, c[0x0][0x37c] ;  /* 0x0000df00ff017b82 */ /* 0x000ff00000000800 */
[----:B------:R-:W0:Y:S01]  /*0010*/  LDC.64 R2, c[0x0][0x380] ;  /* 0x0000e000ff027b82 */ /* 0x000e220000000a00 */
[----:B------:R-:W0:Y:S07]  /*0020*/  LDCU.64 UR4, c[0x0][0x358] ;  /* 0x00006b00ff0477ac */ /* 0x000e2e0008000a00 */
[----:B------:R-:W1:Y:S01]  /*0030*/  LDC.64 R4, c[0x0][0x388] ;  /* 0x0000e200ff047b82 */ /* 0x000e620000000a00 */
[----:B0-----:R-:W-:Y:S04]  /*0040*/  STG.E.64 desc[UR4][R2.64+0x8], RZ ;  /* 0x000008ff02007986 */ /* 0x001fe8000c101b04 */
[----:B-1----:R-:W-:Y:S01]  /*0050*/  STG.E.64 desc[UR4][R2.64], R4 ;  /* 0x0000000402007986 */ /* 0x002fe2000c101b04 */
[----:B------:R-:W-:Y:S05]  /*0060*/  EXIT ;  /* 0x000000000000794d */ /* 0x000fea0003800000 */
.L_x_118:
        /* <DEDUP_REMOVED lines=9> */
.L_x_697:


//--------------------- .text._ZN6thrust24THRUST_300001_SM_1000_NS8cuda_cub4core6detail13_kernel_agentINS1_8__reduce11ReduceAgentINS0_12zip_iteratorIN4cuda3std3__45tupleIJNS0_6detail15normal_iteratorINS0_10device_ptrIfEEEENS0_17counting_iteratorIlNS0_11use_defaultESI_SI_EEEEEEEPNSB_IJflEEESM_lNS1_9__extrema9arg_max_fIflNSA_4lessIfEEEEEEJSL_SN_lN3cub18CUB_300001_SM_100013GridEvenShareIlEENSV_9GridQueueIyEESS_EEEvDpT0_ --------------------------
	.section	.text._ZN6thrust24THRUST_300001_SM_1000_NS8cuda_cub4core6detail13_kernel_agentINS1_8__reduce11ReduceAgentINS0_12zip_iteratorIN4cuda3std3__45tupleIJNS0_6detail15normal_iteratorINS0_10device_ptrIfEEEENS0_17counting_iteratorIlNS0_11use_defaultESI_SI_EEEEEEEPNSB_IJflEEESM_lNS1_9__extrema9arg_max_fIflNSA_4lessIfEEEEEEJSL_SN_lN3cub18CUB_300001_SM_100013GridEvenShareIlEENSV_9GridQueueIyEESS_EEEvDpT0_,"ax",@progbits
	.align	128
        .global         _ZN6thrust24THRUST_300001_SM_1000_NS8cuda_cub4core6detail13_kernel_agentINS1_8__reduce11ReduceAgentINS0_12zip_iteratorIN4cuda3std3__45tupleIJNS0_6detail15normal_iteratorINS0_10device_ptrIfEEEENS0_17counting_iteratorIlNS0_11use_defaultESI_SI_EEEEEEEPNSB_IJflEEESM_lNS1_9__extrema9arg_max_fIflNSA_4lessIfEEEEEEJSL_SN_lN3cub18CUB_300001_SM_100013GridEvenShareIlEENSV_9GridQueueIyEESS_EEEvDpT0_
        .type           _ZN6thrust24THRUST_300001_SM_1000_NS8cuda_cub4core6detail13_kernel_agentINS1_8__reduce11ReduceAgentINS0_12zip_iteratorIN4cuda3std3__45tupleIJNS0_6detail15normal_iteratorINS0_10device_ptrIfEEEENS0_17counting_iteratorIlNS0_11use_defaultESI_SI_EEEEEEEPNSB_IJflEEESM_lNS1_9__extrema9arg_max_fIflNSA_4lessIfEEEEEEJSL_SN_lN3cub18CUB_300001_SM_100013GridEvenShareIlEENSV_9GridQueueIyEESS_EEEvDpT0_,@function
        .size           _ZN6thrust24THRUST_300001_SM_1000_NS8cuda_cub4core6detail13_kernel_agentINS1_8__reduce11ReduceAgentINS0_12zip_iteratorIN4cuda3std3__45tupleIJNS0_6detail15normal_iteratorINS0_10device_ptrIfEEEENS0_17counting_iteratorIlNS0_11use_defaultESI_SI_EEEEEEEPNSB_IJflEEESM_lNS1_9__extrema9arg_max_fIflNSA_4lessIfEEEEEEJSL_SN_lN3cub18CUB_300001_SM_100013GridEvenShareIlEENSV_9GridQueueIyEESS_EEEvDpT0_,(.L_x_698 - _ZN6thrust24THRUST_300001_SM_1000_NS8cuda_cub4core6detail13_kernel_agentINS1_8__reduce11ReduceAgentINS0_12zip_iteratorIN4cuda3std3__45tupleIJNS0_6detail15normal_iteratorINS0_10device_ptrIfEEEENS0_17counting_iteratorIlNS0_11use_defaultESI_SI_EEEEEEEPNSB_IJflEEESM_lNS1_9__extrema9arg_max_fIflNSA_4lessIfEEEEEEJSL_SN_lN3cub18CUB_300001_SM_100013GridEvenShareIlEENSV_9GridQueueIyEESS_EEEvDpT0_)
        .other          _ZN6thrust24THRUST_300001_SM_1000_NS8cuda_cub4core6detail13_kernel_agentINS1_8__reduce11ReduceAgentINS0_12zip_iteratorIN4cuda3std3__45tupleIJNS0_6detail15normal_iteratorINS0_10device_ptrIfEEEENS0_17counting_iteratorIlNS0_11use_defaultESI_SI_EEEEEEEPNSB_IJflEEESM_lNS1_9__extrema9arg_max_fIflNSA_4lessIfEEEEEEJSL_SN_lN3cub18CUB_300001_SM_100013GridEvenShareIlEENSV_9GridQueueIyEESS_EEEvDpT0_,@"STO_CUDA_ENTRY STV_DEFAULT"
_ZN6thrust24THRUST_300001_SM_1000_NS8cuda_cub4core6detail13_kernel_agentINS1_8__reduce11ReduceAgentINS0_12zip_iteratorIN4cuda3std3__45tupleIJNS0_6detail15normal_iteratorINS0_10device_ptrIfEEEENS0_17counting_iteratorIlNS0_11use_defaultESI_SI_EEEEEEEPNSB_IJflEEESM_lNS1_9__extrema9arg_max_fIflNSA_4lessIfEEEEEEJSL_SN_lN3cub18CUB_300001_SM_100013GridEvenShareIlEENSV_9GridQueueIyEESS_EEEvDpT0_:
.text._ZN6thrust24THRUST_300001_SM_1000_NS8cuda_cub4core6detail13_kernel_agentINS1_8__reduce11ReduceAgentINS0_12zip_iteratorIN4cuda3std3__45tupleIJNS0_6detail15normal_iteratorINS0_10device_ptrIfEEEENS0_17counting_iteratorIlNS0_11use_defaultESI_SI_EEEEEEEPNSB_IJflEEESM_lNS1_9__extrema9arg_max_fIflNSA_4lessIfEEEEEEJSL_SN_lN3cub18CUB_300001_SM_100013GridEvenShareIlEENSV_9GridQueueIyEESS_EEEvDpT0_:
[----:B------:R-:W-:Y:S01]  /*0000*/  LDC R1, c[0x0][0x37c] ;  /* 0x0000df00ff017b82 */ /* 0x000fe20000000800 */
[----:B------:R-:W0:Y:S01]  /*0010*/  S2R R0, SR_CTAID.X ;  /* 0x0000000000007919 */ /* 0x000e220000002500 */
[----:B------:R-:W1:Y:S01]  /*0020*/  LDCU.64 UR4, c[0x0][0x398] ;  /* 0x00007300ff0477ac */ /* 0x000e620008000a00 */
[----:B------:R-:W-:Y:S01]  /*0030*/  BSSY.RECONVERGENT B0, `(.L_x_119) ;  /* 0x00005a5000007945 */ /* 0x000fe20003800200 */
[----:B------:R-:W2:Y:S01]  /*0040*/  LDCU UR6, c[0x0][0x370] ;  /* 0x00006e00ff0677ac */ /* 0x000ea20008000800 */
[----:B------:R-:W3:Y:S01]  /*0050*/  LDCU.64 UR10, c[0x0][0x358] ;  /* 0x00006b00ff0a77ac */ /* 0x000ee20008000a00 */
[----:B-1----:R-:W-:Y:S02]  /*0060*/  IMAD.U32 R7, RZ, RZ, UR4 ;  /* 0x00000004ff077e24 */ /* 0x002fe4000f8e00ff */
[----:B------:R-:W-:Y:S01]  /*0070*/  IMAD.U32 R18, RZ, RZ, UR5 ;  /* 0x00000005ff127e24 */ /* 0x000fe2000f8e00ff */
[----:B--2---:R-:W-:Y:S01]  /*0080*/  UIMAD UR6, UR6, 0x500, URZ ;  /* 0x00000500060678a4 */ /* 0x004fe2000f8e02ff */
[----:B0-----:R-:W-:-:S05]  /*0090*/  IMAD R6, R0, 0x500, RZ ;  /* 0x0000050000067824 */ /* 0x001fca00078e02ff */
[----:B------:R-:W-:-:S04]  /*00a0*/  IADD3 R2, P1, PT, R6, 0x500, RZ ;  /* 0x0000050006027810 */ /* 0x000fc80007f3e0ff */
[----:B------:R-:W-:Y:S01]  /*00b0*/  ISETP.GT.U32.AND P0, PT, R2, R7, PT ;  /* 0x000000070200720c */ /* 0x000fe20003f04070 */
[----:B------:R-:W-:-:S05]  /*00c0*/  IMAD.X R3, RZ, RZ, RZ, P1 ;  /* 0x000000ffff037224 */ /* 0x000fca00008e06ff */
[----:B------:R-:W-:-:S13]  /*00d0*/  ISETP.GT.AND.EX P0, PT, R3, R18, PT, P0 ;  /* 0x000000120300720c */ /* 0x000fda0003f04300 */
[----:B---3--:R-:W-:Y:S05]  /*00e0*/  @!P0 BRA `(.L_x_120) ;  /* 0x0000003000d48947 */ /* 0x008fea0003800000 */
[----:B------:R-:W0:Y:S01]  /*00f0*/  S2R R9, SR_TID.X ;  /* 0x0000000000097919 */ /* 0x000e220000002100 */
[----:B------:R-:W-:Y:S01]  /*0100*/  IMAD.IADD R10, R7, 0x1, -R6 ;  /* 0x00000001070a7824 */ /* 0x000fe200078e0a06 */
[----:B------:R-:W-:Y:S01]  /*0110*/  BSSY.RECONVERGENT B1, `(.L_x_121) ;  /* 0x0000010000017945 */ /* 0x000fe20003800200 */
[----:B------:R-:W-:Y:S02]  /*0120*/  IMAD.MOV.U32 R12, RZ, RZ, RZ ;  /* 0x000000ffff0c7224 */ /* 0x000fe400078e00ff */
[----:B------:R-:W-:Y:S02]  /*0130*/  IMAD.MOV.U32 R11, RZ, RZ, RZ ;  /* 0x000000ffff0b7224 */ /* 0x000fe400078e00ff */
[----:B------:R-:W-:Y:S01]  /*0140*/  IMAD.MOV.U32 R8, RZ, RZ, RZ ;  /* 0x000000ffff087224 */ /* 0x000fe200078e00ff */
[----:B0-----:R-:W-:Y:S01]  /*0150*/  ISETP.GE.AND P0, PT, R9, R10, PT ;  /* 0x0000000a0900720c */ /* 0x001fe20003f06270 */
[----:B------:R-:W-:-:S12]  /*0160*/  IMAD.MOV.U32 R13, RZ, RZ, R9 ;  /* 0x000000ffff0d7224 */ /* 0x000fd800078e0009 */
[----:B------:R-:W-:Y:S05]  /*0170*/  @P0 BRA `(.L_x_122) ;  /* 0x0000000000240947 */ /* 0x000fea0003800000 */
[----:B------:R-:W0:Y:S01]  /*0180*/  LDCU.128 UR4, c[0x0][0x380] ;  /* 0x00007000ff0477ac */ /* 0x000e220008000c00 */
[----:B------:R-:W-:-:S05]  /*0190*/  IADD3 R11, P0, PT, R6, R9, RZ ;  /* 0x00000009060b7210 */ /* 0x000fca0007f1e0ff */
[----:B------:R-:W-:Y:S01]  /*01a0*/  IMAD.X R8, RZ, RZ, RZ, P0 ;  /* 0x000000ffff087224 */ /* 0x000fe200000e06ff */
[----:B0-----:R-:W-:-:S04]  /*01b0*/  LEA R2, P1, R11, UR4, 0x2 ;  /* 0x000000040b027c11 */ /* 0x001fc8000f8210ff */
[----:B------:R-:W-:-:S05]  /*01c0*/  LEA.HI.X R3, R11, UR5, R8, 0x2, P1 ;  /* 0x000000050b037c11 */ /* 0x000fca00088f1408 */
[----:B------:R0:W5:Y:S01]  /*01d0*/  LDG.E R12, desc[UR10][R2.64] ;  /* 0x0000000a020c7981 */ /* 0x000162000c1e1900 */
[----:B------:R-:W-:Y:S01]  /*01e0*/  IADD3 R11, P0, PT, R11, UR6, RZ ;  /* 0x000000060b0b7c10 */ /* 0x000fe2000ff1e0ff */
[----:B------:R-:W-:-:S03]  /*01f0*/  VIADD R13, R9, 0x100 ;  /* 0x00000100090d7836 */ /* 0x000fc60000000000 */
[----:B------:R-:W-:-:S09]  /*0200*/  IADD3.X R8, PT, PT, R8, UR7, RZ, P0, !PT ;  /* 0x0000000708087c10 */ /* 0x000fd200087fe4ff */
.L_x_122:
[----:B------:R-:W-:Y:S05]  /*0210*/  BSYNC.RECONVERGENT B1 ;  /* 0x0000000000017941 */ /* 0x000fea0003800200 */
.L_x_121:
[----:B------:R-:W-:Y:S01]  /*0220*/  ISETP.GE.AND P0, PT, R13, R10, PT ;  /* 0x0000000a0d00720c */ /* 0x000fe20003f06270 */
[----:B------:R-:W-:-:S12]  /*0230*/  BSSY.RECONVERGENT B1, `(.L_x_123) ;  /* 0x0000099000017945 */ /* 0x000fd80003800200 */
[----:B------:R-:W-:Y:S05]  /*0240*/  @P0 BRA `(.L_x_124) ;  /* 0x00000008005c0947 */ /* 0x000fea0003800000 */
[----:B0-----:R-:W-:Y:S01]  /*0250*/  LOP3.LUT R2, RZ, R13, RZ, 0x33, !PT ;  /* 0x0000000dff027212 */ /* 0x001fe200078e33ff */
[----:B------:R-:W-:Y:S03]  /*0260*/  BSSY.RECONVERGENT B2, `(.L_x_125) ;  /* 0x000002e000027945 */ /* 0x000fe60003800200 */
[----:B------:R-:W-:-:S04]  /*0270*/  IADD3 R15, PT, PT, -R6, R7, R2 ;  /* 0x00000007060f7210 */ /* 0x000fc80007ffe102 */
[----:B------:R-:W-:-:S04]  /*0280*/  LOP3.LUT R2, R15, 0x300, RZ, 0xc0, !PT ;  /* 0x000003000f027812 */ /* 0x000fc800078ec0ff */
[----:B------:R-:W-:-:S13]  /*0290*/  ISETP.NE.AND P0, PT, R2, 0x300, PT ;  /* 0x000003000200780c */ /* 0x000fda0003f05270 */
[----:B------:R-:W-:Y:S05]  /*02a0*/  @!P0 BRA `(.L_x_126) ;  /* 0x0000000000a48947 */ /* 0x000fea0003800000 */
[----:B------:R-:W0:Y:S01]  /*02b0*/  LDCU.128 UR4, c[0x0][0x380] ;  /* 0x00007000ff0477ac */ /* 0x000e220008000c00 */
[----:B------:R-:W-:Y:S02]  /*02c0*/  IADD3 R3, P0, PT, R6, R13, RZ ;  /* 0x0000000d06037210 */ /* 0x000fe40007f1e0ff */
[----:B------:R-:W-:-:S03]  /*02d0*/  LEA.HI R2, R15, 0x1, RZ, 0x18 ;  /* 0x000000010f027811 */ /* 0x000fc600078fc0ff */
[----:B------:R-:W-:Y:S01]  /*02e0*/  IMAD.X R14, RZ, RZ, RZ, P0 ;  /* 0x000000ffff0e7224 */ /* 0x000fe200000e06ff */
[----:B------:R-:W-:-:S05]  /*02f0*/  LOP3.LUT R2, R2, 0x3, RZ, 0xc0, !PT ;  /* 0x0000000302027812 */ /* 0x000fca00078ec0ff */
[----:B------:R-:W-:Y:S01]  /*0300*/  IMAD.MOV R4, RZ, RZ, -R2 ;  /* 0x000000ffff047224 */ /* 0x000fe200078e0a02 */
[C---:B0-----:R-:W-:Y:S02]  /*0310*/  LEA R5, P2, R3.reuse, UR4, 0x2 ;  /* 0x0000000403057c11 */ /* 0x041fe4000f8410ff */
[C---:B------:R-:W-:Y:S02]  /*0320*/  IADD3 R7, P1, PT, R3.reuse, UR6, RZ ;  /* 0x0000000603077c10 */ /* 0x040fe4000ff3e0ff */
[----:B------:R-:W-:Y:S02]  /*0330*/  LEA.HI.X R3, R3, UR5, R14, 0x2, P2 ;  /* 0x0000000503037c11 */ /* 0x000fe400090f140e */
[----:B------:R-:W-:-:S09]  /*0340*/  IADD3.X R14, PT, PT, R14, UR7, RZ, P1, !PT ;  /* 0x000000070e0e7c10 */ /* 0x000fd20008ffe4ff */
.L_x_129:
[----:B------:R-:W-:-:S05]  /*0350*/  IMAD.MOV.U32 R2, RZ, RZ, R5 ;  /* 0x000000ffff027224 */ /* 0x000fca00078e0005 */
[----:B------:R-:W2:Y:S01]  /*0360*/  LDG.E R19, desc[UR10][R2.64] ;  /* 0x0000000a02137981 */ /* 0x000ea2000c1e1900 */
[----:B------:R-:W-:Y:S01]  /*0370*/  VIADD R4, R4, 0x1 ;  /* 0x0000000104047836 */ /* 0x000fe20000000000 */
[----:B------:R-:W-:Y:S01]  /*0380*/  BSSY.RECONVERGENT B3, `(.L_x_127) ;  /* 0x0000016000037945 */ /* 0x000fe20003800200 */
[----:B------:R-:W-:Y:S01]  /*0390*/  IMAD.MOV.U32 R18, RZ, RZ, R11 ;  /* 0x000000ffff127224 */ /* 0x000fe200078e000b */
[----:B------:R-:W-:Y:S01]  /*03a0*/  IADD3 R5, P3, PT, R5, 0x400, RZ ;  /* 0x0000040005057810 */ /* 0x000fe20007f7e0ff */
[----:B------:R-:W-:Y:S01]  /*03b0*/  IMAD.MOV.U32 R17, RZ, RZ, R8 ;  /* 0x000000ffff117224 */ /* 0x000fe200078e0008 */
[----:B------:R-:W-:Y:S01]  /*03c0*/  ISETP.NE.AND P2, PT, R4, RZ, PT ;  /* 0x000000ff0400720c */ /* 0x000fe20003f45270 */
[----:B-----5:R-:W-:Y:S02]  /*03d0*/  IMAD.MOV.U32 R16, RZ, RZ, R12 ;  /* 0x000000ffff107224 */ /* 0x020fe400078e000c */
[----:B------:R-:W-:Y:S02]  /*03e0*/  IMAD.MOV.U32 R11, RZ, RZ, R7 ;  /* 0x000000ffff0b7224 */ /* 0x000fe400078e0007 */
[----:B------:R-:W-:Y:S01]  /*03f0*/  IMAD.MOV.U32 R8, RZ, RZ, R14 ;  /* 0x000000ffff087224 */ /* 0x000fe200078e000e */
[----:B--2---:R-:W-:Y:S01]  /*0400*/  FSETP.GEU.AND P0, PT, R12, R19, PT ;  /* 0x000000130c00720b */ /* 0x004fe20003f0e000 */
[----:B------:R-:W-:-:S12]  /*0410*/  IMAD.MOV.U32 R12, RZ, RZ, R19 ;  /* 0x000000ffff0c7224 */ /* 0x000fd800078e0013 */
        /* <DEDUP_REMOVED lines=12> */
.L_x_128:
[----:B------:R-:W-:Y:S05]  /*04e0*/  BSYNC.RECONVERGENT B3 ;  /* 0x0000000000037941 */ /* 0x000fea0003800200 */
.L_x_127:
[----:B------:R-:W-:Y:S01]  /*04f0*/  IADD3 R7, P0, PT, R7, 0x100, RZ ;  /* 0x0000010007077810 */ /* 0x000fe20007f1e0ff */
[----:B------:R-:W-:Y:S02]  /*0500*/  VIADD R13, R13, 0x100 ;  /* 0x000001000d0d7836 */ /* 0x000fe40000000000 */
[----:B------:R-:W-:Y:S02]  /*0510*/  IMAD.X R3, RZ, RZ, R3, P3 ;  /* 0x000000ffff037224 */ /* 0x000fe400018e0603 */
[----:B------:R-:W-:Y:S01]  /*0520*/  IMAD.X R14, RZ, RZ, R14, P0 ;  /* 0x000000ffff0e7224 */ /* 0x000fe200000e060e */
[----:B------:R-:W-:Y:S07]  /*0530*/  @P2 BRA `(.L_x_129) ;  /* 0xfffffffc00842947 */ /* 0x000fee000383ffff */
.L_x_126:
[----:B------:R-:W-:Y:S05]  /*0540*/  BSYNC.RECONVERGENT B2 ;  /* 0x0000000000027941 */ /* 0x000fea0003800200 */
.L_x_125:
[----:B------:R-:W-:-:S13]  /*0550*/  ISETP.GE.U32.AND P0, PT, R15, 0x300, PT ;  /* 0x000003000f00780c */ /* 0x000fda0003f06070 */
[----:B------:R-:W-:Y:S05]  /*0560*/  @!P0 BRA `(.L_x_124) ;  /* 0x0000000400948947 */ /* 0x000fea0003800000 */
[----:B------:R-:W0:Y:S01]  /*0570*/  LDC.64 R4, c[0x0][0x380] ;  /* 0x0000e000ff047b82 */ /* 0x000e220000000a00 */
[----:B------:R-:W-:-:S07]  /*0580*/  VIADD R7, R13, 0x200 ;  /* 0x000002000d077836 */ /* 0x000fce0000000000 */
[----:B------:R-:W1:Y:S02]  /*0590*/  LDC.64 R2, c[0x0][0x388] ;  /* 0x0000e200ff027b82 */ /* 0x000e640000000a00 */
.L_x_138:
[----:B------:R-:W-:-:S05]  /*05a0*/  VIADD R13, R7, 0xfffffe00 ;  /* 0xfffffe00070d7836 */ /* 0x000fca0000000000 */
[----:B------:R-:W-:-:S04]  /*05b0*/  IADD3 R19, P0, PT, R6, R13, RZ ;  /* 0x0000000d06137210 */ /* 0x000fc80007f1e0ff */
[----:B------:R-:W-:Y:S02]  /*05c0*/  LEA.HI.X.SX32 R18, R13, RZ, 0x1, P0 ;  /* 0x000000ff0d127211 */ /* 0x000fe400000f0eff */
[----:B0-----:R-:W-:-:S04]  /*05d0*/  LEA R16, P0, R19, R4, 0x2 ;  /* 0x0000000413107211 */ /* 0x001fc800078010ff */
[----:B------:R-:W-:-:S05]  /*05e0*/  LEA.HI.X R17, R19, R5, R18, 0x2, P0 ;  /* 0x0000000513117211 */ /* 0x000fca00000f1412 */
[----:B------:R-:W2:Y:S04]  /*05f0*/  LDG.E R25, desc[UR10][R16.64] ;  /* 0x0000000a10197981 */ /* 0x000ea8000c1e1900 */
[----:B-----5:R0:W5:Y:S04]  /*0600*/  LDG.E R15, desc[UR10][R16.64+0x400] ;  /* 0x0004000a100f7981 */ /* 0x020168000c1e1900 */
[----:B------:R0:W5:Y:S04]  /*0610*/  LDG.E R13, desc[UR10][R16.64+0x800] ;  /* 0x0008000a100d7981 */ /* 0x000168000c1e1900 */
[----:B------:R0:W5:Y:S01]  /*0620*/  LDG.E R14, desc[UR10][R16.64+0xc00] ;  /* 0x000c000a100e7981 */ /* 0x000162000c1e1900 */
[----:B-1----:R-:W-:Y:S01]  /*0630*/  IADD3 R20, P1, PT, R19, R2, RZ ;  /* 0x0000000213147210 */ /* 0x002fe20007f3e0ff */
[----:B------:R-:W-:Y:S01]  /*0640*/  BSSY.RECONVERGENT B2, `(.L_x_130) ;  /* 0x0000013000027945 */ /* 0x000fe20003800200 */
[----:B------:R-:W-:-:S03]  /*0650*/  VIADD R19, R7, 0xffffff00 ;  /* 0xffffff0007137836 */ /* 0x000fc60000000000 */
[----:B------:R-:W-:Y:S02]  /*0660*/  IMAD.X R23, R18, 0x1, R3, P1 ;  /* 0x0000000112177824 */ /* 0x000fe400008e0603 */
[----:B------:R-:W-:Y:S02]  /*0670*/  IMAD.MOV.U32 R21, RZ, RZ, R20 ;  /* 0x000000ffff157224 */ /* 0x000fe400078e0014 */
[----:B------:R-:W-:Y:S01]  /*0680*/  IMAD.MOV.U32 R22, RZ, RZ, R23 ;  /* 0x000000ffff167224 */ /* 0x000fe200078e0017 */
[----:B--2---:R-:W-:Y:S01]  /*0690*/  FSETP.GEU.AND P0, PT, R12, R25, PT ;  /* 0x000000190c00720b */ /* 0x004fe20003f0e000 */
[----:B------:R-:W-:-:S12]  /*06a0*/  IMAD.MOV.U32 R18, RZ, RZ, R25 ;  /* 0x000000ffff127224 */ /* 0x000fd800078e0019 */
[----:B0-----:R-:W-:Y:S05]  /*06b0*/  @!P0 BRA `(.L_x_131) ;  /* 0x00000000002c8947 */ /* 0x001fea0003800000 */
        /* <DEDUP_REMOVED lines=11> */
.L_x_131:
[----:B------:R-:W-:Y:S05]  /*0770*/  BSYNC.RECONVERGENT B2 ;  /* 0x0000000000027941 */ /* 0x000fea0003800200 */
.L_x_130:
[----:B-----5:R-:W-:Y:S01]  /*0780*/  FSETP.GEU.AND P0, PT, R18, R15, PT ;  /* 0x0000000f1200720b */ /* 0x020fe20003f0e000 */
[----:B------:R-:W-:Y:S01]  /*0790*/  BSSY.RECONVERGENT B2, `(.L_x_132) ;  /* 0x0000013000027945 */ /* 0x000fe20003800200 */
[----:B------:R-:W-:Y:S02]  /*07a0*/  SHF.R.S32.HI R8, RZ, 0x1f, R19 ;  /* 0x0000001fff087819 */ /* 0x000fe40000011413 */
[----:B------:R-:W-:-:S04]  /*07b0*/  IADD3 R12, P1, P2, R19, R2, R6 ;  /* 0x00000002130c7210 */ /* 0x000fc80007a3e006 */
[----:B------:R-:W-:Y:S01]  /*07c0*/  IADD3.X R11, PT, PT, R8, R3, RZ, P1, P2 ;  /* 0x00000003080b7210 */ /* 0x000fe20000fe44ff */
[----:B------:R-:W-:Y:S02]  /*07d0*/  IMAD.MOV.U32 R19, RZ, RZ, R12 ;  /* 0x000000ffff137224 */ /* 0x000fe400078e000c */
[----:B------:R-:W-:Y:S02]  /*07e0*/  IMAD.MOV.U32 R8, RZ, RZ, R15 ;  /* 0x000000ffff087224 */ /* 0x000fe400078e000f */
[----:B------:R-:W-:Y:S01]  /*07f0*/  IMAD.MOV.U32 R20, RZ, RZ, R11 ;  /* 0x000000ffff147224 */ /* 0x000fe200078e000b */
[----:B------:R-:W-:Y:S06]  /*0800*/  @!P0 BRA `(.L_x_133) ;  /* 0x00000000002c8947 */ /* 0x000fec0003800000 */
        /* <DEDUP_REMOVED lines=11> */
.L_x_133:
[----:B------:R-:W-:Y:S05]  /*08c0*/  BSYNC.RECONVERGENT B2 ;  /* 0x0000000000027941 */ /* 0x000fea0003800200 */
.L_x_132:
[----:B------:R-:W-:Y:S01]  /*08d0*/  FSETP.GEU.AND P0, PT, R8, R13, PT ;  /* 0x0000000d0800720b */ /* 0x000fe20003f0e000 */
[C---:B------:R-:W-:Y:S01]  /*08e0*/  VIADD R11, R7.reuse, 0x100 ;  /* 0x00000100070b7836 */ /* 0x040fe20000000000 */
[----:B------:R-:W-:Y:S01]  /*08f0*/  SHF.R.S32.HI R12, RZ, 0x1f, R7 ;  /* 0x0000001fff0c7819 */ /* 0x000fe20000011407 */
[----:B------:R-:W-:Y:S01]  /*0900*/  BSSY.RECONVERGENT B2, `(.L_x_134) ;  /* 0x0000014000027945 */ /* 0x000fe20003800200 */
[-CC-:B------:R-:W-:Y:S01]  /*0910*/  IADD3 R18, P1, P4, R7, R2.reuse, R6.reuse ;  /* 0x0000000207127210 */ /* 0x180fe20007c3e006 */
[----:B------:R-:W-:Y:S01]  /*0920*/  IMAD.MOV.U32 R15, RZ, RZ, R13 ;  /* 0x000000ffff0f7224 */ /* 0x000fe200078e000d */
[----:B------:R-:W-:Y:S02]  /*0930*/  IADD3 R23, P2, P3, R11, R2, R6 ;  /* 0x000000020b177210 */ /* 0x000fe40007b5e006 */
[----:B------:R-:W-:Y:S01]  /*0940*/  IADD3.X R21, PT, PT, R12, R3, RZ, P1, P4 ;  /* 0x000000030c157210 */ /* 0x000fe20000fe84ff */
[----:B------:R-:W-:Y:S01]  /*0950*/  IMAD.MOV.U32 R16, RZ, RZ, R18 ;  /* 0x000000ffff107224 */ /* 0x000fe200078e0012 */
[----:B------:R-:W-:-:S03]  /*0960*/  SHF.R.S32.HI R12, RZ, 0x1f, R11 ;  /* 0x0000001fff0c7819 */ /* 0x000fc6000001140b */
        /* <DEDUP_REMOVED lines=13> */
.L_x_135:
[----:B------:R-:W-:Y:S05]  /*0a40*/  BSYNC.RECONVERGENT B2 ;  /* 0x0000000000027941 */ /* 0x000fea0003800200 */
.L_x_134:
[----:B------:R-:W-:Y:S01]  /*0a50*/  FSETP.GEU.AND P0, PT, R15, R14, PT ;  /* 0x0000000e0f00720b */ /* 0x000fe20003f0e000 */
[----:B------:R-:W-:Y:S01]  /*0a60*/  BSSY.RECONVERGENT B2, `(.L_x_136) ;  /* 0x0000011000027945 */ /* 0x000fe20003800200 */
[----:B------:R-:W-:Y:S01]  /*0a70*/  IADD3.X R18, PT, PT, R12, R3, RZ, P2, P3 ;  /* 0x000000030c127210 */ /* 0x000fe200017e64ff */
[----:B------:R-:W-:Y:S02]  /*0a80*/  IMAD.MOV.U32 R11, RZ, RZ, R23 ;  /* 0x000000ffff0b7224 */ /* 0x000fe400078e0017 */
[----:B------:R-:W-:Y:S02]  /*0a90*/  IMAD.MOV.U32 R12, RZ, RZ, R14 ;  /* 0x000000ffff0c7224 */ /* 0x000fe400078e000e */
[----:B------:R-:W-:-:S06]  /*0aa0*/  IMAD.MOV.U32 R8, RZ, RZ, R18 ;  /* 0x000000ffff087224 */ /* 0x000fcc00078e0012 */
        /* <DEDUP_REMOVED lines=12> */
.L_x_137:
[----:B------:R-:W-:Y:S05]  /*0b70*/  BSYNC.RECONVERGENT B2 ;  /* 0x0000000000027941 */ /* 0x000fea0003800200 */
.L_x_136:
[C---:B------:R-:W-:Y:S02]  /*0b80*/  VIADD R13, R7.reuse, 0x200 ;  /* 0x00000200070d7836 */ /* 0x040fe40000000000 */
[----:B------:R-:W-:-:S03]  /*0b90*/  VIADD R7, R7, 0x400 ;  /* 0x0000040007077836 */ /* 0x000fc60000000000 */
[----:B------:R-:W-:-:S13]  /*0ba0*/  ISETP.GE.AND P0, PT, R13, R10, PT ;  /* 0x0000000a0d00720c */ /* 0x000fda0003f06270 */
[----:B------:R-:W-:Y:S05]  /*0bb0*/  @!P0 BRA `(.L_x_138) ;  /* 0xfffffff800788947 */ /* 0x000fea000383ffff */
.L_x_124:
[----:B------:R-:W-:Y:S05]  /*0bc0*/  BSYNC.RECONVERGENT B1 ;  /* 0x0000000000017941 */ /* 0x000fea0003800200 */
.L_x_123:
[----:B------:R-:W-:-:S13]  /*0bd0*/  ISETP.GE.AND P0, PT, R10, 0x100, PT ;  /* 0x000001000a00780c */ /* 0x000fda0003f06270 */
[----:B------:R-:W-:Y:S05]  /*0be0*/  @!P0 BRA `(.L_x_139) ;  /* 0x00000010008c8947 */ /* 0x000fea0003800000 */
[----:B------:R-:W1:Y:S01]  /*0bf0*/  S2R R10, SR_LANEID ;  /* 0x00000000000a7919 */ /* 0x000e620000000000 */
[----:B------:R-:W-:Y:S01]  /*0c00*/  BSSY.RECONVERGENT B1, `(.L_x_140) ;  /* 0x000001b000017945 */ /* 0x000fe20003800200 */
[----:B------:R-:W-:Y:S01]  /*0c10*/  IMAD.MOV.U32 R6, RZ, RZ, R11 ;  /* 0x000000ffff067224 */ /* 0x000fe200078e000b */
[----:B0----5:R0:W2:Y:S01]  /*0c20*/  SHFL.DOWN PT, R3, R12, 0x1, 0x1f ;  /* 0x08201f000c037f89 */ /* 0x0210a200000e0000 */
[----:B------:R-:W-:Y:S02]  /*0c30*/  IMAD.MOV.U32 R7, RZ, RZ, R8 ;  /* 0x000000ffff077224 */ /* 0x000fe400078e0008 */
[----:B------:R-:W-:Y:S01]  /*0c40*/  IMAD.MOV.U32 R2, RZ, RZ, R12 ;  /* 0x000000ffff027224 */ /* 0x000fe200078e000c */
[----:B------:R0:W3:Y:S04]  /*0c50*/  SHFL.DOWN PT, R4, R11, 0x1, 0x1f ;  /* 0x08201f000b047f89 */ /* 0x0000e800000e0000 */
[----:B------:R0:W4:Y:S01]  /*0c60*/  SHFL.DOWN PT, R5, R8, 0x1, 0x1f ;  /* 0x08201f0008057f89 */ /* 0x00012200000e0000 */
[----:B-1----:R-:W-:-:S02]  /*0c70*/  ISETP.GT.AND P0, PT, R10, 0x1e, PT ;  /* 0x0000001e0a00780c */ /* 0x002fc40003f04270 */
[C---:B------:R-:W-:Y:S02]  /*0c80*/  ISETP.GT.AND P1, PT, R10.reuse, 0x1d, PT ;  /* 0x0000001d0a00780c */ /* 0x040fe40003f24270 */
[----:B------:R-:W-:-:S09]  /*0c90*/  ISETP.GT.AND P3, PT, R10, 0x1b, PT ;  /* 0x0000001b0a00780c */ /* 0x000fd20003f64270 */
[----:B0-234-:R-:W-:Y:S05]  /*0ca0*/  @P0 BRA `(.L_x_141) ;  /* 0x0000000000400947 */ /* 0x01dfea0003800000 */
        /* <DEDUP_REMOVED lines=16> */
.L_x_141:
[----:B------:R-:W-:Y:S05]  /*0db0*/  BSYNC.RECONVERGENT B1 ;  /* 0x0000000000017941 */ /* 0x000fea0003800200 */
.L_x_140:
        /* <DEDUP_REMOVED lines=27> */
.L_x_143:
[----:B------:R-:W-:Y:S05]  /*0f70*/  BSYNC.RECONVERGENT B1 ;  /* 0x0000000000017941 */ /* 0x000fea0003800200 */
.L_x_142:
        /* <DEDUP_REMOVED lines=9> */
[----:B0-----:R-:W-:Y:S02]  /*1010*/  IMAD.MOV.U32 R6, RZ, RZ, R11 ;  /* 0x000000ffff067224 */ /* 0x001fe400078e000b */
[----:B-1----:R-:W-:Y:S02]  /*1020*/  IMAD.MOV.U32 R7, RZ, RZ, R10 ;  /* 0x000000ffff077224 */ /* 0x002fe400078e000a */
        /* <DEDUP_REMOVED lines=13> */
.L_x_145:
[----:B------:R-:W-:Y:S05]  /*1100*/  BSYNC.RECONVERGENT B1 ;  /* 0x0000000000017941 */ /* 0x000fea0003800200 */
.L_x_144:
        /* <DEDUP_REMOVED lines=9> */
[----:B---3--:R-:W-:Y:S02]  /*11a0*/  IMAD.MOV.U32 R4, RZ, RZ, R13 ;  /* 0x000000ffff047224 */ /* 0x008fe400078e000d */
        /* <DEDUP_REMOVED lines=14> */
.L_x_147:
[----:B------:R-:W-:Y:S05]  /*1290*/  BSYNC.RECONVERGENT B1 ;  /* 0x0000000000017941 */ /* 0x000fea0003800200 */
.L_x_146:
[----:B0-----:R0:W0:Y:S01]  /*12a0*/  SHFL.DOWN PT, R2, R3, 0x10, 0x1f ;  /* 0x0a001f0003027f89 */ /* 0x00102200000e0000 */
[----:B------:R-:W-:Y:S01]  /*12b0*/  BSSY.RECONVERGENT B1, `(.L_x_148) ;  /* 0x0000017000017945 */ /* 0x000fe20003800200 */
[----:B--2---:R-:W-:Y:S02]  /*12c0*/  IMAD.MOV.U32 R7, RZ, RZ, R4 ;  /* 0x000000ffff077224 */ /* 0x004fe400078e0004 */
[----:B------:R2:W0:Y:S01]  /*12d0*/  SHFL.DOWN PT, R11, R4, 0x10, 0x1f ;  /* 0x0a001f00040b7f89 */ /* 0x00042200000e0000 */
[----:B----4-:R-:W-:Y:S02]  /*12e0*/  IMAD.MOV.U32 R8, RZ, RZ, R5 ;  /* 0x000000ffff087224 */ /* 0x010fe400078e0005 */
[----:B------:R-:W-:Y:S01]  /*12f0*/  IMAD.MOV.U32 R6, RZ, RZ, R3 ;  /* 0x000000ffff067224 */ /* 0x000fe200078e0003 */
[----:B-1----:R2:W1:Y:S01]  /*1300*/  SHFL.DOWN PT, R10, R5, 0x10, 0x1f ;  /* 0x0a001f00050a7f89 */ /* 0x00246200000e0000 */
[----:B------:R-:W-:Y:S05]  /*1310*/  @P4 BRA `(.L_x_149) ;  /* 0x0000000000404947 */ /* 0x000fea0003800000 */
[----:B0-----:R-:W-:Y:S01]  /*1320*/  FSETP.GEU.AND P0, PT, R3, R2, PT ;  /* 0x000000020300720b */ /* 0x001fe20003f0e000 */
[----:B------:R-:W-:Y:S02]  /*1330*/  IMAD.MOV.U32 R7, RZ, RZ, R11 ;  /* 0x000000ffff077224 */ /* 0x000fe400078e000b */
        /* <DEDUP_REMOVED lines=14> */
.L_x_149:
[----:B------:R-:W-:Y:S05]  /*1420*/  BSYNC.RECONVERGENT B1 ;  /* 0x0000000000017941 */ /* 0x000fea0003800200 */
.L_x_148:
[----:B------:R-:W-:Y:S04]  /*1430*/  BSSY.RECONVERGENT B1, `(.L_x_150) ;  /* 0x000000c000017945 */ /* 0x000fe80003800200 */
[----:B------:R-:W-:Y:S05]  /*1440*/  @P2 BRA `(.L_x_151) ;  /* 0x0000000000282947 */ /* 0x000fea0003800000 */
[----:B--2---:R-:W2:Y:S01]  /*1450*/  S2R R4, SR_CgaCtaId ;  /* 0x0000000000047919 */ /* 0x004ea20000008800 */
        /* <DEDUP_REMOVED lines=9> */
.L_x_151:
[----:B------:R-:W-:Y:S05]  /*14f0*/  BSYNC.RECONVERGENT B1 ;  /* 0x0000000000017941 */ /* 0x000fea0003800200 */
.L_x_150:
[----:B------:R-:W-:Y:S01]  /*1500*/  BAR.SYNC.DEFER_BLOCKING 0x0 ;  /* 0x0000000000007b1d */ /* 0x000fe20000010000 */
[----:B------:R-:W-:-:S13]  /*1510*/  ISETP.NE.AND P2, PT, R9, RZ, PT ;  /* 0x000000ff0900720c */ /* 0x000fda0003f45270 */
[----:B------:R-:W-:Y:S05]  /*1520*/  @P2 BRA `(.L_x_152) ;  /* 0x0000004400542947 */ /* 0x000fea0003800000 */
[----:B0---4-:R-:W0:Y:S01]  /*1530*/  S2R R3, SR_CgaCtaId ;  /* 0x0000000000037919 */ /* 0x011e220000008800 */
[----:B------:R-:W-:Y:S01]  /*1540*/  MOV R2, 0x400 ;  /* 0x0000040000027802 */ /* 0x000fe20000000f00 */
[----:B------:R-:W-:Y:S03]  /*1550*/  BSSY.RECONVERGENT B1, `(.L_x_153) ;  /* 0x0000016000017945 */ /* 0x000fe60003800200 */
[----:B0-----:R-:W-:-:S05]  /*1560*/  LEA R26, R3, R2, 0x18 ;  /* 0x00000002031a7211 */ /* 0x001fca00078ec0ff */
[----:B--2---:R-:W0:Y:S04]  /*1570*/  LDS R5, [R26+0x18] ;  /* 0x000018001a057984 */ /* 0x004e280000000800 */
[----:B------:R2:W4:Y:S04]  /*1580*/  LDS.64 R2, [R26+0x20] ;  /* 0x000020001a027984 */ /* 0x0005280000000a00 */
[----:B------:R2:W1:Y:S04]  /*1590*/  LDS R22, [R26+0x28] ;  /* 0x000028001a167984 */ /* 0x0004680000000800 */
[----:B------:R2:W1:Y:S01]  /*15a0*/  LDS R16, [R26+0x38] ;  /* 0x000038001a107984 */ /* 0x0004620000000800 */
[----:B0-----:R-:W-:Y:S01]  /*15b0*/  FSETP.GEU.AND P0, PT, R6, R5, PT ;  /* 0x000000050600720b */ /* 0x001fe20003f0e000 */
[----:B------:R-:W-:-:S12]  /*15c0*/  IMAD.MOV.U32 R21, RZ, RZ, R5 ;  /* 0x000000ffff157224 */ /* 0x000fd800078e0005 */
[----:B-12-4-:R-:W-:Y:S05]  /*15d0*/  @!P0 BRA `(.L_x_154) ;  /* 0x0000000000348947 */ /* 0x016fea0003800000 */
        /* <DEDUP_REMOVED lines=13> */
.L_x_154:
[----:B------:R-:W-:Y:S05]  /*16b0*/  BSYNC.RECONVERGENT B1 ;  /* 0x0000000000017941 */ /* 0x000fea0003800200 */
.L_x_153:
        /* <DEDUP_REMOVED lines=21> */
[C---:B------:R-:W-:Y:S02]  /*1810*/  @P3 ISETP.LT.U32.AND P1, PT, R2.reuse, R6, PT ;  /* 0x000000060200320c */ /* 0x040fe40003f21070 */
[CC--:B------:R-:W-:Y:S02]  /*1820*/  @P3 ISETP.GE.AND.EX P0, PT, R3.reuse, R7.reuse, PT, P0 ;  /* 0x000000070300320c */ /* 0x0c0fe40003f06300 */
[----:B------:R-:W-:Y:S02]  /*1830*/  @P3 ISETP.LT.AND.EX P1, PT, R3, R7, PT, P1 ;  /* 0x000000070300320c */ /* 0x000fe40003f21310 */
[----:B------:R-:W-:Y:S02]  /*1840*/  @P3 FSEL R23, R21, R22, !P0 ;  /* 0x0000001615173208 */ /* 0x000fe40004000000 */
[----:B------:R-:W-:-:S02]  /*1850*/  @P3 SEL R25, R2, R6, P1 ;  /* 0x0000000602193207 */ /* 0x000fc40000800000 */
[----:B------:R-:W-:-:S07]  /*1860*/  @P3 SEL R24, R3, R7, P1 ;  /* 0x0000000703183207 */ /* 0x000fce0000800000 */
.L_x_156:
[----:B------:R-:W-:Y:S05]  /*1870*/  BSYNC.RECONVERGENT B1 ;  /* 0x0000000000017941 */ /* 0x000fea0003800200 */
.L_x_155:
        /* <DEDUP_REMOVED lines=17> */
.L_x_158:
[----:B------:R-:W-:Y:S05]  /*1990*/  BSYNC.RECONVERGENT B1 ;  /* 0x0000000000017941 */ /* 0x000fea0003800200 */
.L_x_157:
        /* <DEDUP_REMOVED lines=17> */
.L_x_160:
[----:B------:R-:W-:Y:S05]  /*1ab0*/  BSYNC.RECONVERGENT B1 ;  /* 0x0000000000017941 */ /* 0x000fea0003800200 */
.L_x_159:
        /* <DEDUP_REMOVED lines=17> */
.L_x_162:
[----:B------:R-:W-:Y:S05]  /*1bd0*/  BSYNC.RECONVERGENT B1 ;  /* 0x0000000000017941 */ /* 0x000fea0003800200 */
.L_x_161:
        /* <DEDUP_REMOVED lines=17> */
.L_x_164:
[----:B------:R-:W-:Y:S05]  /*1cf0*/  BSYNC.RECONVERGENT B1 ;  /* 0x0000000000017941 */ /* 0x000fea0003800200 */
.L_x_163:
        /* <DEDUP_REMOVED lines=18> */
.L_x_139:
[----:B------:R-:W1:Y:S01]  /*1e20*/  S2R R14, SR_LANEID ;  /* 0x00000000000e7919 */ /* 0x000e620000000000 */
[----:B0-----:R-:W-:Y:S01]  /*1e30*/  LOP3.LUT R2, R9, 0x3e0, RZ, 0xc0, !PT ;  /* 0x000003e009027812 */ /* 0x001fe200078ec0ff */
[----:B------:R-:W-:Y:S01]  /*1e40*/  BSSY.RECONVERGENT B1, `(.L_x_165) ;  /* 0x0000027000017945 */ /* 0x000fe20003800200 */
[----:B------:R-:W-:Y:S02]  /*1e50*/  IMAD.MOV.U32 R16, RZ, RZ, R8 ;  /* 0x000000ffff107224 */ /* 0x000fe400078e0008 */
[----:B------:R-:W-:Y:S01]  /*1e60*/  LOP3.LUT R5, RZ, R2, RZ, 0x33, !PT ;  /* 0x00000002ff057212 */ /* 0x000fe200078e33ff */
[----:B------:R-:W-:-:S05]  /*1e70*/  VIADD R3, R2, 0x20 ;  /* 0x0000002002037836 */ /* 0x000fca0000000000 */
[----:B------:R-:W-:Y:S01]  /*1e80*/  ISETP.GT.AND P0, PT, R3, R10, PT ;  /* 0x0000000a0300720c */ /* 0x000fe20003f04270 */
[----:B------:R-:W-:-:S05]  /*1e90*/  IMAD.IADD R3, R10, 0x1, R5 ;  /* 0x000000010a037824 */ /* 0x000fca00078e0205 */
[----:B------:R-:W-:-:S05]  /*1ea0*/  SEL R3, R3, 0x1f, P0 ;  /* 0x0000001f03037807 */ /* 0x000fca0000000000 */
[----:B-----5:R0:W2:Y:S04]  /*1eb0*/  SHFL.DOWN PT, R5, R12, 0x1, R3 ;  /* 0x082000000c057989 */ /* 0x0200a800000e0003 */
[----:B------:R0:W3:Y:S01]  /*1ec0*/  SHFL.DOWN PT, R7, R8, 0x1, R3 ;  /* 0x0820000008077989 */ /* 0x0000e200000e0003 */
[CC--:B-1----:R-:W-:Y:S01]  /*1ed0*/  ISETP.GE.AND P0, PT, R14.reuse, R3.reuse, PT ;  /* 0x000000030e00720c */ /* 0x0c2fe20003f06270 */
[C---:B------:R-:W-:Y:S01]  /*1ee0*/  VIADD R4, R14.reuse, 0x4 ;  /* 0x000000040e047836 */ /* 0x040fe20000000000 */
[C---:B------:R-:W-:Y:S01]  /*1ef0*/  ISETP.NE.AND P2, PT, R14.reuse, RZ, PT ;  /* 0x000000ff0e00720c */ /* 0x040fe20003f45270 */
[C---:B------:R-:W-:Y:S02]  /*1f00*/  VIADD R2, R14.reuse, 0x2 ;  /* 0x000000020e027836 */ /* 0x040fe40000000000 */
[----:B------:R-:W-:Y:S01]  /*1f10*/  VIADD R6, R14, 0x8 ;  /* 0x000000080e067836 */ /* 0x000fe20000000000 */
[-C--:B------:R-:W-:Y:S01]  /*1f20*/  ISETP.GT.AND P5, PT, R4, R3.reuse, PT ;  /* 0x000000030400720c */ /* 0x080fe20003fa4270 */
[----:B------:R-:W-:Y:S01]  /*1f30*/  VIADD R14, R14, 0x10 ;  /* 0x000000100e0e7836 */ /* 0x000fe20000000000 */
[----:B------:R0:W1:Y:S01]  /*1f40*/  SHFL.DOWN PT, R4, R11, 0x1, R3 ;  /* 0x082000000b047989 */ /* 0x00006200000e0003 */
[-C--:B------:R-:W-:Y:S01]  /*1f50*/  ISETP.GT.AND P1, PT, R2, R3.reuse, PT ;  /* 0x000000030200720c */ /* 0x080fe20003f24270 */
[----:B------:R-:W-:Y:S01]  /*1f60*/  IMAD.MOV.U32 R2, RZ, RZ, R12 ;  /* 0x000000ffff027224 */ /* 0x000fe200078e000c */
[-C--:B------:R-:W-:Y:S01]  /*1f70*/  ISETP.GT.AND P4, PT, R6, R3.reuse, PT ;  /* 0x000000030600720c */ /* 0x080fe20003f84270 */
[----:B------:R-:W-:Y:S01]  /*1f80*/  IMAD.MOV.U32 R6, RZ, RZ, R11 ;  /* 0x000000ffff067224 */ /* 0x000fe200078e000b */
[----:B------:R-:W-:Y:S01]  /*1f90*/  ISETP.GT.AND P3, PT, R14, R3, PT ;  /* 0x000000030e00720c */ /* 0x000fe20003f64270 */
[----:B--2---:R-:W-:-:S12]  /*1fa0*/  @P0 BRA `(.L_x_166) ;  /* 0x0000000000400947 */ /* 0x004fd80003800000 */
[----:B------:R-:W-:Y:S01]  /*1fb0*/  FSETP.GEU.AND P0, PT, R12, R5, PT ;  /* 0x000000050c00720b */ /* 0x000fe20003f0e000 */
        /* <DEDUP_REMOVED lines=15> */
.L_x_166:
[----:B------:R-:W-:Y:S05]  /*20b0*/  BSYNC.RECONVERGENT B1 ;  /* 0x0000000000017941 */ /* 0x000fea0003800200 */
.L_x_165:
[----:B------:R2:W4:Y:S01]  /*20c0*/  SHFL.DOWN PT, R5, R2, 0x2, R3 ;  /* 0x0840000002057989 */ /* 0x00052200000e0003 */
[----:B------:R-:W-:Y:S01]  /*20d0*/  BSSY.RECONVERGENT B1, `(.L_x_167) ;  /* 0x0000017000017945 */ /* 0x000fe20003800200 */
[----:B-1----:R-:W-:Y:S02]  /*20e0*/  IMAD.MOV.U32 R4, RZ, RZ, R2 ;  /* 0x000000ffff047224 */ /* 0x002fe400078e0002 */
[----:B---3--:R2:W1:Y:S01]  /*20f0*/  SHFL.DOWN PT, R7, R6, 0x2, R3 ;  /* 0x0840000006077989 */ /* 0x00846200000e0003 */
[----:B0-----:R-:W-:Y:S02]  /*2100*/  IMAD.MOV.U32 R12, RZ, RZ, R6 ;  /* 0x000000ffff0c7224 */ /* 0x001fe400078e0006 */
[----:B------:R-:W-:Y:S01]  /*2110*/  IMAD.MOV.U32 R14, RZ, RZ, R16 ;  /* 0x000000ffff0e7224 */ /* 0x000fe200078e0010 */
[----:B------:R2:W0:Y:S01]  /*2120*/  SHFL.DOWN PT, R11, R16, 0x2, R3 ;  /* 0x08400000100b7989 */ /* 0x00042200000e0003 */
[----:B------:R-:W-:Y:S05]  /*2130*/  @P1 BRA `(.L_x_168) ;  /* 0x0000000000401947 */ /* 0x000fea0003800000 */
[----:B----4-:R-:W-:Y:S01]  /*2140*/  FSETP.GEU.AND P0, PT, R2, R5, PT ;  /* 0x000000050200720b */ /* 0x010fe20003f0e000 */
[----:B------:R-:W-:Y:S02]  /*2150*/  IMAD.MOV.U32 R4, RZ, RZ, R5 ;  /* 0x000000ffff047224 */ /* 0x000fe400078e0005 */
[----:B-1----:R-:W-:Y:S02]  /*2160*/  IMAD.MOV.U32 R12, RZ, RZ, R7 ;  /* 0x000000ffff0c7224 */ /* 0x002fe400078e0007 */
        /* <DEDUP_REMOVED lines=13> */
.L_x_168:
[----:B------:R-:W-:Y:S05]  /*2240*/  BSYNC.RECONVERGENT B1 ;  /* 0x0000000000017941 */ /* 0x000fea0003800200 */
.L_x_167:
[----:B----4-:R3:W4:Y:S01]  /*2250*/  SHFL.DOWN PT, R5, R4, 0x4, R3 ;  /* 0x0880000004057989 */ /* 0x01072200000e0003 */
[----:B------:R-:W-:Y:S01]  /*2260*/  BSSY.RECONVERGENT B1, `(.L_x_169) ;  /* 0x0000017000017945 */ /* 0x000fe20003800200 */
[----:B--2---:R-:W-:Y:S02]  /*2270*/  IMAD.MOV.U32 R2, RZ, RZ, R4 ;  /* 0x000000ffff027224 */ /* 0x004fe400078e0004 */
[----:B-1----:R3:W1:Y:S01]  /*2280*/  SHFL.DOWN PT, R7, R12, 0x4, R3 ;  /* 0x088000000c077989 */ /* 0x00266200000e0003 */
[----:B------:R-:W-:Y:S02]  /*2290*/  IMAD.MOV.U32 R6, RZ, RZ, R12 ;  /* 0x000000ffff067224 */ /* 0x000fe400078e000c */
[----:B------:R-:W-:Y:S01]  /*22a0*/  IMAD.MOV.U32 R8, RZ, RZ, R14 ;  /* 0x000000ffff087224 */ /* 0x000fe200078e000e */
[----:B0-----:R3:W0:Y:S01]  /*22b0*/  SHFL.DOWN PT, R11, R14, 0x4, R3 ;  /* 0x088000000e0b7989 */ /* 0x00162200000e0003 */
        /* <DEDUP_REMOVED lines=17> */
.L_x_170:
[----:B------:R-:W-:Y:S05]  /*23d0*/  BSYNC.RECONVERGENT B1 ;  /* 0x0000000000017941 */ /* 0x000fea0003800200 */
.L_x_169:
[----:B----4-:R2:W4:Y:S01]  /*23e0*/  SHFL.DOWN PT, R5, R2, 0x8, R3 ;  /* 0x0900000002057989 */ /* 0x01052200000e0003 */
[----:B------:R-:W-:Y:S01]  /*23f0*/  BSSY.RECONVERGENT B1, `(.L_x_171) ;  /* 0x0000017000017945 */ /* 0x000fe20003800200 */
[----:B---3--:R-:W-:Y:S02]  /*2400*/  IMAD.MOV.U32 R4, RZ, RZ, R2 ;  /* 0x000000ffff047224 */ /* 0x008fe400078e0002 */
        /* <DEDUP_REMOVED lines=21> */
.L_x_172:
[----:B------:R-:W-:Y:S05]  /*2560*/  BSYNC.RECONVERGENT B1 ;  /* 0x0000000000017941 */ /* 0x000fea0003800200 */
.L_x_171:
[----:B----4-:R3:W4:Y:S01]  /*2570*/  SHFL.DOWN PT, R5, R4, 0x10, R3 ;  /* 0x0a00000004057989 */ /* 0x01072200000e0003 */
[----:B------:R-:W-:Y:S01]  /*2580*/  BSSY.RECONVERGENT B1, `(.L_x_173) ;  /* 0x0000017000017945 */ /* 0x000fe20003800200 */
[----:B--2---:R-:W-:Y:S02]  /*2590*/  IMAD.MOV.U32 R6, RZ, RZ, R4 ;  /* 0x000000ffff067224 */ /* 0x004fe400078e0004 */
[----:B0-----:R3:W0:Y:S01]  /*25a0*/  SHFL.DOWN PT, R11, R12, 0x10, R3 ;  /* 0x0a0000000c0b7989 */ /* 0x00162200000e0003 */
[----:B-1----:R-:W-:Y:S02]  /*25b0*/  IMAD.MOV.U32 R7, RZ, RZ, R12 ;  /* 0x000000ffff077224 */ /* 0x002fe400078e000c */
[----:B------:R-:W-:Y:S01]  /*25c0*/  IMAD.MOV.U32 R8, RZ, RZ, R14 ;  /* 0x000000ffff087224 */ /* 0x000fe200078e000e */
[----:B------:R3:W1:Y:S01]  /*25d0*/  SHFL.DOWN PT, R13, R14, 0x10, R3 ;  /* 0x0a0000000e0d7989 */ /* 0x00066200000e0003 */
        /* <DEDUP_REMOVED lines=17> */
.L_x_174:
[----:B------:R-:W-:Y:S05]  /*26f0*/  BSYNC.RECONVERGENT B1 ;  /* 0x0000000000017941 */ /* 0x000fea0003800200 */
.L_x_173:
[----:B------:R-:W-:Y:S04]  /*2700*/  BSSY.RECONVERGENT B1, `(.L_x_175) ;  /* 0x000000c000017945 */ /* 0x000fe80003800200 */
[----:B------:R-:W-:Y:S05]  /*2710*/  @P2 BRA `(.L_x_176) ;  /* 0x0000000000282947 */ /* 0x000fea0003800000 */
[----:B---3--:R-:W2:Y:S01]  /*2720*/  S2R R4, SR_CgaCtaId ;  /* 0x0000000000047919 */ /* 0x008ea20000008800 */
[----:B------:R-:W-:Y:S02]  /*2730*/  MOV R3, 0x400 ;  /* 0x0000040000037802 */ /* 0x000fe40000000f00 */
[----:B------:R-:W-:-:S04]  /*2740*/  SHF.R.U32.HI R2, RZ, 0x1, R9 ;  /* 0x00000001ff027819 */ /* 0x000fc80000011609 */
[----:B------:R-:W-:Y:S02]  /*2750*/  LOP3.LUT R2, R2, 0x1f0, RZ, 0xc0, !PT ;  /* 0x000001f002027812 */ /* 0x000fe400078ec0ff */
[----:B--2---:R-:W-:-:S05]  /*2760*/  LEA R3, R4, R3, 0x18 ;  /* 0x0000000304037211 */ /* 0x004fca00078ec0ff */
[----:B----4-:R-:W-:Y:S02]  /*2770*/  IMAD.IADD R5, R2, 0x1, R3 ;  /* 0x0000000102057824 */ /* 0x010fe400078e0203 */
[----:B------:R-:W-:Y:S02]  /*2780*/  IMAD.MOV.U32 R2, RZ, RZ, R7 ;  /* 0x000000ffff027224 */ /* 0x000fe400078e0007 */
[----:B------:R-:W-:Y:S01]  /*2790*/  IMAD.MOV.U32 R3, RZ, RZ, R8 ;  /* 0x000000ffff037224 */ /* 0x000fe200078e0008 */
[----:B------:R2:W-:Y:S04]  /*27a0*/  STS [R5+0x8], R6 ;  /* 0x0000080605007388 */ /* 0x0005e80000000800 */
[----:B------:R2:W-:Y:S02]  /*27b0*/  STS.64 [R5+0x10], R2 ;  /* 0x0000100205007388 */ /* 0x0005e40000000a00 */
.L_x_176:
[----:B------:R-:W-:Y:S05]  /*27c0*/  BSYNC.RECONVERGENT B1 ;  /* 0x0000000000017941 */ /* 0x000fea0003800200 */
.L_x_175:
[----:B------:R-:W-:Y:S01]  /*27d0*/  BAR.SYNC.DEFER_BLOCKING 0x0 ;  /* 0x0000000000007b1d */ /* 0x000fe20000010000 */
[----:B------:R-:W-:-:S13]  /*27e0*/  ISETP.NE.AND P2, PT, R9, RZ, PT ;  /* 0x000000ff0900720c */ /* 0x000fda0003f45270 */
[----:B------:R-:W-:Y:S05]  /*27f0*/  @P2 BRA `(.L_x_152) ;  /* 0x0000003000a02947 */ /* 0x000fea0003800000 */
[C---:B------:R-:W-:Y:S01]  /*2800*/  ISETP.GE.AND P0, PT, R10.reuse, 0x21, PT ;  /* 0x000000210a00780c */ /* 0x040fe20003f06270 */
[----:B--2---:R-:W-:Y:S01]  /*2810*/  IMAD.MOV.U32 R2, RZ, RZ, R6 ;  /* 0x000000ffff027224 */ /* 0x004fe200078e0006 */
[C---:B------:R-:W-:Y:S01]  /*2820*/  ISETP.GE.AND P5, PT, R10.reuse, 0x41, PT ;  /* 0x000000410a00780c */ /* 0x040fe20003fa6270 */
[----:B0-----:R-:W-:Y:S01]  /*2830*/  IMAD.MOV.U32 R11, RZ, RZ, R7 ;  /* 0x000000ffff0b7224 */ /* 0x001fe200078e0007 */
[C---:B------:R-:W-:Y:S01]  /*2840*/  ISETP.GE.AND P4, PT, R10.reuse, 0x61, PT ;  /* 0x000000610a00780c */ /* 0x040fe20003f86270 */
[----:B---3--:R-:W-:Y:S01]  /*2850*/  IMAD.MOV.U32 R4, RZ, RZ, R8 ;  /* 0x000000ffff047224 */ /* 0x008fe200078e0008 */
[----:B------:R-:W-:-:S07]  /*2860*/  ISETP.GE.AND P3, PT, R10, 0x81, PT ;  /* 0x000000810a00780c */ /* 0x000fce0003f66270 */
[----:B------:R-:W-:Y:S06]  /*2870*/  @!P0 BRA `(.L_x_177) ;  /* 0x00000000005c8947 */ /* 0x000fec0003800000 */
[----:B------:R-:W0:Y:S01]  /*2880*/  S2UR UR5, SR_CgaCtaId ;  /* 0x00000000000579c3 */ /* 0x000e220000008800 */
[----:B------:R-:W-:Y:S01]  /*2890*/  UMOV UR4, 0x400 ;  /* 0x0000040000047882 */ /* 0x000fe20000000000 */
[----:B------:R-:W-:Y:S01]  /*28a0*/  BSSY.RECONVERGENT B1, `(.L_x_177) ;  /* 0x0000014000017945 */ /* 0x000fe20003800200 */
        /* <DEDUP_REMOVED lines=19> */
.L_x_178:
[----:B------:R-:W-:Y:S05]  /*29e0*/  BSYNC.RECONVERGENT B1 ;  /* 0x0000000000017941 */ /* 0x000fea0003800200 */
.L_x_177:
[----:B------:R-:W-:Y:S02]  /*29f0*/  IMAD.MOV.U32 R3, RZ, RZ, R2 ;  /* 0x000000ffff037224 */ /* 0x000fe400078e0002 */
[----:B------:R-:W-:Y:S02]  /*2a00*/  IMAD.MOV.U32 R9, RZ, RZ, R11 ;  /* 0x000000ffff097224 */ /* 0x000fe400078e000b */
[----:B------:R-:W-:Y:S01]  /*2a10*/  IMAD.MOV.U32 R8, RZ, RZ, R4 ;  /* 0x000000ffff087224 */ /* 0x000fe200078e0004 */
[----:B------:R-:W-:Y:S06]  /*2a20*/  @!P5 BRA `(.L_x_179) ;  /* 0x00000000005cd947 */ /* 0x000fec0003800000 */
[----:B------:R-:W0:Y:S01]  /*2a30*/  S2UR UR5, SR_CgaCtaId ;  /* 0x00000000000579c3 */ /* 0x000e220000008800 */
[----:B------:R-:W-:Y:S01]  /*2a40*/  UMOV UR4, 0x400 ;  /* 0x0000040000047882 */ /* 0x000fe20000000000 */
[----:B------:R-:W-:Y:S01]  /*2a50*/  BSSY.RECONVERGENT B1, `(.L_x_179) ;  /* 0x0000014000017945 */ /* 0x000fe20003800200 */
[----:B0-----:R-:W-:-:S09]  /*2a60*/  ULEA UR4, UR5, UR4, 0x18 ;  /* 0x0000000405047291 */ /* 0x001fd2000f8ec0ff */
[----:B----4-:R-:W0:Y:S04]  /*2a70*/  LDS R5, [UR4+0x28] ;  /* 0x00002804ff057984 */ /* 0x010e280008000800 */
        /* <DEDUP_REMOVED lines=17> */
.L_x_180:
[----:B------:R-:W-:Y:S05]  /*2b90*/  BSYNC.RECONVERGENT B1 ;  /* 0x0000000000017941 */ /* 0x000fea0003800200 */
.L_x_179:
[C---:B------:R-:W-:Y:S01]  /*2ba0*/  ISETP.GE.AND P1, PT, R10.reuse, 0xa1, PT ;  /* 0x000000a10a00780c */ /* 0x040fe20003f26270 */
[----:B------:R-:W-:Y:S01]  /*2bb0*/  IMAD.MOV.U32 R2, RZ, RZ, R3 ;  /* 0x000000ffff027224 */ /* 0x000fe200078e0003 */
[C---:B------:R-:W-:Y:S01]  /*2bc0*/  ISETP.GE.AND P5, PT, R10.reuse, 0xc1, PT ;  /* 0x000000c10a00780c */ /* 0x040fe20003fa6270 */
[----:B------:R-:W-:Y:S01]  /*2bd0*/  IMAD.MOV.U32 R7, RZ, RZ, R9 ;  /* 0x000000ffff077224 */ /* 0x000fe200078e0009 */
[----:B------:R-:W-:Y:S01]  /*2be0*/  ISETP.GE.AND P6, PT, R10, 0xe1, PT ;  /* 0x000000e10a00780c */ /* 0x000fe20003fc6270 */
[----:B------:R-:W-:Y:S01]  /*2bf0*/  IMAD.MOV.U32 R6, RZ, RZ, R8 ;  /* 0x000000ffff067224 */ /* 0x000fe200078e0008 */
[----:B------:R-:W-:Y:S11]  /*2c00*/  @!P4 BRA `(.L_x_181) ;  /* 0x00000000005cc947 */ /* 0x000ff60003800000 */
        /* <DEDUP_REMOVED lines=15> */
[----:B------:R-:W-:-:S04]  /*2d00*/  @P4 ISETP.GE.U32.AND P0, PT, R9, R10, PT ;  /* 0x0000000a0900420c */ /* 0x000fc80003f06070 */
[----:B------:R-:W-:-:S04]  /*2d10*/  @P4 ISETP.GE.AND.EX P0, PT, R8, R11, PT, P0 ;  /* 0x0000000b0800420c */ /* 0x000fc80003f06300 */
[----:B------:R-:W-:Y:S02]  /*2d20*/  @P4 FSEL R2, R3, R4, !P0 ;  /* 0x0000000403024208 */ /* 0x000fe40004000000 */
[----:B------:R-:W-:-:S04]  /*2d30*/  @P4 ISETP.LT.U32.AND P0, PT, R9, R10, PT ;  /* 0x0000000a0900420c */ /* 0x000fc80003f01070 */
[----:B------:R-:W-:-:S04]  /*2d40*/  @P4 ISETP.LT.AND.EX P0, PT, R8, R11, PT, P0 ;  /* 0x0000000b0800420c */ /* 0x000fc80003f01300 */
[----:B------:R-:W-:Y:S02]  /*2d50*/  @P4 SEL R7, R9, R10, P0 ;  /* 0x0000000a09074207 */ /* 0x000fe40000000000 */
[----:B------:R-:W-:-:S07]  /*2d60*/  @P4 SEL R6, R8, R11, P0 ;  /* 0x0000000b08064207 */ /* 0x000fce0000000000 */
.L_x_182:
[----:B------:R-:W-:Y:S05]  /*2d70*/  BSYNC.RECONVERGENT B1 ;  /* 0x0000000000017941 */ /* 0x000fea0003800200 */
.L_x_181:
        /* <DEDUP_REMOVED lines=26> */
.L_x_184:
[----:B------:R-:W-:Y:S05]  /*2f20*/  BSYNC.RECONVERGENT B1 ;  /* 0x0000000000017941 */ /* 0x000fea0003800200 */
.L_x_183:
        /* <DEDUP_REMOVED lines=26> */
.L_x_186:
[----:B------:R-:W-:Y:S05]  /*30d0*/  BSYNC.RECONVERGENT B1 ;  /* 0x0000000000017941 */ /* 0x000fea0003800200 */
.L_x_185:
        /* <DEDUP_REMOVED lines=26> */
.L_x_188:
[----:B------:R-:W-:Y:S05]  /*3280*/  BSYNC.RECONVERGENT B1 ;  /* 0x0000000000017941 */ /* 0x000fea0003800200 */
.L_x_187:
[----:B------:R-:W-:Y:S02]  /*3290*/  IMAD.MOV.U32 R6, RZ, RZ, R3 ;  /* 0x000000ffff067224 */ /* 0x000fe400078e0003 */
[----:B------:R-:W-:Y:S02]  /*32a0*/  IMAD.MOV.U32 R7, RZ, RZ, R9 ;  /* 0x000000ffff077224 */ /* 0x000fe400078e0009 */
[----:B------:R-:W-:Y:S01]  /*32b0*/  IMAD.MOV.U32 R8, RZ, RZ, R4 ;  /* 0x000000ffff087224 */ /* 0x000fe200078e0004 */
[----:B------:R-:W-:Y:S06]  /*32c0*/  @!P6 BRA `(.L_x_152) ;  /* 0x0000002400ece947 */ /* 0x000fec0003800000 */
[----:B------:R-:W0:Y:S01]  /*32d0*/  S2UR UR5, SR_CgaCtaId ;  /* 0x00000000000579c3 */ /* 0x000e220000008800 */
[----:B------:R-:W-:Y:S02]  /*32e0*/  UMOV UR4, 0x400 ;  /* 0x0000040000047882 */ /* 0x000fe40000000000 */
        /* <DEDUP_REMOVED lines=21> */
.L_x_120:
[----:B------:R-:W0:Y:S01]  /*3440*/  S2R R11, SR_TID.X ;  /* 0x00000000000b7919 */ /* 0x000e220000002100 */
[----:B------:R-:W1:Y:S02]  /*3450*/  LDCU.128 UR12, c[0x0][0x380] ;  /* 0x00007000ff0c77ac */ /* 0x000e640008000c00 */
[----:B-1----:R-:W-:Y:S02]  /*3460*/  IMAD.U32 R12, RZ, RZ, UR12 ;  /* 0x0000000cff0c7e24 */ /* 0x002fe4000f8e00ff */
[----:B------:R-:W-:Y:S01]  /*3470*/  IMAD.U32 R13, RZ, RZ, UR13 ;  /* 0x0000000dff0d7e24 */ /* 0x000fe2000f8e00ff */
[----:B0-----:R-:W-:-:S05]  /*3480*/  IADD3 R3, P0, PT, R6, R11, RZ ;  /* 0x0000000b06037210 */ /* 0x001fca0007f1e0ff */
[----:B------:R-:W-:Y:S01]  /*3490*/  IMAD.X R4, RZ, RZ, RZ, P0 ;  /* 0x000000ffff047224 */ /* 0x000fe200000e06ff */
[----:B------:R-:W-:-:S04]  /*34a0*/  LEA R2, P0, R3, R12, 0x2 ;  /* 0x0000000c03027211 */ /* 0x000fc800078010ff */
[----:B------:R-:W-:-:S05]  /*34b0*/  LEA.HI.X R3, R3, R13, R4, 0x2, P0 ;  /* 0x0000000d03037211 */ /* 0x000fca00000f1404 */
[----:B------:R-:W2:Y:S04]  /*34c0*/  LDG.E R4, desc[UR10][R2.64] ;  /* 0x0000000a02047981 */ /* 0x000ea8000c1e1900 */
[----:B------:R-:W2:Y:S04]  /*34d0*/  LDG.E R5, desc[UR10][R2.64+0x400] ;  /* 0x0004000a02057981 */ /* 0x000ea8000c1e1900 */
[----:B------:R-:W3:Y:S04]  /*34e0*/  LDG.E R8, desc[UR10][R2.64+0x800] ;  /* 0x0008000a02087981 */ /* 0x000ee8000c1e1900 */
[----:B------:R-:W4:Y:S04]  /*34f0*/  LDG.E R9, desc[UR10][R2.64+0xc00] ;  /* 0x000c000a02097981 */ /* 0x000f28000c1e1900 */
[----:B------:R0:W5:Y:S01]  /*3500*/  LDG.E R10, desc[UR10][R2.64+0x1000] ;  /* 0x0010000a020a7981 */ /* 0x000162000c1e1900 */
[----:B------:R-:W-:-:S02]  /*3510*/  IMAD.U32 R14, RZ, RZ, UR14 ;  /* 0x0000000eff0e7e24 */ /* 0x000fc4000f8e00ff */
[----:B------:R-:W-:-:S03]  /*3520*/  IMAD.U32 R15, RZ, RZ, UR15 ;  /* 0x0000000fff0f7e24 */ /* 0x000fc6000f8e00ff */
[----:B0-----:R-:W-:-:S05]  /*3530*/  IADD3 R2, P4, PT, R6, R14, RZ ;  /* 0x0000000e06027210 */ /* 0x001fca0007f9e0ff */
[----:B------:R-:W-:Y:S01]  /*3540*/  IMAD.X R3, RZ, RZ, R15, P4 ;  /* 0x000000ffff037224 */ /* 0x000fe200020e060f */
[----:B--2---:R-:W-:-:S04]  /*3550*/  FSETP.GEU.AND P0, PT, R4, R5, PT ;  /* 0x000000050400720b */ /* 0x004fc80003f0e000 */
[----:B------:R-:W-:Y:S01]  /*3560*/  FSEL R5, R4, R5, P0 ;  /* 0x0000000504057208 */ /* 0x000fe20000000000 */
[----:B------:R-:W-:-:S03]  /*3570*/  VIADD R4, R11, 0x200 ;  /* 0x000002000b047836 */ /* 0x000fc60000000000 */
[----:B---3--:R-:W-:-:S04]  /*3580*/  FSETP.GEU.AND P1, PT, R5, R8, PT ;  /* 0x000000080500720b */ /* 0x008fc80003f2e000 */
[----:B------:R-:W-:-:S04]  /*3590*/  FSEL R8, R5, R8, P1 ;  /* 0x0000000805087208 */ /* 0x000fc80000800000 */
[----:B----4-:R-:W-:-:S04]  /*35a0*/  FSETP.GEU.AND P3, PT, R8, R9, PT ;  /* 0x000000090800720b */ /* 0x010fc80003f6e000 */
[----:B------:R-:W-:Y:S01]  /*35b0*/  FSEL R5, R8, R9, P3 ;  /* 0x0000000908057208 */ /* 0x000fe20001800000 */
[C---:B------:R-:W-:Y:S01]  /*35c0*/  VIADD R8, R11.reuse, 0x100 ;  /* 0x000001000b087836 */ /* 0x040fe20000000000 */
[----:B------:R-:W-:Y:S02]  /*35d0*/  LOP3.LUT R9, R11, 0x400, RZ, 0xfc, !PT ;  /* 0x000004000b097812 */ /* 0x000fe400078efcff */
[----:B-----5:R-:W-:Y:S02]  /*35e0*/  FSETP.GEU.AND P2, PT, R5, R10, PT ;  /* 0x0000000a0500720b */ /* 0x020fe40003f4e000 */
[----:B------:R-:W-:Y:S02]  /*35f0*/  @P1 SEL R4, R11, R8, P0 ;  /* 0x000000080b041207 */ /* 0x000fe40000000000 */
[----:B------:R-:W-:Y:S01]  /*3600*/  ISETP.LE.U32.AND P1, PT, R7, UR6, PT ;  /* 0x0000000607007c0c */ /* 0x000fe2000bf23070 */
[----:B------:R-:W-:-:S03]  /*3610*/  @!P3 VIADD R4, R11, 0x300 ;  /* 0x000003000b04b836 */ /* 0x000fc60000000000 */
[----:B------:R-:W-:-:S05]  /*3620*/  ISETP.GE.U32.AND.EX P1, PT, RZ, R18, PT, P1 ;  /* 0x00000012ff00720c */ /* 0x000fca0003f26110 */
[C---:B------:R-:W-:Y:S02]  /*3630*/  @P2 ISETP.GE.U32.AND P0, PT, R4.reuse, R9, PT ;  /* 0x000000090400220c */ /* 0x040fe40003f06070 */
[-C--:B------:R-:W-:Y:S02]  /*3640*/  IADD3 R9, P3, PT, R9, R2.reuse, RZ ;  /* 0x0000000209097210 */ /* 0x080fe40007f7e0ff */
[----:B------:R-:W-:Y:S02]  /*3650*/  @P2 IADD3 R2, P4, PT, R4, R2, RZ ;  /* 0x0000000204022210 */ /* 0x000fe40007f9e0ff */
[----:B------:R-:W-:Y:S01]  /*3660*/  @P2 ISETP.GE.U32.AND.EX P0, PT, RZ, RZ, PT, P0 ;  /* 0x000000ffff00220c */ /* 0x000fe20003f06100 */
[--C-:B------:R-:W-:Y:S02]  /*3670*/  IMAD.X R8, RZ, RZ, R3.reuse, P3 ;  /* 0x000000ffff087224 */ /* 0x100fe400018e0603 */
[----:B------:R-:W-:Y:S01]  /*3680*/  @P2 IMAD.X R3, RZ, RZ, R3, P4 ;  /* 0x000000ffff032224 */ /* 0x000fe200020e0603 */
[----:B------:R-:W-:-:S04]  /*3690*/  @P2 FSETP.LT.OR P0, PT, R10, R5, !P0 ;  /* 0x000000050a00220b */ /* 0x000fc80004701400 */
[----:B------:R-:W-:Y:S02]  /*36a0*/  @P2 FSEL R10, R5, R10, P0 ;  /* 0x0000000a050a2208 */ /* 0x000fe40000000000 */
[----:B------:R-:W-:Y:S02]  /*36b0*/  @P2 SEL R9, R2, R9, P0 ;  /* 0x0000000902092207 */ /* 0x000fe40000000000 */
[----:B------:R-:W-:Y:S01]  /*36c0*/  @P2 SEL R8, R3, R8, P0 ;  /* 0x0000000803082207 */ /* 0x000fe20000000000 */
[----:B------:R-:W-:Y:S06]  /*36d0*/  @P1 BRA `(.L_x_189) ;  /* 0x0000001000641947 */ /* 0x000fec0003800000 */
[----:B------:R-:W0:Y:S01]  /*36e0*/  LDCU.64 UR8, c[0x0][0x3e8] ;  /* 0x00007d00ff0877ac */ /* 0x000e220008000a00 */
[----:B------:R-:W-:Y:S01]  /*36f0*/  ISETP.NE.AND P0, PT, R11, RZ, PT ;  /* 0x000000ff0b00720c */ /* 0x000fe20003f05270 */
[----:B------:R-:W-:Y:S01]  /*3700*/  BSSY.RECONVERGENT B1, `(.L_x_190) ;  /* 0x0000012000017945 */ /* 0x000fe20003800200 */
[----:B------:R-:W-:Y:S01]  /*3710*/  UMOV UR4, 0x8 ;  /* 0x0000000800047882 */ /* 0x000fe20000000000 */
[----:B------:R-:W-:Y:S02]  /*3720*/  UMOV UR5, 0x0 ;  /* 0x0000000000057882 */ /* 0x000fe40000000000 */
[----:B0-----:R-:W-:-:S04]  /*3730*/  UIMAD.WIDE.U32 UR4, UR8, 0x1, UR4 ;  /* 0x00000001080478a5 */ /* 0x001fc8000f8e0004 */
[----:B------:R-:W-:Y:S02]  /*3740*/  UIADD3 UR7, UPT, UPT, UR5, UR9, URZ ;  /* 0x0000000905077290 */ /* 0x000fe4000fffe0ff */
[----:B------:R-:W-:Y:S02]  /*3750*/  IMAD.U32 R3, RZ, RZ, UR5 ;  /* 0x00000005ff037e24 */ /* 0x000fe4000f8e00ff */
[----:B------:R-:W-:Y:S02]  /*3760*/  IMAD.U32 R2, RZ, RZ, UR4 ;  /* 0x00000004ff027e24 */ /* 0x000fe4000f8e00ff */
[----:B------:R-:W-:Y:S01]  /*3770*/  IMAD.U32 R3, RZ, RZ, UR7 ;  /* 0x00000007ff037e24 */ /* 0x000fe2000f8e00ff */
[----:B------:R-:W-:Y:S06]  /*3780*/  @P0 BRA `(.L_x_191) ;  /* 0x0000000000240947 */ /* 0x000fec0003800000 */
[----:B------:R-:W-:Y:S02]  /*3790*/  IMAD.MOV.U32 R16, RZ, RZ, 0x500 ;  /* 0x00000500ff107424 */ /* 0x000fe400078e00ff */
[----:B------:R-:W-:-:S05]  /*37a0*/  IMAD.MOV.U32 R17, RZ, RZ, 0x0 ;  /* 0x00000000ff117424 */ /* 0x000fca00078e00ff */
[----:B------:R-:W2:Y:S01]  /*37b0*/  ATOMG.E.ADD.64.STRONG.GPU PT, R4, desc[UR10][R2.64], R16 ;  /* 0x80000010020479a8 */ /* 0x000ea200081ef50a */
[----:B------:R-:W0:Y:S01]  /*37c0*/  S2UR UR5, SR_CgaCtaId ;  /* 0x00000000000579c3 */ /* 0x000e220000008800 */
[----:B------:R-:W-:Y:S02]  /*37d0*/  UMOV UR4, 0x400 ;  /* 0x0000040000047882 */ /* 0x000fe40000000000 */
[----:B0-----:R-:W-:Y:S01]  /*37e0*/  ULEA UR4, UR5, UR4, 0x18 ;  /* 0x0000000405047291 */ /* 0x001fe2000f8ec0ff */
[----:B--2---:R-:W-:-:S05]  /*37f0*/  IADD3 R4, P0, PT, R4, UR6, RZ ;  /* 0x0000000604047c10 */ /* 0x004fca000ff1e0ff */
[----:B------:R-:W-:-:S05]  /*3800*/  IMAD.X R5, RZ, RZ, R5, P0 ;  /* 0x000000ffff057224 */ /* 0x000fca00000e0605 */
[----:B------:R0:W-:Y:S03]  /*3810*/  STS.64 [UR4+0x98], R4 ;  /* 0x00009804ff007988 */ /* 0x0001e60008000a04 */
.L_x_191:
[----:B------:R-:W-:Y:S05]  /*3820*/  BSYNC.RECONVERGENT B1 ;  /* 0x0000000000017941 */ /* 0x000fea0003800200 */
.L_x_190:
[----:B------:R-:W1:Y:S08]  /*3830*/  S2UR UR5, SR_CgaCtaId ;  /* 0x00000000000579c3 */ /* 0x000e700000008800 */
[----:B------:R-:W-:Y:S06]  /*3840*/  BAR.SYNC.DEFER_BLOCKING 0x0 ;  /* 0x0000000000007b1d */ /* 0x000fec0000010000 */
[----:B------:R-:W-:-:S02]  /*3850*/  UMOV UR4, 0x400 ;  /* 0x0000040000047882 */ /* 0x000fc40000000000 */
[----:B-1----:R-:W-:-:S06]  /*3860*/  ULEA UR4, UR5, UR4, 0x18 ;  /* 0x0000000405047291 */ /* 0x002fcc000f8ec0ff */
[----:B------:R-:W-:-:S05]  /*3870*/  IMAD.U32 R23, RZ, RZ, UR4 ;  /* 0x00000004ff177e24 */ /* 0x000fca000f8e00ff */
[----:B0-----:R-:W0:Y:S02]  /*3880*/  LDS.64 R4, [R23+0x98] ;  /* 0x0000980017047984 */ /* 0x001e240000000a00 */
[----:B0-----:R-:W-:-:S04]  /*3890*/  IADD3 R6, P1, PT, R4, 0x500, RZ ;  /* 0x0000050004067810 */ /* 0x001fc80007f3e0ff */
[----:B------:R-:W-:Y:S01]  /*38a0*/  ISETP.GT.U32.AND P0, PT, R6, R7, PT ;  /* 0x000000070600720c */ /* 0x000fe20003f04070 */
[----:B------:R-:W-:-:S05]  /*38b0*/  IMAD.X R17, RZ, RZ, R5, P1 ;  /* 0x000000ffff117224 */ /* 0x000fca00008e0605 */
[----:B------:R-:W-:-:S13]  /*38c0*/  ISETP.GT.AND.EX P0, PT, R17, R18, PT, P0 ;  /* 0x000000121100720c */ /* 0x000fda0003f04300 */
[----:B------:R-:W-:Y:S05]  /*38d0*/  @P0 BRA `(.L_x_192) ;  /* 0x0000000400700947 */ /* 0x000fea0003800000 */
[----:B------:R-:W-:Y:S01]  /*38e0*/  BSSY.RECONVERGENT B1, `(.L_x_192) ;  /* 0x000005b000017945 */ /* 0x000fe20003800200 */
[----:B------:R-:W-:Y:S01]  /*38f0*/  IMAD.MOV.U32 R16, RZ, RZ, R10 ;  /* 0x000000ffff107224 */ /* 0x000fe200078e000a */
[----:B------:R-:W0:Y:S01]  /*3900*/  LDCU.64 UR8, c[0x0][0x398] ;  /* 0x00007300ff0877ac */ /* 0x000e220008000a00 */
[----:B------:R-:W-:Y:S02]  /*3910*/  IMAD.MOV.U32 R19, RZ, RZ, R9 ;  /* 0x000000ffff137224 */ /* 0x000fe400078e0009 */
[----:B------:R-:W-:Y:S01]  /*3920*/  IMAD.MOV.U32 R6, RZ, RZ, R8 ;  /* 0x000000ffff067224 */ /* 0x000fe200078e0008 */
[----:B------:R-:W1:Y:S06]  /*3930*/  LDCU.128 UR12, c[0x0][0x380] ;  /* 0x00007000ff0c77ac */ /* 0x000e6c0008000c00 */
.L_x_195:
[----:B------:R-:W-:Y:S01]  /*3940*/  IADD3 R9, P0, PT, R11, R4, RZ ;  /* 0x000000040b097210 */ /* 0x000fe20007f1e0ff */
[----:B-1----:R-:W-:Y:S02]  /*3950*/  IMAD.U32 R12, RZ, RZ, UR12 ;  /* 0x0000000cff0c7e24 */ /* 0x002fe4000f8e00ff */
[----:B------:R-:W-:Y:S02]  /*3960*/  IMAD.U32 R13, RZ, RZ, UR13 ;  /* 0x0000000dff0d7e24 */ /* 0x000fe4000f8e00ff */
[----:B------:R-:W-:Y:S01]  /*3970*/  IMAD.X R8, RZ, RZ, R5, P0 ;  /* 0x000000ffff087224 */ /* 0x000fe200000e0605 */
[----:B------:R-:W-:-:S04]  /*3980*/  LEA R4, P0, R9, R12, 0x2 ;  /* 0x0000000c09047211 */ /* 0x000fc800078010ff */
[----:B------:R-:W-:-:S05]  /*3990*/  LEA.HI.X R5, R9, R13, R8, 0x2, P0 ;  /* 0x0000000d09057211 */ /* 0x000fca00000f1408 */
[----:B------:R-:W2:Y:S04]  /*39a0*/  LDG.E R7, desc[UR10][R4.64] ;  /* 0x0000000a04077981 */ /* 0x000ea8000c1e1900 */
[----:B------:R-:W3:Y:S04]  /*39b0*/  LDG.E R24, desc[UR10][R4.64+0x400] ;  /* 0x0004000a04187981 */ /* 0x000ee8000c1e1900 */
[----:B------:R-:W4:Y:S04]  /*39c0*/  LDG.E R18, desc[UR10][R4.64+0x800] ;  /* 0x0008000a04127981 */ /* 0x000f28000c1e1900 */
[----:B------:R-:W4:Y:S01]  /*39d0*/  LDG.E R17, desc[UR10][R4.64+0xc00] ;  /* 0x000c000a04117981 */ /* 0x000f22000c1e1900 */
[----:B------:R-:W-:-:S02]  /*39e0*/  IMAD.U32 R14, RZ, RZ, UR14 ;  /* 0x0000000eff0e7e24 */ /* 0x000fc4000f8e00ff */
[----:B------:R-:W-:Y:S01]  /*39f0*/  IMAD.U32 R15, RZ, RZ, UR15 ;  /* 0x0000000fff0f7e24 */ /* 0x000fe2000f8e00ff */
[----:B------:R1:W5:Y:S01]  /*3a00*/  LDG.E R10, desc[UR10][R4.64+0x1000] ;  /* 0x0010000a040a7981 */ /* 0x000362000c1e1900 */
[----:B------:R-:W-:Y:S01]  /*3a10*/  BSSY.RECONVERGENT B2, `(.L_x_193) ;  /* 0x000002c000027945 */ /* 0x000fe20003800200 */
[----:B------:R-:W-:Y:S01]  /*3a20*/  BAR.SYNC.DEFER_BLOCKING 0x0 ;  /* 0x0000000000007b1d */ /* 0x000fe20000010000 */
[----:B------:R-:W-:-:S04]  /*3a30*/  IADD3 R26, P0, PT, R9, R14, RZ ;  /* 0x0000000e091a7210 */ /* 0x000fc80007f1e0ff */
[----:B------:R-:W-:Y:S01]  /*3a40*/  IADD3 R20, P3, PT, R26, 0x100, RZ ;  /* 0x000001001a147810 */ /* 0x000fe20007f7e0ff */
[----:B------:R-:W-:Y:S01]  /*3a50*/  IMAD.X R27, R8, 0x1, R15, P0 ;  /* 0x00000001081b7824 */ /* 0x000fe200000e060f */
[C---:B------:R-:W-:Y:S02]  /*3a60*/  IADD3 R21, P4, PT, R26.reuse, 0x200, RZ ;  /* 0x000002001a157810 */ /* 0x040fe40007f9e0ff */
[----:B------:R-:W-:Y:S01]  /*3a70*/  IADD3 R9, P6, PT, R26, 0x400, RZ ;  /* 0x000004001a097810 */ /* 0x000fe20007fde0ff */
[--C-:B------:R-:W-:Y:S01]  /*3a80*/  IMAD.X R25, RZ, RZ, R27.reuse, P3 ;  /* 0x000000ffff197224 */ /* 0x100fe200018e061b */
[----:B------:R-:W-:Y:S01]  /*3a90*/  ISETP.NE.AND P3, PT, R11, RZ, PT ;  /* 0x000000ff0b00720c */ /* 0x000fe20003f65270 */
[--C-:B------:R-:W-:Y:S02]  /*3aa0*/  IMAD.X R22, RZ, RZ, R27.reuse, P4 ;  /* 0x000000ffff167224 */ /* 0x100fe400020e061b */
[----:B------:R-:W-:Y:S01]  /*3ab0*/  IMAD.X R8, RZ, RZ, R27, P6 ;  /* 0x000000ffff087224 */ /* 0x000fe200030e061b */
[----:B--2---:R-:W-:-:S13]  /*3ac0*/  FSETP.GEU.AND P2, PT, R16, R7, PT ;  /* 0x000000071000720b */ /* 0x004fda0003f4e000 */
[----:B------:R-:W-:-:S04]  /*3ad0*/  @P2 ISETP.GE.U32.AND P0, PT, R19, R26, PT ;  /* 0x0000001a1300220c */ /* 0x000fc80003f06070 */
[----:B------:R-:W-:-:S04]  /*3ae0*/  @P2 ISETP.GE.AND.EX P0, PT, R6, R27, PT, P0 ;  /* 0x0000001b0600220c */ /* 0x000fc80003f06300 */
[----:B------:R-:W-:-:S04]  /*3af0*/  @P2 FSETP.LT.OR P0, PT, R7, R16, !P0 ;  /* 0x000000100700220b */ /* 0x000fc80004701400 */
[----:B------:R-:W-:Y:S02]  /*3b00*/  @P2 FSEL R7, R16, R7, P0 ;  /* 0x0000000710072208 */ /* 0x000fe40000000000 */
[----:B------:R-:W-:Y:S02]  /*3b10*/  IADD3 R16, P5, PT, R26, 0x300, RZ ;  /* 0x000003001a107810 */ /* 0x000fe40007fbe0ff */
[----:B---3--:R-:W-:Y:S02]  /*3b20*/  FSETP.GEU.AND P1, PT, R7, R24, PT ;  /* 0x000000180700720b */ /* 0x008fe40003f2e000 */
[----:B------:R-:W-:Y:S01]  /*3b30*/  @P2 SEL R26, R19, R26, P0 ;  /* 0x0000001a131a2207 */ /* 0x000fe20000000000 */
[----:B------:R-:W-:Y:S01]  /*3b40*/  IMAD.X R19, RZ, RZ, R27, P5 ;  /* 0x000000ffff137224 */ /* 0x000fe200028e061b */
[----:B------:R-:W-:-:S09]  /*3b50*/  @P2 SEL R27, R6, R27, P0 ;  /* 0x0000001b061b2207 */ /* 0x000fd20000000000 */
[----:B------:R-:W-:-:S04]  /*3b60*/  @P1 ISETP.GE.U32.AND P0, PT, R26, R20, PT ;  /* 0x000000141a00120c */ /* 0x000fc80003f06070 */
[----:B------:R-:W-:-:S04]  /*3b70*/  @P1 ISETP.GE.AND.EX P0, PT, R27, R25, PT, P0 ;  /* 0x000000191b00120c */ /* 0x000fc80003f06300 */
[----:B------:R-:W-:-:S04]  /*3b80*/  @P1 FSETP.LT.OR P0, PT, R24, R7, !P0 ;  /* 0x000000071800120b */ /* 0x000fc80004701400 */
[----:B------:R-:W-:Y:S02]  /*3b90*/  @P1 FSEL R24, R7, R24, P0 ;  /* 0x0000001807181208 */ /* 0x000fe40000000000 */
[----:B------:R-:W-:Y:S02]  /*3ba0*/  @P1 SEL R20, R26, R20, P0 ;  /* 0x000000141a141207 */ /* 0x000fe40000000000 */
[----:B----4-:R-:W-:Y:S02]  /*3bb0*/  FSETP.GEU.AND P2, PT, R24, R18, PT ;  /* 0x000000121800720b */ /* 0x010fe40003f4e000 */
[----:B------:R-:W-:-:S11]  /*3bc0*/  @P1 SEL R25, R27, R25, P0 ;  /* 0x000000191b191207 */ /* 0x000fd60000000000 */
[----:B------:R-:W-:-:S04]  /*3bd0*/  @P2 ISETP.GE.U32.AND P0, PT, R20, R21, PT ;  /* 0x000000151400220c */ /* 0x000fc80003f06070 */
[----:B------:R-:W-:-:S04]  /*3be0*/  @P2 ISETP.GE.AND.EX P0, PT, R25, R22, PT, P0 ;  /* 0x000000161900220c */ /* 0x000fc80003f06300 */
[----:B------:R-:W-:-:S04]  /*3bf0*/  @P2 FSETP.LT.OR P0, PT, R18, R24, !P0 ;  /* 0x000000181200220b */ /* 0x000fc80004701400 */
[----:B------:R-:W-:-:S04]  /*3c00*/  @P2 FSEL R18, R24, R18, P0 ;  /* 0x0000001218122208 */ /* 0x000fc80000000000 */
[----:B------:R-:W-:Y:S01]  /*3c10*/  FSETP.GEU.AND P1, PT, R18, R17, PT ;  /* 0x000000111200720b */ /* 0x000fe20003f2e000 */
[----:B-1----:R-:W-:-:S12]  /*3c20*/  @P3 BRA `(.L_x_194) ;  /* 0x0000000000283947 */ /* 0x002fd80003800000 */
[----:B------:R-:W-:Y:S02]  /*3c30*/  IMAD.MOV.U32 R4, RZ, RZ, 0x500 ;  /* 0x00000500ff047424 */ /* 0x000fe400078e00ff */
[----:B------:R-:W-:-:S06]  /*3c40*/  IMAD.MOV.U32 R5, RZ, RZ, 0x0 ;  /* 0x00000000ff057424 */ /* 0x000fcc00078e00ff */
[----:B------:R-:W2:Y:S01]  /*3c50*/  ATOMG.E.ADD.64.STRONG.GPU PT, R4, desc[UR10][R2.64], R4 ;  /* 0x80000004020479a8 */ /* 0x000ea200081ef50a */
[----:B------:R-:W1:Y:S01]  /*3c60*/  S2UR UR5, SR_CgaCtaId ;  /* 0x00000000000579c3 */ /* 0x000e620000008800 */
[----:B------:R-:W-:Y:S02]  /*3c70*/  UMOV UR4, 0x400 ;  /* 0x0000040000047882 */ /* 0x000fe40000000000 */
[----:B-1----:R-:W-:-:S06]  /*3c80*/  ULEA UR4, UR5, UR4, 0x18 ;  /* 0x0000000405047291 */ /* 0x002fcc000f8ec0ff */
[----:B------:R-:W-:Y:S01]  /*3c90*/  IMAD.U32 R23, RZ, RZ, UR4 ;  /* 0x00000004ff177e24 */ /* 0x000fe2000f8e00ff */
[----:B--2---:R-:W-:-:S05]  /*3ca0*/  IADD3 R6, P3, PT, R4, UR6, RZ ;  /* 0x0000000604067c10 */ /* 0x004fca000ff7e0ff */
[----:B------:R-:W-:-:S05]  /*3cb0*/  IMAD.X R7, RZ, RZ, R5, P3 ;  /* 0x000000ffff077224 */ /* 0x000fca00018e0605 */
[----:B------:R1:W-:Y:S03]  /*3cc0*/  STS.64 [R23+0x98], R6 ;  /* 0x0000980617007388 */ /* 0x0003e60000000a00 */
.L_x_194:
[----:B0-----:R-:W-:Y:S05]  /*3cd0*/  BSYNC.RECONVERGENT B2 ;  /* 0x0000000000027941 */ /* 0x001fea0003800200 */
.L_x_193:
[----:B------:R-:W-:Y:S01]  /*3ce0*/  BAR.SYNC.DEFER_BLOCKING 0x0 ;  /* 0x0000000000007b1d */ /* 0x000fe20000010000 */
[----:B------:R-:W-:Y:S01]  /*3cf0*/  @P2 SEL R21, R20, R21, P0 ;  /* 0x0000001514152207 */ /* 0x000fe20000000000 */
[----:B-1----:R-:W-:Y:S01]  /*3d00*/  IMAD.U32 R7, RZ, RZ, UR8 ;  /* 0x00000008ff077e24 */ /* 0x002fe2000f8e00ff */
[----:B------:R-:W-:Y:S02]  /*3d10*/  @P2 SEL R22, R25, R22, P0 ;  /* 0x0000001619162207 */ /* 0x000fe40000000000 */
[----:B------:R-:W-:-:S04]  /*3d20*/  @P1 ISETP.GE.U32.AND P0, PT, R21, R16, PT ;  /* 0x000000101500120c */ /* 0x000fc80003f06070 */
[----:B------:R-:W-:-:S04]  /*3d30*/  @P1 ISETP.GE.AND.EX P0, PT, R22, R19, PT, P0 ;  /* 0x000000131600120c */ /* 0x000fc80003f06300 */
[----:B------:R-:W-:-:S04]  /*3d40*/  @P1 FSETP.LT.OR P0, PT, R17, R18, !P0 ;  /* 0x000000121100120b */ /* 0x000fc80004701400 */
[----:B------:R-:W-:Y:S01]  /*3d50*/  @P1 FSEL R17, R18, R17, P0 ;  /* 0x0000001112111208 */ /* 0x000fe20000000000 */
[----:B------:R-:W-:Y:S01]  /*3d60*/  IMAD.U32 R18, RZ, RZ, UR9 ;  /* 0x00000009ff127e24 */ /* 0x000fe2000f8e00ff */
[----:B------:R-:W-:Y:S02]  /*3d70*/  @P1 SEL R16, R21, R16, P0 ;  /* 0x0000001015101207 */ /* 0x000fe40000000000 */
[----:B-----5:R-:W-:Y:S02]  /*3d80*/  FSETP.GEU.AND P2, PT, R17, R10, PT ;  /* 0x0000000a1100720b */ /* 0x020fe40003f4e000 */
[----:B------:R-:W-:Y:S01]  /*3d90*/  @P1 SEL R19, R22, R19, P0 ;  /* 0x0000001316131207 */ /* 0x000fe20000000000 */
[----:B------:R-:W0:Y:S10]  /*3da0*/  LDS.64 R4, [R23+0x98] ;  /* 0x0000980017047984 */ /* 0x000e340000000a00 */
[----:B------:R-:W-:-:S04]  /*3db0*/  @P2 ISETP.GE.U32.AND P0, PT, R16, R9, PT ;  /* 0x000000091000220c */ /* 0x000fc80003f06070 */
[----:B------:R-:W-:-:S04]  /*3dc0*/  @P2 ISETP.GE.AND.EX P0, PT, R19, R8, PT, P0 ;  /* 0x000000081300220c */ /* 0x000fc80003f06300 */
[----:B------:R-:W-:-:S04]  /*3dd0*/  @P2 FSETP.LT.OR P0, PT, R10, R17, !P0 ;  /* 0x000000110a00220b */ /* 0x000fc80004701400 */
[----:B------:R-:W-:Y:S02]  /*3de0*/  @P2 FSEL R10, R17, R10, P0 ;  /* 0x0000000a110a2208 */ /* 0x000fe40000000000 */
[----:B------:R-:W-:Y:S02]  /*3df0*/  @P2 SEL R9, R16, R9, P0 ;  /* 0x0000000910092207 */ /* 0x000fe40000000000 */
[----:B------:R-:W-:Y:S01]  /*3e00*/  @P2 SEL R8, R19, R8, P0 ;  /* 0x0000000813082207 */ /* 0x000fe20000000000 */
[----:B------:R-:W-:Y:S02]  /*3e10*/  IMAD.MOV.U32 R16, RZ, RZ, R10 ;  /* 0x000000ffff107224 */ /* 0x000fe400078e000a */
[----:B------:R-:W-:Y:S01]  /*3e20*/  IMAD.MOV.U32 R19, RZ, RZ, R9 ;  /* 0x000000ffff137224 */ /* 0x000fe200078e0009 */
[----:B0-----:R-:W-:-:S04]  /*3e30*/  IADD3 R6, P3, PT, R4, 0x500, RZ ;  /* 0x0000050004067810 */ /* 0x001fc80007f7e0ff */
[----:B------:R-:W-:Y:S01]  /*3e40*/  ISETP.GT.U32.AND P1, PT, R6, R7, PT ;  /* 0x000000070600720c */ /* 0x000fe20003f24070 */
[----:B------:R-:W-:Y:S02]  /*3e50*/  IMAD.X R21, RZ, RZ, R5, P3 ;  /* 0x000000ffff157224 */ /* 0x000fe400018e0605 */
[----:B------:R-:W-:-:S03]  /*3e60*/  IMAD.MOV.U32 R6, RZ, RZ, R8 ;  /* 0x000000ffff067224 */ /* 0x000fc600078e0008 */
[----:B------:R-:W-:-:S13]  /*3e70*/  ISETP.GT.AND.EX P0, PT, R21, R18, PT, P1 ;  /* 0x000000121500720c */ /* 0x000fda0003f04310 */
[----:B------:R-:W-:Y:S05]  /*3e80*/  @!P0 BRA `(.L_x_195) ;  /* 0xfffffff800ac8947 */ /* 0x000fea000383ffff */
[----:B------:R-:W-:Y:S05]  /*3e90*/  BSYNC.RECONVERGENT B1 ;  /* 0x0000000000017941 */ /* 0x000fea0003800200 */
.L_x_192:
[----:B------:R-:W-:Y:S01]  /*3ea0*/  ISETP.GE.U32.AND P0, PT, R4, R7, PT ;  /* 0x000000070400720c */ /* 0x000fe20003f06070 */
[----:B------:R-:W-:Y:S03]  /*3eb0*/  BSSY.RECONVERGENT B1, `(.L_x_189) ;  /* 0x000009b000017945 */ /* 0x000fe60003800200 */
[----:B------:R-:W-:-:S13]  /*3ec0*/  ISETP.GE.AND.EX P0, PT, R5, R18, PT, P0 ;  /* 0x000000120500720c */ /* 0x000fda0003f06300 */
[----:B------:R-:W-:Y:S05]  /*3ed0*/  @P0 BRA `(.L_x_196) ;  /* 0x0000000800600947 */ /* 0x000fea0003800000 */
[----:B------:R-:W-:-:S05]  /*3ee0*/  IMAD.IADD R16, R7, 0x1, -R4 ;  /* 0x0000000107107824 */ /* 0x000fca00078e0a04 */
[----:B------:R-:W-:-:S13]  /*3ef0*/  ISETP.GE.AND P0, PT, R11, R16, PT ;  /* 0x000000100b00720c */ /* 0x000fda0003f06270 */
[----:B------:R-:W-:Y:S05]  /*3f00*/  @P0 BRA `(.L_x_196) ;  /* 0x0000000800540947 */ /* 0x000fea0003800000 */
[----:B------:R-:W-:Y:S01]  /*3f10*/  LOP3.LUT R2, RZ, R11, RZ, 0x33, !PT ;  /* 0x0000000bff027212 */ /* 0x000fe200078e33ff */
[----:B------:R-:W-:Y:S01]  /*3f20*/  BSSY.RECONVERGENT B2, `(.L_x_197) ;  /* 0x000002f000027945 */ /* 0x000fe20003800200 */
[----:B------:R-:W-:Y:S02]  /*3f30*/  IMAD.MOV.U32 R17, RZ, RZ, R11 ;  /* 0x000000ffff117224 */ /* 0x000fe400078e000b */
[----:B------:R-:W-:-:S04]  /*3f40*/  IADD3 R7, PT, PT, -R4, R7, R2 ;  /* 0x0000000704077210 */ /* 0x000fc80007ffe102 */
[----:B------:R-:W-:-:S04]  /*3f50*/  LOP3.LUT R2, R7, 0x300, RZ, 0xc0, !PT ;  /* 0x0000030007027812 */ /* 0x000fc800078ec0ff */
[----:B------:R-:W-:-:S13]  /*3f60*/  ISETP.NE.AND P0, PT, R2, 0x300, PT ;  /* 0x000003000200780c */ /* 0x000fda0003f05270 */
[----:B------:R-:W-:Y:S05]  /*3f70*/  @!P0 BRA `(.L_x_198) ;  /* 0x0000000000a48947 */ /* 0x000fea0003800000 */
[----:B------:R-:W-:Y:S01]  /*3f80*/  IADD3 R3, P0, PT, R11, R4, RZ ;  /* 0x000000040b037210 */ /* 0x000fe20007f1e0ff */
[----:B------:R-:W-:Y:S01]  /*3f90*/  IMAD.MOV.U32 R17, RZ, RZ, R11 ;  /* 0x000000ffff117224 */ /* 0x000fe200078e000b */
[----:B------:R-:W-:Y:S02]  /*3fa0*/  LEA.HI R2, R7, 0x1, RZ, 0x18 ;  /* 0x0000000107027811 */ /* 0x000fe400078fc0ff */
[C---:B------:R-:W-:Y:S01]  /*3fb0*/  LEA R12, P1, R3.reuse, R12, 0x2 ;  /* 0x0000000c030c7211 */ /* 0x040fe200078210ff */
[----:B------:R-:W-:Y:S01]  /*3fc0*/  IMAD.X R6, RZ, RZ, R5, P0 ;  /* 0x000000ffff067224 */ /* 0x000fe200000e0605 */
[C---:B------:R-:W-:Y:S02]  /*3fd0*/  IADD3 R14, P0, PT, R3.reuse, R14, RZ ;  /* 0x0000000e030e7210 */ /* 0x040fe40007f1e0ff */
[----:B------:R-:W-:Y:S02]  /*3fe0*/  LOP3.LUT R2, R2, 0x3, RZ, 0xc0, !PT ;  /* 0x0000000302027812 */ /* 0x000fe400078ec0ff */
[----:B------:R-:W-:Y:S01]  /*3ff0*/  LEA.HI.X R3, R3, R13, R6, 0x2, P1 ;  /* 0x0000000d03037211 */ /* 0x000fe200008f1406 */
[----:B------:R-:W-:-:S02]  /*4000*/  IMAD.X R15, R6, 0x1, R15, P0 ;  /* 0x00000001060f7824 */ /* 0x000fc400000e060f */
[----:B------:R-:W-:-:S07]  /*4010*/  IMAD.MOV R6, RZ, RZ, -R2 ;  /* 0x000000ffff067224 */ /* 0x000fce00078e0a02 */
.L_x_201:
[----:B------:R-:W-:-:S06]  /*4020*/  IMAD.MOV.U32 R2, RZ, RZ, R12 ;  /* 0x000000ffff027224 */ /* 0x000fcc00078e000c */
[----:B------:R-:W2:Y:S01]  /*4030*/  LDG.E R2, desc[UR10][R2.64] ;  /* 0x0000000a02027981 */ /* 0x000ea2000c1e1900 */
[----:B------:R-:W-:Y:S01]  /*4040*/  VIADD R6, R6, 0x1 ;  /* 0x0000000106067836 */ /* 0x000fe20000000000 */
[----:B------:R-:W-:Y:S01]  /*4050*/  BSSY.RECONVERGENT B3, `(.L_x_199) ;  /* 0x0000016000037945 */ /* 0x000fe20003800200 */
[----:B------:R-:W-:Y:S01]  /*4060*/  IMAD.MOV.U32 R13, RZ, RZ, R9 ;  /* 0x000000ffff0d7224 */ /* 0x000fe200078e0009 */
[----:B------:R-:W-:Y:S01]  /*4070*/  IADD3 R12, P3, PT, R12, 0x400, RZ ;  /* 0x000004000c0c7810 */ /* 0x000fe20007f7e0ff */
[----:B------:R-:W-:Y:S01]  /*4080*/  IMAD.MOV.U32 R18, RZ, RZ, R8 ;  /* 0x000000ffff127224 */ /* 0x000fe200078e0008 */
[----:B------:R-:W-:Y:S01]  /*4090*/  ISETP.NE.AND P2, PT, R6, RZ, PT ;  /* 0x000000ff0600720c */ /* 0x000fe20003f45270 */
[----:B------:R-:W-:Y:S02]  /*40a0*/  IMAD.MOV.U32 R19, RZ, RZ, R10 ;  /* 0x000000ffff137224 */ /* 0x000fe400078e000a */
        /* <DEDUP_REMOVED lines=16> */
.L_x_200:
[----:B------:R-:W-:Y:S05]  /*41b0*/  BSYNC.RECONVERGENT B3 ;  /* 0x0000000000037941 */ /* 0x000fea0003800200 */
.L_x_199:
[----:B------:R-:W-:Y:S01]  /*41c0*/  IADD3 R14, P0, PT, R14, 0x100, RZ ;  /* 0x000001000e0e7810 */ /* 0x000fe20007f1e0ff */
[----:B------:R-:W-:Y:S02]  /*41d0*/  VIADD R17, R17, 0x100 ;  /* 0x0000010011117836 */ /* 0x000fe40000000000 */
[----:B------:R-:W-:Y:S02]  /*41e0*/  IMAD.X R3, RZ, RZ, R3, P3 ;  /* 0x000000ffff037224 */ /* 0x000fe400018e0603 */
[----:B------:R-:W-:Y:S01]  /*41f0*/  IMAD.X R15, RZ, RZ, R15, P0 ;  /* 0x000000ffff0f7224 */ /* 0x000fe200000e060f */
[----:B------:R-:W-:Y:S07]  /*4200*/  @P2 BRA `(.L_x_201) ;  /* 0xfffffffc00842947 */ /* 0x000fee000383ffff */
.L_x_198:
[----:B------:R-:W-:Y:S05]  /*4210*/  BSYNC.RECONVERGENT B2 ;  /* 0x0000000000027941 */ /* 0x000fea0003800200 */
.L_x_197:
[----:B------:R-:W-:-:S13]  /*4220*/  ISETP.GE.U32.AND P0, PT, R7, 0x300, PT ;  /* 0x000003000700780c */ /* 0x000fda0003f06070 */
[----:B------:R-:W-:Y:S05]  /*4230*/  @!P0 BRA `(.L_x_196) ;  /* 0x0000000400888947 */ /* 0x000fea0003800000 */
[----:B------:R-:W0:Y:S01]  /*4240*/  LDC.64 R6, c[0x0][0x380] ;  /* 0x0000e000ff067b82 */ /* 0x000e220000000a00 */
[----:B------:R-:W-:-:S07]  /*4250*/  VIADD R13, R17, 0x200 ;  /* 0x00000200110d7836 */ /* 0x000fce0000000000 */
[----:B------:R-:W1:Y:S02]  /*4260*/  LDC.64 R2, c[0x0][0x388] ;  /* 0x0000e200ff027b82 */ /* 0x000e640000000a00 */
.L_x_210:
[----:B------:R-:W-:-:S05]  /*4270*/  VIADD R15, R13, 0xfffffe00 ;  /* 0xfffffe000d0f7836 */ /* 0x000fca0000000000 */
[----:B------:R-:W-:-:S05]  /*4280*/  IADD3 R19, P0, PT, R15, R4, RZ ;  /* 0x000000040f137210 */ /* 0x000fca0007f1e0ff */
[----:B------:R-:W-:Y:S01]  /*4290*/  IMAD.X R20, RZ, RZ, R5, P0 ;  /* 0x000000ffff147224 */ /* 0x000fe200000e0605 */
[----:B0-----:R-:W-:-:S04]  /*42a0*/  LEA R14, P0, R19, R6, 0x2 ;  /* 0x00000006130e7211 */ /* 0x001fc800078010ff */
[----:B------:R-:W-:-:S05]  /*42b0*/  LEA.HI.X R15, R19, R7, R20, 0x2, P0 ;  /* 0x00000007130f7211 */ /* 0x000fca00000f1414 */
[----:B------:R-:W2:Y:S04]  /*42c0*/  LDG.E R25, desc[UR10][R14.64] ;  /* 0x0000000a0e197981 */ /* 0x000ea8000c1e1900 */
[----:B------:R0:W5:Y:S04]  /*42d0*/  LDG.E R18, desc[UR10][R14.64+0x400] ;  /* 0x0004000a0e127981 */ /* 0x000168000c1e1900 */
        /* <DEDUP_REMOVED lines=22> */
.L_x_203:
[----:B------:R-:W-:Y:S05]  /*4440*/  BSYNC.RECONVERGENT B2 ;  /* 0x0000000000027941 */ /* 0x000fea0003800200 */
.L_x_202:
[----:B-----5:R-:W-:Y:S01]  /*4450*/  FSETP.GEU.AND P0, PT, R19, R18, PT ;  /* 0x000000121300720b */ /* 0x020fe20003f0e000 */
[----:B------:R-:W-:Y:S01]  /*4460*/  BSSY.RECONVERGENT B2, `(.L_x_204) ;  /* 0x0000013000027945 */ /* 0x000fe20003800200 */
[----:B------:R-:W-:Y:S01]  /*4470*/  IADD3 R21, P1, P2, R4, R2, R21 ;  /* 0x0000000204157210 */ /* 0x000fe20007a3e015 */
[----:B------:R-:W-:Y:S02]  /*4480*/  VIADD R15, R13, 0x100 ;  /* 0x000001000d0f7836 */ /* 0x000fe40000000000 */
[----:B------:R-:W-:Y:S01]  /*4490*/  IMAD.MOV.U32 R9, RZ, RZ, R18 ;  /* 0x000000ffff097224 */ /* 0x000fe200078e0012 */
[----:B------:R-:W-:Y:S01]  /*44a0*/  IADD3.X R23, PT, PT, R5, R3, RZ, P1, P2 ;  /* 0x0000000305177210 */ /* 0x000fe20000fe44ff */
[----:B------:R-:W-:-:S04]  /*44b0*/  IMAD.MOV.U32 R8, RZ, RZ, R21 ;  /* 0x000000ffff087224 */ /* 0x000fc800078e0015 */
[----:B------:R-:W-:Y:S02]  /*44c0*/  IMAD.MOV.U32 R10, RZ, RZ, R23 ;  /* 0x000000ffff0a7224 */ /* 0x000fe400078e0017 */
        /* <DEDUP_REMOVED lines=12> */
.L_x_205:
[----:B------:R-:W-:Y:S05]  /*4590*/  BSYNC.RECONVERGENT B2 ;  /* 0x0000000000027941 */ /* 0x000fea0003800200 */
.L_x_204:
[----:B------:R-:W-:Y:S01]  /*45a0*/  FSETP.GEU.AND P0, PT, R9, R12, PT ;  /* 0x0000000c0900720b */ /* 0x000fe20003f0e000 */
[----:B------:R-:W-:Y:S01]  /*45b0*/  BSSY.RECONVERGENT B2, `(.L_x_206) ;  /* 0x0000013000027945 */ /* 0x000fe20003800200 */
[CC--:B------:R-:W-:Y:S01]  /*45c0*/  IADD3 R19, P1, P4, R4.reuse, R2.reuse, R13 ;  /* 0x0000000204137210 */ /* 0x0c0fe20007c3e00d */
[----:B------:R-:W-:Y:S01]  /*45d0*/  IMAD.MOV.U32 R14, RZ, RZ, R12 ;  /* 0x000000ffff0e7224 */ /* 0x000fe200078e000c */
[----:B------:R-:W-:Y:S02]  /*45e0*/  IADD3 R20, P2, P3, R4, R2, R15 ;  /* 0x0000000204147210 */ /* 0x000fe40007b5e00f */
        /* <DEDUP_REMOVED lines=15> */
.L_x_207:
[----:B------:R-:W-:Y:S05]  /*46e0*/  BSYNC.RECONVERGENT B2 ;  /* 0x0000000000027941 */ /* 0x000fea0003800200 */
.L_x_206:
        /* <DEDUP_REMOVED lines=18> */
.L_x_209:
[----:B------:R-:W-:Y:S05]  /*4810*/  BSYNC.RECONVERGENT B2 ;  /* 0x0000000000027941 */ /* 0x000fea0003800200 */
.L_x_208:
[C---:B------:R-:W-:Y:S02]  /*4820*/  VIADD R15, R13.reuse, 0x200 ;  /* 0x000002000d0f7836 */ /* 0x040fe40000000000 */
[----:B------:R-:W-:-:S03]  /*4830*/  VIADD R13, R13, 0x400 ;  /* 0x000004000d0d7836 */ /* 0x000fc60000000000 */
[----:B------:R-:W-:-:S13]  /*4840*/  ISETP.GE.AND P0, PT, R15, R16, PT ;  /* 0x000000100f00720c */ /* 0x000fda0003f06270 */
[----:B------:R-:W-:Y:S05]  /*4850*/  @!P0 BRA `(.L_x_210) ;  /* 0xfffffff800848947 */ /* 0x000fea000383ffff */
.L_x_196:
[----:B------:R-:W-:Y:S05]  /*4860*/  BSYNC.RECONVERGENT B1 ;  /* 0x0000000000017941 */ /* 0x000fea0003800200 */
.L_x_189:
        /* <DEDUP_REMOVED lines=31> */
.L_x_212:
[----:B------:R-:W-:Y:S05]  /*4a60*/  BSYNC.RECONVERGENT B1 ;  /* 0x0000000000017941 */ /* 0x000fea0003800200 */
.L_x_211:
        /* <DEDUP_REMOVED lines=24> */
.L_x_214:
[----:B------:R-:W-:Y:S05]  /*4bf0*/  BSYNC.RECONVERGENT B1 ;  /* 0x0000000000017941 */ /* 0x000fea0003800200 */
.L_x_213:
        /* <DEDUP_REMOVED lines=24> */
.L_x_216:
[----:B------:R-:W-:Y:S05]  /*4d80*/  BSYNC.RECONVERGENT B1 ;  /* 0x0000000000017941 */ /* 0x000fea0003800200 */
.L_x_215:
        /* <DEDUP_REMOVED lines=24> */
.L_x_218:
[----:B------:R-:W-:Y:S05]  /*4f10*/  BSYNC.RECONVERGENT B1 ;  /* 0x0000000000017941 */ /* 0x000fea0003800200 */
.L_x_217:
[----:B0-----:R0:W0:Y:S01]  /*4f20*/  SHFL.DOWN PT, R2, R3, 0x10, 0x1f ;  /* 0x0a001f0003027f89 */ /* 0x00102200000e0000 */
[----:B------:R-:W-:Y:S01]  /*4f30*/  BSSY.RECONVERGENT B1, `(.L_x_219) ;  /* 0x0000017000017945 */ /* 0x000fe20003800200 */
[----:B--2---:R-:W-:Y:S02]  /*4f40*/  IMAD.MOV.U32 R6, RZ, RZ, R3 ;  /* 0x000000ffff067224 */ /* 0x004fe400078e0003 */
[----:B------:R2:W0:Y:S01]  /*4f50*/  SHFL.DOWN PT, R9, R4, 0x10, 0x1f ;  /* 0x0a001f0004097f89 */ /* 0x00042200000e0000 */
[----:B------:R-:W-:Y:S02]  /*4f60*/  IMAD.MOV.U32 R7, RZ, RZ, R4 ;  /* 0x000000ffff077224 */ /* 0x000fe400078e0004 */
[----:B----4-:R-:W-:Y:S01]  /*4f70*/  IMAD.MOV.U32 R8, RZ, RZ, R5 ;  /* 0x000000ffff087224 */ /* 0x010fe200078e0005 */
        /* <DEDUP_REMOVED lines=18> */
.L_x_220:
[----:B------:R-:W-:Y:S05]  /*50a0*/  BSYNC.RECONVERGENT B1 ;  /* 0x0000000000017941 */ /* 0x000fea0003800200 */
.L_x_219:
        /* <DEDUP_REMOVED lines=12> */
.L_x_222:
[----:B------:R-:W-:Y:S05]  /*5170*/  BSYNC.RECONVERGENT B1 ;  /* 0x0000000000017941 */ /* 0x000fea0003800200 */
.L_x_221:
[----:B------:R-:W-:Y:S01]  /*5180*/  BAR.SYNC.DEFER_BLOCKING 0x0 ;  /* 0x0000000000007b1d */ /* 0x000fe20000010000 */
[----:B------:R-:W-:-:S13]  /*5190*/  ISETP.NE.AND P2, PT, R11, RZ, PT ;  /* 0x000000ff0b00720c */ /* 0x000fda0003f45270 */
[----:B------:R-:W-:Y:S05]  /*51a0*/  @P2 BRA `(.L_x_152) ;  /* 0x0000000800342947 */ /* 0x000fea0003800000 */
[----:B0---4-:R-:W0:Y:S01]  /*51b0*/  S2R R3, SR_CgaCtaId ;  /* 0x0000000000037919 */ /* 0x011e220000008800 */
[----:B------:R-:W-:Y:S01]  /*51c0*/  MOV R2, 0x400 ;  /* 0x0000040000027802 */ /* 0x000fe20000000f00 */
[----:B------:R-:W-:Y:S03]  /*51d0*/  BSSY.RECONVERGENT B1, `(.L_x_223) ;  /* 0x0000016000017945 */ /* 0x000fe60003800200 */
[----:B0-----:R-:W-:-:S05]  /*51e0*/  LEA R25, R3, R2, 0x18 ;  /* 0x0000000203197211 */ /* 0x001fca00078ec0ff */
[----:B------:R-:W0:Y:S04]  /*51f0*/  LDS R3, [R25+0x18] ;  /* 0x0000180019037984 */ /* 0x000e280000000800 */
[----:B--2---:R-:W2:Y:S04]  /*5200*/  LDS.64 R4, [R25+0x20] ;  /* 0x0000200019047984 */ /* 0x004ea80000000a00 */
        /* <DEDUP_REMOVED lines=18> */
.L_x_224:
[----:B------:R-:W-:Y:S05]  /*5330*/  BSYNC.RECONVERGENT B1 ;  /* 0x0000000000017941 */ /* 0x000fea0003800200 */
.L_x_223:
        /* <DEDUP_REMOVED lines=10> */
[----:B------:R0:W1:Y:S04]  /*53e0*/  LDS.64 R10, [R25+0x60] ;  /* 0x00006000190a7984 */ /* 0x0000680000000a00 */
[----:B---3--:R3:W1:Y:S04]  /*53f0*/  LDS.64 R12, [R25+0x70] ;  /* 0x00007000190c7984 */ /* 0x0086680000000a00 */
        /* <DEDUP_REMOVED lines=15> */
.L_x_226:
[----:B------:R-:W-:Y:S05]  /*54f0*/  BSYNC.RECONVERGENT B1 ;  /* 0x0000000000017941 */ /* 0x000fea0003800200 */
.L_x_225:
        /* <DEDUP_REMOVED lines=17> */
.L_x_228:
[----:B------:R-:W-:Y:S05]  /*5610*/  BSYNC.RECONVERGENT B1 ;  /* 0x0000000000017941 */ /* 0x000fea0003800200 */
.L_x_227:
        /* <DEDUP_REMOVED lines=17> */
.L_x_230:
[----:B------:R-:W-:Y:S05]  /*5730*/  BSYNC.RECONVERGENT B1 ;  /* 0x0000000000017941 */ /* 0x000fea0003800200 */
.L_x_229:
        /* <DEDUP_REMOVED lines=17> */
.L_x_232:
[----:B------:R-:W-:Y:S05]  /*5850*/  BSYNC.RECONVERGENT B1 ;  /* 0x0000000000017941 */ /* 0x000fea0003800200 */
.L_x_231:
        /* <DEDUP_REMOVED lines=17> */
.L_x_234:
[----:B------:R-:W-:Y:S05]  /*5970*/  BSYNC.RECONVERGENT B1 ;  /* 0x0000000000017941 */ /* 0x000fea0003800200 */
.L_x_233:
        /* <DEDUP_REMOVED lines=16> */
.L_x_152:
[----:B------:R-:W-:Y:S05]  /*5a80*/  BSYNC.RECONVERGENT B0 ;  /* 0x0000000000007941 */ /* 0x000fea0003800200 */
.L_x_119:
[----:B------:R-:W-:Y:S05]  /*5a90*/  @P2 EXIT ;  /* 0x000000000000294d */ /* 0x000fea0003800000 */
[----:B0-234-:R-:W0:Y:S01]  /*5aa0*/  LDC.64 R2, c[0x0][0x390] ;  /* 0x0000e400ff027b82 */ /* 0x01de220000000a00 */
[----:B------:R-:W-:Y:S02]  /*5ab0*/  IMAD.MOV.U32 R9, RZ, RZ, R8 ;  /* 0x000000ffff097224 */ /* 0x000fe400078e0008 */
[----:B------:R-:W-:Y:S02]  /*5ac0*/  IMAD.MOV.U32 R8, RZ, RZ, R7 ;  /* 0x000000ffff087224 */ /* 0x000fe400078e0007 */
[----:B0-----:R-:W-:-:S05]  /*5ad0*/  IMAD.WIDE.U32 R2, R0, 0x10, R2 ;  /* 0x0000001000027825 */ /* 0x001fca00078e0002 */
[----:B------:R-:W-:Y:S04]  /*5ae0*/  STG.E.64 desc[UR10][R2.64+0x8], R8 ;  /* 0x0000080802007986 */ /* 0x000fe8000c101b0a */
[----:B------:R-:W-:Y:S01]  /*5af0*/  STG.E desc[UR10][R2.64], R6 ;  /* 0x0000000602007986 */ /* 0x000fe2000c10190a */
[----:B------:R-:W-:Y:S05]  /*5b00*/  EXIT ;  /* 0x000000000000794d */ /* 0x000fea0003800000 */
.L_x_235:
        /* <DEDUP_REMOVED lines=15> */
.L_x_698:


//--------------------- .text._ZN6thrust24THRUST_300001_SM_1000_NS8cuda_cub4core6detail13_kernel_agentINS1_8__reduce11ReduceAgentINS0_12zip_iteratorIN4cuda3std3__45tupleIJNS0_6detail15normal_iteratorINS0_10device_ptrIfEEEENS0_17counting_iteratorIlNS0_11use_defaultESI_SI_EEEEEEEPNSB_IJflEEESM_lNS1_9__extrema9arg_max_fIflNSA_4lessIfEEEEEEJSL_SN_lSS_EEEvDpT0_ --------------------------
	.section	.text._ZN6thrust24THRUST_300001_SM_1000_NS8cuda_cub4core6detail13_kernel_agentINS1_8__reduce11ReduceAgentINS0_12zip_iteratorIN4cuda3std3__45tupleIJNS0_6detail15normal_iteratorINS0_10device_ptrIfEEEENS0_17counting_iteratorIlNS0_11use_defaultESI_SI_EEEEEEEPNSB_IJflEEESM_lNS1_9__extrema9arg_max_fIflNSA_4lessIfEEEEEEJSL_SN_lSS_EEEvDpT0_,"ax",@progbits
	.align	128
        .global         _ZN6thrust24THRUST_300001_SM_1000_NS8cuda_cub4core6detail13_kernel_agentINS1_8__reduce11ReduceAgentINS0_12zip_iteratorIN4cuda3std3__45tupleIJNS0_6detail15normal_iteratorINS0_10device_ptrIfEEEENS0_17counting_iteratorIlNS0_11use_defaultESI_SI_EEEEEEEPNSB_IJflEEESM_lNS1_9__extrema9arg_max_fIflNSA_4lessIfEEEEEEJSL_SN_lSS_EEEvDpT0_
        .type           _ZN6thrust24THRUST_300001_SM_1000_NS8cuda_cub4core6detail13_kernel_agentINS1_8__reduce11ReduceAgentINS0_12zip_iteratorIN4cuda3std3__45tupleIJNS0_6detail15normal_iteratorINS0_10device_ptrIfEEEENS0_17counting_iteratorIlNS0_11use_defaultESI_SI_EEEEEEEPNSB_IJflEEESM_lNS1_9__extrema9arg_max_fIflNSA_4lessIfEEEEEEJSL_SN_lSS_EEEvDpT0_,@function
        .size           _ZN6thrust24THRUST_300001_SM_1000_NS8cuda_cub4core6detail13_kernel_agentINS1_8__reduce11ReduceAgentINS0_12zip_iteratorIN4cuda3std3__45tupleIJNS0_6detail15normal_iteratorINS0_10device_ptrIfEEEENS0_17counting_iteratorIlNS0_11use_defaultESI_SI_EEEEEEEPNSB_IJflEEESM_lNS1_9__extrema9arg_max_fIflNSA_4lessIfEEEEEEJSL_SN_lSS_EEEvDpT0_,(.L_x_699 - _ZN6thrust24THRUST_300001_SM_1000_NS8cuda_cub4core6detail13_kernel_agentINS1_8__reduce11ReduceAgentINS0_12zip_iteratorIN4cuda3std3__45tupleIJNS0_6detail15normal_iteratorINS0_10device_ptrIfEEEENS0_17counting_iteratorIlNS0_11use_defaultESI_SI_EEEEEEEPNSB_IJflEEESM_lNS1_9__extrema9arg_max_fIflNSA_4lessIfEEEEEEJSL_SN_lSS_EEEvDpT0_)
        .other          _ZN6thrust24THRUST_300001_SM_1000_NS8cuda_cub4core6detail13_kernel_agentINS1_8__reduce11ReduceAgentINS0_12zip_iteratorIN4cuda3std3__45tupleIJNS0_6detail15normal_iteratorINS0_10device_ptrIfEEEENS0_17counting_iteratorIlNS0_11use_defaultESI_SI_EEEEEEEPNSB_IJflEEESM_lNS1_9__extrema9arg_max_fIflNSA_4lessIfEEEEEEJSL_SN_lSS_EEEvDpT0_,@"STO_CUDA_ENTRY STV_DEFAULT"
_ZN6thrust24THRUST_300001_SM_1000_NS8cuda_cub4core6detail13_kernel_agentINS1_8__reduce11ReduceAgentINS0_12zip_iteratorIN4cuda3std3__45tupleIJNS0_6detail15normal_iteratorINS0_10device_ptrIfEEEENS0_17counting_iteratorIlNS0_11use_defaultESI_SI_EEEEEEEPNSB_IJflEEESM_lNS1_9__extrema9arg_max_fIflNSA_4lessIfEEEEEEJSL_SN_lSS_EEEvDpT0_:
.text._ZN6thrust24THRUST_300001_SM_1000_NS8cuda_cub4core6detail13_kernel_agentINS1_8__reduce11ReduceAgentINS0_12zip_iteratorIN4cuda3std3__45tupleIJNS0_6detail15normal_iteratorINS0_10device_ptrIfEEEENS0_17counting_iteratorIlNS0_11use_defaultESI_SI_EEEEEEEPNSB_IJflEEESM_lNS1_9__extrema9arg_max_fIflNSA_4lessIfEEEEEEJSL_SN_lSS_EEEvDpT0_:
[----:B------:R-:W-:Y:S01]  /*0000*/  LDC R1, c[0x0][0x37c] ;  /* 0x0000df00ff017b82 */ /* 0x000fe20000000800 */
[----:B------:R-:W0:Y:S02]  /*0010*/  LDCU.64 UR4, c[0x0][0x398] ;  /* 0x00007300ff0477ac */ /* 0x000e240008000a00 */
[----:B0-----:R-:W-:-:S04]  /*0020*/  ISETP.NE.U32.AND P0, PT, RZ, UR4, PT ;  /* 0x00000004ff007c0c */ /* 0x001fc8000bf05070 */
[----:B------:R-:W-:-:S13]  /*0030*/  ISETP.NE.AND.EX P0, PT, RZ, UR5, PT, P0 ;  /* 0x00000005ff007c0c */ /* 0x000fda000bf05300 */
[----:B------:R-:W-:Y:S05]  /*0040*/  @!P0 EXIT ;  /* 0x000000000000894d */ /* 0x000fea0003800000 */
[----:B------:R-:W-:Y:S01]  /*0050*/  UISETP.GT.U32.AND UP0, UPT, UR4, 0x4ff, UPT ;  /* 0x000004ff0400788c */ /* 0x000fe2000bf04070 */
[----:B------:R-:W-:Y:S01]  /*0060*/  BSSY.RECONVERGENT B0, `(.L_x_236) ;  /* 0x0000558000007945 */ /* 0x000fe20003800200 */
[----:B------:R-:W0:Y:S02]  /*0070*/  LDCU.64 UR8, c[0x0][0x358] ;  /* 0x00006b00ff0877ac */ /* 0x000e240008000a00 */
[----:B------:R-:W-:-:S09]  /*0080*/  UISETP.GT.AND.EX UP0, UPT, UR5, URZ, UPT, UP0 ;  /* 0x000000ff0500728c */ /* 0x000fd2000bf04300 */
[----:B------:R-:W-:Y:S05]  /*0090*/  BRA.U UP0, `(.L_x_237) ;  /* 0x0000003100a87547 */ /* 0x000fea000b800000 */
[----:B------:R-:W1:Y:S01]  /*00a0*/  S2R R0, SR_TID.X ;  /* 0x0000000000007919 */ /* 0x000e620000002100 */
[----:B------:R-:W2:Y:S01]  /*00b0*/  LDCU UR5, c[0x0][0x398] ;  /* 0x00007300ff0577ac */ /* 0x000ea20008000800 */
[----:B------:R-:W-:Y:S01]  /*00c0*/  BSSY.RECONVERGENT B1, `(.L_x_238) ;  /* 0x000000d000017945 */ /* 0x000fe20003800200 */
[----:B------:R-:W-:Y:S01]  /*00d0*/  CS2R R6, SRZ ;  /* 0x0000000000067805 */ /* 0x000fe2000001ff00 */
[----:B------:R-:W-:Y:S01]  /*00e0*/  IMAD.MOV.U32 R8, RZ, RZ, RZ ;  /* 0x000000ffff087224 */ /* 0x000fe200078e00ff */
[----:B-1----:R-:W-:Y:S01]  /*00f0*/  ISETP.GE.AND P0, PT, R0, UR4, PT ;  /* 0x0000000400007c0c */ /* 0x002fe2000bf06270 */
[----:B------:R-:W-:-:S12]  /*0100*/  IMAD.MOV.U32 R9, RZ, RZ, R0 ;  /* 0x000000ffff097224 */ /* 0x000fd800078e0000 */
[----:B--2---:R-:W-:Y:S05]  /*0110*/  @P0 BRA `(.L_x_239) ;  /* 0x00000000001c0947 */ /* 0x004fea0003800000 */
[----:B------:R-:W1:Y:S01]  /*0120*/  LDC.64 R2, c[0x0][0x380] ;  /* 0x0000e000ff027b82 */ /* 0x000e620000000a00 */
[----:B------:R-:W2:Y:S01]  /*0130*/  LDCU.64 UR6, c[0x0][0x388] ;  /* 0x00007100ff0677ac */ /* 0x000ea20008000a00 */
[----:B-1----:R-:W-:-:S05]  /*0140*/  IMAD.WIDE.U32 R2, R0, 0x4, R2 ;  /* 0x0000000400027825 */ /* 0x002fca00078e0002 */
[----:B0-----:R1:W5:Y:S01]  /*0150*/  LDG.E R6, desc[UR8][R2.64] ;  /* 0x0000000802067981 */ /* 0x001362000c1e1900 */
[C---:B--2---:R-:W-:Y:S01]  /*0160*/  IADD3 R7, P0, PT, R0.reuse, UR6, RZ ;  /* 0x0000000600077c10 */ /* 0x044fe2000ff1e0ff */
[----:B------:R-:W-:-:S04]  /*0170*/  VIADD R9, R0, 0x100 ;  /* 0x0000010000097836 */ /* 0x000fc80000000000 */
[----:B------:R-:W-:-:S08]  /*0180*/  IMAD.X R8, RZ, RZ, UR7, P0 ;  /* 0x00000007ff087e24 */ /* 0x000fd000080e06ff */
.L_x_239:
[----:B0-----:R-:W-:Y:S05]  /*0190*/  BSYNC.RECONVERGENT B1 ;  /* 0x0000000000017941 */ /* 0x001fea0003800200 */
.L_x_238:
        /* <DEDUP_REMOVED lines=10> */
[----:B------:R-:W1:Y:S01]  /*0240*/  LDCU.64 UR6, c[0x0][0x388] ;  /* 0x00007100ff0677ac */ /* 0x000e620008000a00 */
[----:B------:R-:W-:-:S04]  /*0250*/  LEA.HI R4, R11, 0x1, RZ, 0x18 ;  /* 0x000000010b047811 */ /* 0x000fc800078fc0ff */
[----:B------:R-:W-:-:S05]  /*0260*/  LOP3.LUT R4, R4, 0x3, RZ, 0xc0, !PT ;  /* 0x0000000304047812 */ /* 0x000fca00078ec0ff */
[----:B------:R-:W-:Y:S01]  /*0270*/  IMAD.MOV R4, RZ, RZ, -R4 ;  /* 0x000000ffff047224 */ /* 0x000fe200078e0a04 */
[C---:B-1----:R-:W-:Y:S01]  /*0280*/  IADD3 R5, P0, PT, R9.reuse, UR6, RZ ;  /* 0x0000000609057c10 */ /* 0x042fe2000ff1e0ff */
[----:B0-----:R-:W-:-:S04]  /*0290*/  IMAD.WIDE.U32 R2, R9, 0x4, R2 ;  /* 0x0000000409027825 */ /* 0x001fc800078e0002 */
[----:B------:R-:W-:-:S08]  /*02a0*/  IMAD.X R10, RZ, RZ, UR7, P0 ;  /* 0x00000007ff0a7e24 */ /* 0x000fd000080e06ff */
.L_x_246:
[----:B------:R0:W2:Y:S01]  /*02b0*/  LDG.E R15, desc[UR8][R2.64] ;  /* 0x00000008020f7981 */ /* 0x0000a2000c1e1900 */
[----:B------:R-:W-:Y:S01]  /*02c0*/  VIADD R4, R4, 0x1 ;  /* 0x0000000104047836 */ /* 0x000fe20000000000 */
[----:B------:R-:W-:Y:S01]  /*02d0*/  BSSY.RECONVERGENT B3, `(.L_x_244) ;  /* 0x0000016000037945 */ /* 0x000fe20003800200 */
[----:B------:R-:W-:Y:S02]  /*02e0*/  IMAD.MOV.U32 R14, RZ, RZ, R7 ;  /* 0x000000ffff0e7224 */ /* 0x000fe400078e0007 */
[----:B------:R-:W-:Y:S01]  /*02f0*/  IMAD.MOV.U32 R13, RZ, RZ, R8 ;  /* 0x000000ffff0d7224 */ /* 0x000fe200078e0008 */
[----:B------:R-:W-:Y:S01]  /*0300*/  ISETP.NE.AND P2, PT, R4, RZ, PT ;  /* 0x000000ff0400720c */ /* 0x000fe20003f45270 */
[----:B-----5:R-:W-:Y:S02]  /*0310*/  IMAD.MOV.U32 R12, RZ, RZ, R6 ;  /* 0x000000ffff0c7224 */ /* 0x020fe400078e0006 */
[----:B------:R-:W-:Y:S01]  /*0320*/  IMAD.MOV.U32 R7, RZ, RZ, R5 ;  /* 0x000000ffff077224 */ /* 0x000fe200078e0005 */
[----:B0-----:R-:W-:Y:S01]  /*0330*/  IADD3 R2, P3, PT, R2, 0x400, RZ ;  /* 0x0000040002027810 */ /* 0x001fe20007f7e0ff */
        /* <DEDUP_REMOVED lines=15> */
.L_x_245:
[----:B------:R-:W-:Y:S05]  /*0430*/  BSYNC.RECONVERGENT B3 ;  /* 0x0000000000037941 */ /* 0x000fea0003800200 */
.L_x_244:
[----:B------:R-:W-:Y:S01]  /*0440*/  IADD3 R5, P0, PT, R5, 0x100, RZ ;  /* 0x0000010005057810 */ /* 0x000fe20007f1e0ff */
[----:B------:R-:W-:Y:S02]  /*0450*/  VIADD R9, R9, 0x100 ;  /* 0x0000010009097836 */ /* 0x000fe40000000000 */
[----:B------:R-:W-:Y:S02]  /*0460*/  IMAD.X R3, RZ, RZ, R3, P3 ;  /* 0x000000ffff037224 */ /* 0x000fe400018e0603 */
[----:B------:R-:W-:Y:S01]  /*0470*/  IMAD.X R10, RZ, RZ, R10, P0 ;  /* 0x000000ffff0a7224 */ /* 0x000fe200000e060a */
[----:B------:R-:W-:Y:S07]  /*0480*/  @P2 BRA `(.L_x_246) ;  /* 0xfffffffc00882947 */ /* 0x000fee000383ffff */
.L_x_243:
[----:B------:R-:W-:Y:S05]  /*0490*/  BSYNC.RECONVERGENT B2 ;  /* 0x0000000000027941 */ /* 0x000fea0003800200 */
.L_x_242:
[----:B------:R-:W-:-:S13]  /*04a0*/  ISETP.GE.U32.AND P0, PT, R11, 0x300, PT ;  /* 0x000003000b00780c */ /* 0x000fda0003f06070 */
[----:B------:R-:W-:Y:S05]  /*04b0*/  @!P0 BRA `(.L_x_241) ;  /* 0x00000004007c8947 */ /* 0x000fea0003800000 */
[----:B------:R-:W0:Y:S01]  /*04c0*/  LDC.64 R4, c[0x0][0x380] ;  /* 0x0000e000ff047b82 */ /* 0x000e220000000a00 */
[----:B------:R-:W-:-:S07]  /*04d0*/  VIADD R10, R9, 0x200 ;  /* 0x00000200090a7836 */ /* 0x000fce0000000000 */
[----:B------:R-:W1:Y:S02]  /*04e0*/  LDC.64 R2, c[0x0][0x388] ;  /* 0x0000e200ff027b82 */ /* 0x000e640000000a00 */
.L_x_255:
[----:B------:R-:W-:-:S04]  /*04f0*/  VIADD R15, R10, 0xfffffe00 ;  /* 0xfffffe000a0f7836 */ /* 0x000fc80000000000 */
[----:B0-----:R-:W-:-:S05]  /*0500*/  IMAD.WIDE R12, R15, 0x4, R4 ;  /* 0x000000040f0c7825 */ /* 0x001fca00078e0204 */
[----:B------:R-:W2:Y:S04]  /*0510*/  LDG.E R21, desc[UR8][R12.64] ;  /* 0x000000080c157981 */ /* 0x000ea8000c1e1900 */
[----:B-----5:R0:W5:Y:S04]  /*0520*/  LDG.E R23, desc[UR8][R12.64+0x400] ;  /* 0x000400080c177981 */ /* 0x020168000c1e1900 */
[----:B------:R0:W5:Y:S04]  /*0530*/  LDG.E R9, desc[UR8][R12.64+0x800] ;  /* 0x000800080c097981 */ /* 0x000168000c1e1900 */
[----:B------:R0:W5:Y:S01]  /*0540*/  LDG.E R11, desc[UR8][R12.64+0xc00] ;  /* 0x000c00080c0b7981 */ /* 0x000162000c1e1900 */
[C---:B-1----:R-:W-:Y:S01]  /*0550*/  IADD3 R18, P1, PT, R15.reuse, R2, RZ ;  /* 0x000000020f127210 */ /* 0x042fe20007f3e0ff */
[----:B------:R-:W-:Y:S03]  /*0560*/  BSSY.RECONVERGENT B2, `(.L_x_247) ;  /* 0x0000013000027945 */ /* 0x000fe60003800200 */
[----:B------:R-:W-:Y:S01]  /*0570*/  LEA.HI.X.SX32 R19, R15, R3, 0x1, P1 ;  /* 0x000000030f137211 */ /* 0x000fe200008f0eff */
[----:B------:R-:W-:-:S02]  /*0580*/  VIADD R15, R10, 0xffffff00 ;  /* 0xffffff000a0f7836 */ /* 0x000fc40000000000 */
        /* <DEDUP_REMOVED lines=16> */
.L_x_248:
[----:B------:R-:W-:Y:S05]  /*0690*/  BSYNC.RECONVERGENT B2 ;  /* 0x0000000000027941 */ /* 0x000fea0003800200 */
.L_x_247:
[----:B-----5:R-:W-:Y:S01]  /*06a0*/  FSETP.GEU.AND P0, PT, R14, R23, PT ;  /* 0x000000170e00720b */ /* 0x020fe20003f0e000 */
[----:B------:R-:W-:Y:S01]  /*06b0*/  BSSY.RECONVERGENT B2, `(.L_x_249) ;  /* 0x0000013000027945 */ /* 0x000fe20003800200 */
[C---:B------:R-:W-:Y:S01]  /*06c0*/  IADD3 R13, P1, PT, R15.reuse, R2, RZ ;  /* 0x000000020f0d7210 */ /* 0x040fe20007f3e0ff */
[----:B------:R-:W-:Y:S02]  /*06d0*/  VIADD R7, R10, 0x100 ;  /* 0x000001000a077836 */ /* 0x000fe40000000000 */
[----:B------:R-:W-:Y:S01]  /*06e0*/  IMAD.MOV.U32 R6, RZ, RZ, R23 ;  /* 0x000000ffff067224 */ /* 0x000fe200078e0017 */
[----:B------:R-:W-:Y:S01]  /*06f0*/  LEA.HI.X.SX32 R12, R15, R3, 0x1, P1 ;  /* 0x000000030f0c7211 */ /* 0x000fe200008f0eff */
        /* <DEDUP_REMOVED lines=14> */
.L_x_250:
[----:B------:R-:W-:Y:S05]  /*07e0*/  BSYNC.RECONVERGENT B2 ;  /* 0x0000000000027941 */ /* 0x000fea0003800200 */
.L_x_249:
[----:B------:R-:W-:Y:S01]  /*07f0*/  FSETP.GEU.AND P0, PT, R6, R9, PT ;  /* 0x000000090600720b */ /* 0x000fe20003f0e000 */
[----:B------:R-:W-:Y:S01]  /*0800*/  BSSY.RECONVERGENT B2, `(.L_x_251) ;  /* 0x0000013000027945 */ /* 0x000fe20003800200 */
[CC--:B------:R-:W-:Y:S01]  /*0810*/  IADD3 R17, P1, PT, R10.reuse, R2.reuse, RZ ;  /* 0x000000020a117210 */ /* 0x0c0fe20007f3e0ff */
[----:B------:R-:W-:Y:S01]  /*0820*/  IMAD.MOV.U32 R12, RZ, RZ, R9 ;  /* 0x000000ffff0c7224 */ /* 0x000fe200078e0009 */
[----:B------:R-:W-:Y:S02]  /*0830*/  IADD3 R18, P2, PT, R7, R2, RZ ;  /* 0x0000000207127210 */ /* 0x000fe40007f5e0ff */
        /* <DEDUP_REMOVED lines=15> */
.L_x_252:
[----:B------:R-:W-:Y:S05]  /*0930*/  BSYNC.RECONVERGENT B2 ;  /* 0x0000000000027941 */ /* 0x000fea0003800200 */
.L_x_251:
[----:B------:R-:W-:Y:S01]  /*0940*/  FSETP.GEU.AND P0, PT, R12, R11, PT ;  /* 0x0000000b0c00720b */ /* 0x000fe20003f0e000 */
[----:B------:R-:W-:Y:S01]  /*0950*/  BSSY.RECONVERGENT B2, `(.L_x_253) ;  /* 0x0000011000027945 */ /* 0x000fe20003800200 */
[----:B------:R-:W-:Y:S01]  /*0960*/  LEA.HI.X.SX32 R9, R7, R3, 0x1, P2 ;  /* 0x0000000307097211 */ /* 0x000fe200010f0eff */
        /* <DEDUP_REMOVED lines=15> */
.L_x_254:
[----:B------:R-:W-:Y:S05]  /*0a60*/  BSYNC.RECONVERGENT B2 ;  /* 0x0000000000027941 */ /* 0x000fea0003800200 */
.L_x_253:
[C---:B------:R-:W-:Y:S02]  /*0a70*/  VIADD R9, R10.reuse, 0x200 ;  /* 0x000002000a097836 */ /* 0x040fe40000000000 */
[----:B------:R-:W-:-:S03]  /*0a80*/  VIADD R10, R10, 0x400 ;  /* 0x000004000a0a7836 */ /* 0x000fc60000000000 */
[----:B------:R-:W-:-:S13]  /*0a90*/  ISETP.GE.AND P0, PT, R9, UR5, PT ;  /* 0x0000000509007c0c */ /* 0x000fda000bf06270 */
[----:B------:R-:W-:Y:S05]  /*0aa0*/  @!P0 BRA `(.L_x_255) ;  /* 0xfffffff800908947 */ /* 0x000fea000383ffff */
.L_x_241:
[----:B------:R-:W-:Y:S05]  /*0ab0*/  BSYNC.RECONVERGENT B1 ;  /* 0x0000000000017941 */ /* 0x000fea0003800200 */
.L_x_240:
[----:B------:R-:W0:Y:S02]  /*0ac0*/  LDCU UR6, c[0x0][0x398] ;  /* 0x00007300ff0677ac */ /* 0x000e240008000800 */
[----:B0-----:R-:W-:-:S09]  /*0ad0*/  UISETP.GE.AND UP0, UPT, UR6, 0x100, UPT ;  /* 0x000001000600788c */ /* 0x001fd2000bf06270 */
[----:B------:R-:W-:Y:S05]  /*0ae0*/  BRA.U !UP0, `(.L_x_256) ;  /* 0x00000011088c7547 */ /* 0x000fea000b800000 */
[----:B------:R-:W0:Y:S01]  /*0af0*/  S2R R11, SR_LANEID ;  /* 0x00000000000b7919 */ /* 0x000e220000000000 */
[----:B------:R-:W-:Y:S01]  /*0b00*/  BSSY.RECONVERGENT B1, `(.L_x_257) ;  /* 0x000001b000017945 */ /* 0x000fe20003800200 */
[----:B------:R-:W-:Y:S01]  /*0b10*/  IMAD.MOV.U32 R9, RZ, RZ, R7 ;  /* 0x000000ffff097224 */ /* 0x000fe200078e0007 */
[----:B-1---5:R1:W2:Y:S01]  /*0b20*/  SHFL.DOWN PT, R3, R6, 0x1, 0x1f ;  /* 0x08201f0006037f89 */ /* 0x0222a200000e0000 */
        /* <DEDUP_REMOVED lines=24> */
.L_x_258:
[----:B------:R-:W-:Y:S05]  /*0cb0*/  BSYNC.RECONVERGENT B1 ;  /* 0x0000000000017941 */ /* 0x000fea0003800200 */
.L_x_257:
[C---:B------:R-:W-:Y:S01]  /*0cc0*/  ISETP.GT.AND P5, PT, R11.reuse, 0x17, PT ;  /* 0x000000170b00780c */ /* 0x040fe20003fa4270 */
[----:B------:R0:W1:Y:S01]  /*0cd0*/  SHFL.DOWN PT, R7, R2, 0x2, 0x1f ;  /* 0x08401f0002077f89 */ /* 0x00006200000e0000 */
[C---:B------:R-:W-:Y:S01]  /*0ce0*/  ISETP.GT.AND P4, PT, R11.reuse, 0xf, PT ;  /* 0x0000000f0b00780c */ /* 0x040fe20003f84270 */
[----:B------:R-:W-:Y:S01]  /*0cf0*/  BSSY.RECONVERGENT B1, `(.L_x_259) ;  /* 0x0000018000017945 */ /* 0x000fe20003800200 */
[----:B------:R-:W-:Y:S01]  /*0d00*/  ISETP.NE.AND P2, PT, R11, RZ, PT ;  /* 0x000000ff0b00720c */ /* 0x000fe20003f45270 */
[----:B------:R0:W2:Y:S01]  /*0d10*/  SHFL.DOWN PT, R6, R9, 0x2, 0x1f ;  /* 0x08401f0009067f89 */ /* 0x0000a200000e0000 */
[----:B------:R-:W-:Y:S02]  /*0d20*/  IMAD.MOV.U32 R4, RZ, RZ, R9 ;  /* 0x000000ffff047224 */ /* 0x000fe400078e0009 */
[----:B------:R-:W-:Y:S01]  /*0d30*/  IMAD.MOV.U32 R5, RZ, RZ, R10 ;  /* 0x000000ffff057224 */ /* 0x000fe200078e000a */
[----:B------:R0:W3:Y:S01]  /*0d40*/  SHFL.DOWN PT, R11, R10, 0x2, 0x1f ;  /* 0x08401f000a0b7f89 */ /* 0x0000e200000e0000 */
[----:B------:R-:W-:Y:S01]  /*0d50*/  IMAD.MOV.U32 R3, RZ, RZ, R2 ;  /* 0x000000ffff037224 */ /* 0x000fe200078e0002 */
[----:B------:R-:W-:Y:S06]  /*0d60*/  @P1 BRA `(.L_x_260) ;  /* 0x0000000000401947 */ /* 0x000fec0003800000 */
        /* <DEDUP_REMOVED lines=16> */
.L_x_260:
[----:B------:R-:W-:Y:S05]  /*0e70*/  BSYNC.RECONVERGENT B1 ;  /* 0x0000000000017941 */ /* 0x000fea0003800200 */
.L_x_259:
[----:B------:R4:W3:Y:S01]  /*0e80*/  SHFL.DOWN PT, R8, R3, 0x4, 0x1f ;  /* 0x08801f0003087f89 */ /* 0x0008e200000e0000 */
[----:B------:R-:W-:Y:S01]  /*0e90*/  BSSY.RECONVERGENT B1, `(.L_x_261) ;  /* 0x0000017000017945 */ /* 0x000fe20003800200 */
[----:B--2---:R-:W-:Y:S02]  /*0ea0*/  IMAD.MOV.U32 R6, RZ, RZ, R4 ;  /* 0x000000ffff067224 */ /* 0x004fe400078e0004 */
[----:B0-----:R4:W0:Y:S01]  /*0eb0*/  SHFL.DOWN PT, R9, R4, 0x4, 0x1f ;  /* 0x08801f0004097f89 */ /* 0x00182200000e0000 */
[----:B-1----:R-:W-:Y:S02]  /*0ec0*/  IMAD.MOV.U32 R7, RZ, RZ, R5 ;  /* 0x000000ffff077224 */ /* 0x002fe400078e0005 */
[----:B------:R-:W-:Y:S01]  /*0ed0*/  IMAD.MOV.U32 R2, RZ, RZ, R3 ;  /* 0x000000ffff027224 */ /* 0x000fe200078e0003 */
[----:B------:R4:W1:Y:S01]  /*0ee0*/  SHFL.DOWN PT, R10, R5, 0x4, 0x1f ;  /* 0x08801f00050a7f89 */ /* 0x00086200000e0000 */
[----:B------:R-:W-:Y:S05]  /*0ef0*/  @P3 BRA `(.L_x_262) ;  /* 0x0000000000403947 */ /* 0x000fea0003800000 */
[----:B---3--:R-:W-:Y:S01]  /*0f00*/  FSETP.GEU.AND P0, PT, R3, R8, PT ;  /* 0x000000080300720b */ /* 0x008fe20003f0e000 */
        /* <DEDUP_REMOVED lines=15> */
.L_x_262:
[----:B------:R-:W-:Y:S05]  /*1000*/  BSYNC.RECONVERGENT B1 ;  /* 0x0000000000017941 */ /* 0x000fea0003800200 */
.L_x_261:
[----:B0-----:R0:W2:Y:S01]  /*1010*/  SHFL.DOWN PT, R9, R2, 0x8, 0x1f ;  /* 0x09001f0002097f89 */ /* 0x0010a200000e0000 */
[----:B------:R-:W-:Y:S01]  /*1020*/  BSSY.RECONVERGENT B1, `(.L_x_263) ;  /* 0x0000017000017945 */ /* 0x000fe20003800200 */
[----:B----4-:R-:W-:Y:S02]  /*1030*/  IMAD.MOV.U32 R4, RZ, RZ, R6 ;  /* 0x000000ffff047224 */ /* 0x010fe400078e0006 */
[----:B---3--:R0:W3:Y:S01]  /*1040*/  SHFL.DOWN PT, R11, R6, 0x8, 0x1f ;  /* 0x09001f00060b7f89 */ /* 0x0080e200000e0000 */
[----:B------:R-:W-:Y:S02]  /*1050*/  IMAD.MOV.U32 R5, RZ, RZ, R7 ;  /* 0x000000ffff057224 */ /* 0x000fe400078e0007 */
[----:B------:R-:W-:Y:S01]  /*1060*/  IMAD.MOV.U32 R3, RZ, RZ, R2 ;  /* 0x000000ffff037224 */ /* 0x000fe200078e0002 */
[----:B------:R0:W4:Y:S01]  /*1070*/  SHFL.DOWN PT, R8, R7, 0x8, 0x1f ;  /* 0x09001f0007087f89 */ /* 0x00012200000e0000 */
[----:B------:R-:W-:Y:S05]  /*1080*/  @P5 BRA `(.L_x_264) ;  /* 0x0000000000405947 */ /* 0x000fea0003800000 */
[----:B--2---:R-:W-:Y:S01]  /*1090*/  FSETP.GEU.AND P0, PT, R2, R9, PT ;  /* 0x000000090200720b */ /* 0x004fe20003f0e000 */
        /* <DEDUP_REMOVED lines=15> */
.L_x_264:
[----:B------:R-:W-:Y:S05]  /*1190*/  BSYNC.RECONVERGENT B1 ;  /* 0x0000000000017941 */ /* 0x000fea0003800200 */
.L_x_263:
[----:B0-----:R0:W0:Y:S01]  /*11a0*/  SHFL.DOWN PT, R2, R3, 0x10, 0x1f ;  /* 0x0a001f0003027f89 */ /* 0x00102200000e0000 */
[----:B------:R-:W-:Y:S01]  /*11b0*/  BSSY.RECONVERGENT B1, `(.L_x_265) ;  /* 0x0000017000017945 */ /* 0x000fe20003800200 */
[----:B------:R-:W-:Y:S02]  /*11c0*/  IMAD.MOV.U32 R7, RZ, RZ, R4 ;  /* 0x000000ffff077224 */ /* 0x000fe400078e0004 */
[----:B--2---:R2:W0:Y:S01]  /*11d0*/  SHFL.DOWN PT, R9, R4, 0x10, 0x1f ;  /* 0x0a001f0004097f89 */ /* 0x00442200000e0000 */
[----:B------:R-:W-:Y:S02]  /*11e0*/  IMAD.MOV.U32 R6, RZ, RZ, R5 ;  /* 0x000000ffff067224 */ /* 0x000fe400078e0005 */
[----:B----4-:R-:W-:Y:S01]  /*11f0*/  IMAD.MOV.U32 R8, RZ, RZ, R3 ;  /* 0x000000ffff087224 */ /* 0x010fe200078e0003 */
        /* <DEDUP_REMOVED lines=18> */
.L_x_266:
[----:B------:R-:W-:Y:S05]  /*1320*/  BSYNC.RECONVERGENT B1 ;  /* 0x0000000000017941 */ /* 0x000fea0003800200 */
.L_x_265:
        /* <DEDUP_REMOVED lines=12> */
.L_x_268:
[----:B------:R-:W-:Y:S05]  /*13f0*/  BSYNC.RECONVERGENT B1 ;  /* 0x0000000000017941 */ /* 0x000fea0003800200 */
.L_x_267:
        /* <DEDUP_REMOVED lines=27> */
.L_x_271:
[----:B------:R-:W-:Y:S05]  /*15b0*/  BSYNC.RECONVERGENT B1 ;  /* 0x0000000000017941 */ /* 0x000fea0003800200 */
.L_x_270:
        /* <DEDUP_REMOVED lines=9> */
[----:B---3--:R3:W1:Y:S04]  /*1650*/  LDS.64 R10, [R24+0x50] ;  /* 0x00005000180a7984 */ /* 0x0086680000000a00 */
        /* <DEDUP_REMOVED lines=17> */
.L_x_273:
[----:B------:R-:W-:Y:S05]  /*1770*/  BSYNC.RECONVERGENT B1 ;  /* 0x0000000000017941 */ /* 0x000fea0003800200 */
.L_x_272:
        /* <DEDUP_REMOVED lines=17> */
.L_x_275:
[----:B------:R-:W-:Y:S05]  /*1890*/  BSYNC.RECONVERGENT B1 ;  /* 0x0000000000017941 */ /* 0x000fea0003800200 */
.L_x_274:
        /* <DEDUP_REMOVED lines=17> */
.L_x_277:
[----:B------:R-:W-:Y:S05]  /*19b0*/  BSYNC.RECONVERGENT B1 ;  /* 0x0000000000017941 */ /* 0x000fea0003800200 */
.L_x_276:
        /* <DEDUP_REMOVED lines=17> */
.L_x_279:
[----:B------:R-:W-:Y:S05]  /*1ad0*/  BSYNC.RECONVERGENT B1 ;  /* 0x0000000000017941 */ /* 0x000fea0003800200 */
.L_x_278:
        /* <DEDUP_REMOVED lines=17> */
.L_x_281:
[----:B------:R-:W-:Y:S05]  /*1bf0*/  BSYNC.RECONVERGENT B1 ;  /* 0x0000000000017941 */ /* 0x000fea0003800200 */
.L_x_280:
        /* <DEDUP_REMOVED lines=18> */
.L_x_256:
[----:B------:R-:W0:Y:S01]  /*1d20*/  S2R R12, SR_LANEID ;  /* 0x00000000000c7919 */ /* 0x000e220000000000 */
[----:B-1----:R-:W-:Y:S01]  /*1d30*/  LOP3.LUT R2, R0, 0x3e0, RZ, 0xc0, !PT ;  /* 0x000003e000027812 */ /* 0x002fe200078ec0ff */
[----:B------:R-:W-:Y:S01]  /*1d40*/  BSSY.RECONVERGENT B1, `(.L_x_282) ;  /* 0x0000027000017945 */ /* 0x000fe20003800200 */
[----:B------:R-:W-:Y:S02]  /*1d50*/  IMAD.MOV.U32 R14, RZ, RZ, R7 ;  /* 0x000000ffff0e7224 */ /* 0x000fe400078e0007 */
[----:B------:R-:W-:Y:S02]  /*1d60*/  IMAD.MOV.U32 R16, RZ, RZ, R8 ;  /* 0x000000ffff107224 */ /* 0x000fe400078e0008 */
[----:B------:R-:W-:Y:S01]  /*1d70*/  VIADD R3, R2, 0x20 ;  /* 0x0000002002037836 */ /* 0x000fe20000000000 */
[----:B------:R-:W-:-:S04]  /*1d80*/  LOP3.LUT R2, RZ, R2, RZ, 0x33, !PT ;  /* 0x00000002ff027212 */ /* 0x000fc800078e33ff */
[----:B------:R-:W-:Y:S01]  /*1d90*/  ISETP.GT.AND P0, PT, R3, UR6, PT ;  /* 0x0000000603007c0c */ /* 0x000fe2000bf04270 */
[----:B------:R-:W-:-:S05]  /*1da0*/  VIADD R2, R2, UR6 ;  /* 0x0000000602027c36 */ /* 0x000fca0008000000 */
[----:B------:R-:W-:-:S05]  /*1db0*/  SEL R3, R2, 0x1f, P0 ;  /* 0x0000001f02037807 */ /* 0x000fca0000000000 */
[----:B-----5:R1:W2:Y:S04]  /*1dc0*/  SHFL.DOWN PT, R5, R6, 0x1, R3 ;  /* 0x0820000006057989 */ /* 0x0202a800000e0003 */
[----:B------:R1:W3:Y:S01]  /*1dd0*/  SHFL.DOWN PT, R9, R8, 0x1, R3 ;  /* 0x0820000008097989 */ /* 0x0002e200000e0003 */
[CC--:B0-----:R-:W-:Y:S01]  /*1de0*/  ISETP.GE.AND P0, PT, R12.reuse, R3.reuse, PT ;  /* 0x000000030c00720c */ /* 0x0c1fe20003f06270 */
[C---:B------:R-:W-:Y:S01]  /*1df0*/  VIADD R4, R12.reuse, 0x4 ;  /* 0x000000040c047836 */ /* 0x040fe20000000000 */
[C---:B------:R-:W-:Y:S01]  /*1e00*/  ISETP.NE.AND P2, PT, R12.reuse, RZ, PT ;  /* 0x000000ff0c00720c */ /* 0x040fe20003f45270 */
[C---:B------:R-:W-:Y:S02]  /*1e10*/  VIADD R2, R12.reuse, 0x2 ;  /* 0x000000020c027836 */ /* 0x040fe40000000000 */
[----:B------:R-:W-:Y:S01]  /*1e20*/  VIADD R10, R12, 0x8 ;  /* 0x000000080c0a7836 */ /* 0x000fe20000000000 */
[-C--:B------:R-:W-:Y:S01]  /*1e30*/  ISETP.GT.AND P5, PT, R4, R3.reuse, PT ;  /* 0x000000030400720c */ /* 0x080fe20003fa4270 */
[----:B------:R-:W-:Y:S01]  /*1e40*/  VIADD R12, R12, 0x10 ;  /* 0x000000100c0c7836 */ /* 0x000fe20000000000 */
[----:B------:R1:W0:Y:S01]  /*1e50*/  SHFL.DOWN PT, R4, R7, 0x1, R3 ;  /* 0x0820000007047989 */ /* 0x00022200000e0003 */
[-C--:B------:R-:W-:Y:S01]  /*1e60*/  ISETP.GT.AND P1, PT, R2, R3.reuse, PT ;  /* 0x000000030200720c */ /* 0x080fe20003f24270 */
[----:B------:R-:W-:Y:S01]  /*1e70*/  IMAD.MOV.U32 R2, RZ, RZ, R6 ;  /* 0x000000ffff027224 */ /* 0x000fe200078e0006 */
[----:B------:R-:W-:-:S02]  /*1e80*/  ISETP.GT.AND P4, PT, R10, R3, PT ;  /* 0x000000030a00720c */ /* 0x000fc40003f84270 */
[----:B------:R-:W-:Y:S01]  /*1e90*/  ISETP.GT.AND P3, PT, R12, R3, PT ;  /* 0x000000030c00720c */ /* 0x000fe20003f64270 */
[----:B------:R-:W-:-:S12]  /*1ea0*/  @P0 BRA `(.L_x_283) ;  /* 0x0000000000400947 */ /* 0x000fd80003800000 */
[----:B--2---:R-:W-:Y:S01]  /*1eb0*/  FSETP.GEU.AND P0, PT, R6, R5, PT ;  /* 0x000000050600720b */ /* 0x004fe20003f0e000 */
[----:B------:R-:W-:Y:S02]  /*1ec0*/  IMAD.MOV.U32 R2, RZ, RZ, R5 ;  /* 0x000000ffff027224 */ /* 0x000fe400078e0005 */
[----:B0-----:R-:W-:Y:S02]  /*1ed0*/  IMAD.MOV.U32 R14, RZ, RZ, R4 ;  /* 0x000000ffff0e7224 */ /* 0x001fe400078e0004 */
        /* <DEDUP_REMOVED lines=13> */
.L_x_283:
[----:B------:R-:W-:Y:S05]  /*1fb0*/  BSYNC.RECONVERGENT B1 ;  /* 0x0000000000017941 */ /* 0x000fea0003800200 */
.L_x_282:
[----:B--2---:R2:W4:Y:S01]  /*1fc0*/  SHFL.DOWN PT, R5, R2, 0x2, R3 ;  /* 0x0840000002057989 */ /* 0x00452200000e0003 */
[----:B------:R-:W-:Y:S01]  /*1fd0*/  BSSY.RECONVERGENT B1, `(.L_x_284) ;  /* 0x0000017000017945 */ /* 0x000fe20003800200 */
[----:B0-----:R-:W-:Y:S02]  /*1fe0*/  IMAD.MOV.U32 R4, RZ, RZ, R2 ;  /* 0x000000ffff047224 */ /* 0x001fe400078e0002 */
[----:B-1----:R2:W0:Y:S01]  /*1ff0*/  SHFL.DOWN PT, R7, R14, 0x2, R3 ;  /* 0x084000000e077989 */ /* 0x00242200000e0003 */
[----:B------:R-:W-:Y:S02]  /*2000*/  IMAD.MOV.U32 R10, RZ, RZ, R14 ;  /* 0x000000ffff0a7224 */ /* 0x000fe400078e000e */
[----:B------:R-:W-:Y:S01]  /*2010*/  IMAD.MOV.U32 R12, RZ, RZ, R16 ;  /* 0x000000ffff0c7224 */ /* 0x000fe200078e0010 */
[----:B---3--:R2:W1:Y:S01]  /*2020*/  SHFL.DOWN PT, R9, R16, 0x2, R3 ;  /* 0x0840000010097989 */ /* 0x00846200000e0003 */
        /* <DEDUP_REMOVED lines=17> */
.L_x_285:
[----:B------:R-:W-:Y:S05]  /*2140*/  BSYNC.RECONVERGENT B1 ;  /* 0x0000000000017941 */ /* 0x000fea0003800200 */
.L_x_284:
[----:B----4-:R3:W4:Y:S01]  /*2150*/  SHFL.DOWN PT, R5, R4, 0x4, R3 ;  /* 0x0880000004057989 */ /* 0x01072200000e0003 */
[----:B------:R-:W-:Y:S01]  /*2160*/  BSSY.RECONVERGENT B1, `(.L_x_286) ;  /* 0x0000017000017945 */ /* 0x000fe20003800200 */
[----:B--2---:R-:W-:Y:S02]  /*2170*/  IMAD.MOV.U32 R2, RZ, RZ, R4 ;  /* 0x000000ffff027224 */ /* 0x004fe400078e0004 */
[----:B0-----:R3:W0:Y:S01]  /*2180*/  SHFL.DOWN PT, R7, R10, 0x4, R3 ;  /* 0x088000000a077989 */ /* 0x00162200000e0003 */
[----:B------:R-:W-:Y:S02]  /*2190*/  IMAD.MOV.U32 R6, RZ, RZ, R10 ;  /* 0x000000ffff067224 */ /* 0x000fe400078e000a */
[----:B------:R-:W-:Y:S01]  /*21a0*/  IMAD.MOV.U32 R8, RZ, RZ, R12 ;  /* 0x000000ffff087224 */ /* 0x000fe200078e000c */
[----:B-1----:R3:W1:Y:S01]  /*21b0*/  SHFL.DOWN PT, R9, R12, 0x4, R3 ;  /* 0x088000000c097989 */ /* 0x00266200000e0003 */
        /* <DEDUP_REMOVED lines=17> */
.L_x_287:
[----:B------:R-:W-:Y:S05]  /*22d0*/  BSYNC.RECONVERGENT B1 ;  /* 0x0000000000017941 */ /* 0x000fea0003800200 */
.L_x_286:
[----:B----4-:R2:W4:Y:S01]  /*22e0*/  SHFL.DOWN PT, R5, R2, 0x8, R3 ;  /* 0x0900000002057989 */ /* 0x01052200000e0003 */
[----:B------:R-:W-:Y:S01]  /*22f0*/  BSSY.RECONVERGENT B1, `(.L_x_288) ;  /* 0x0000017000017945 */ /* 0x000fe20003800200 */
[----:B---3--:R-:W-:Y:S02]  /*2300*/  IMAD.MOV.U32 R4, RZ, RZ, R2 ;  /* 0x000000ffff047224 */ /* 0x008fe400078e0002 */
        /* <DEDUP_REMOVED lines=21> */
.L_x_289:
[----:B------:R-:W-:Y:S05]  /*2460*/  BSYNC.RECONVERGENT B1 ;  /* 0x0000000000017941 */ /* 0x000fea0003800200 */
.L_x_288:
[----:B----4-:R3:W4:Y:S01]  /*2470*/  SHFL.DOWN PT, R5, R4, 0x10, R3 ;  /* 0x0a00000004057989 */ /* 0x01072200000e0003 */
[----:B------:R-:W-:Y:S01]  /*2480*/  BSSY.RECONVERGENT B1, `(.L_x_290) ;  /* 0x0000017000017945 */ /* 0x000fe20003800200 */
[----:B--2---:R-:W-:Y:S02]  /*2490*/  IMAD.MOV.U32 R8, RZ, RZ, R4 ;  /* 0x000000ffff087224 */ /* 0x004fe400078e0004 */
[----:B-1----:R3:W1:Y:S01]  /*24a0*/  SHFL.DOWN PT, R9, R10, 0x10, R3 ;  /* 0x0a0000000a097989 */ /* 0x00266200000e0003 */
        /* <DEDUP_REMOVED lines=20> */
.L_x_291:
[----:B------:R-:W-:Y:S05]  /*25f0*/  BSYNC.RECONVERGENT B1 ;  /* 0x0000000000017941 */ /* 0x000fea0003800200 */
.L_x_290:
        /* <DEDUP_REMOVED lines=12> */
.L_x_293:
[----:B------:R-:W-:Y:S05]  /*26c0*/  BSYNC.RECONVERGENT B1 ;  /* 0x0000000000017941 */ /* 0x000fea0003800200 */
.L_x_292:
[----:B------:R-:W-:Y:S01]  /*26d0*/  BAR.SYNC.DEFER_BLOCKING 0x0 ;  /* 0x0000000000007b1d */ /* 0x000fe20000010000 */
[----:B------:R-:W-:-:S13]  /*26e0*/  ISETP.NE.AND P1, PT, R0, RZ, PT ;  /* 0x000000ff0000720c */ /* 0x000fda0003f25270 */
[----:B------:R-:W-:Y:S05]  /*26f0*/  @P1 BRA `(.L_x_269) ;  /* 0x0000002c00b81947 */ /* 0x000fea0003800000 */
[----:B------:R-:W-:Y:S01]  /*2700*/  UISETP.GE.AND UP0, UPT, UR6, 0x21, UPT ;  /* 0x000000210600788c */ /* 0x000fe2000bf06270 */
[----:B------:R-:W-:Y:S02]  /*2710*/  IMAD.MOV.U32 R0, RZ, RZ, R8 ;  /* 0x000000ffff007224 */ /* 0x000fe400078e0008 */
[----:B-1----:R-:W-:Y:S02]  /*2720*/  IMAD.MOV.U32 R9, RZ, RZ, R7 ;  /* 0x000000ffff097224 */ /* 0x002fe400078e0007 */
[----:B---3--:R-:W-:-:S04]  /*2730*/  IMAD.MOV.U32 R10, RZ, RZ, R6 ;  /* 0x000000ffff0a7224 */ /* 0x008fc800078e0006 */
[----:B------:R-:W-:Y:S05]  /*2740*/  BRA.U !UP0, `(.L_x_294) ;  /* 0x00000001085c7547 */ /* 0x000fea000b800000 */
[----:B------:R-:W1:Y:S01]  /*2750*/  S2UR UR5, SR_CgaCtaId ;  /* 0x00000000000579c3 */ /* 0x000e620000008800 */
[----:B------:R-:W-:Y:S01]  /*2760*/  UMOV UR4, 0x400 ;  /* 0x0000040000047882 */ /* 0x000fe20000000000 */
[----:B------:R-:W-:Y:S01]  /*2770*/  BSSY.RECONVERGENT B1, `(.L_x_294) ;  /* 0x0000014000017945 */ /* 0x000fe20003800200 */
[----:B-1----:R-:W-:-:S09]  /*2780*/  ULEA UR4, UR5, UR4, 0x18 ;  /* 0x0000000405047291 */ /* 0x002fd2000f8ec0ff */
[----:B--2---:R-:W1:Y:S04]  /*2790*/  LDS R3, [UR4+0x18] ;  /* 0x00001804ff037984 */ /* 0x004e680008000800 */
[----:B----4-:R-:W2:Y:S01]  /*27a0*/  LDS.64 R4, [UR4+0x20] ;  /* 0x00002004ff047984 */ /* 0x010ea20008000a00 */
[----:B-1----:R-:W-:Y:S01]  /*27b0*/  FSETP.GEU.AND P0, PT, R8, R3, PT ;  /* 0x000000030800720b */ /* 0x002fe20003f0e000 */
        /* <DEDUP_REMOVED lines=15> */
.L_x_295:
[----:B------:R-:W-:Y:S05]  /*28b0*/  BSYNC.RECONVERGENT B1 ;  /* 0x0000000000017941 */ /* 0x000fea0003800200 */
.L_x_294:
[----:B------:R-:W-:Y:S01]  /*28c0*/  UISETP.GE.AND UP0, UPT, UR6, 0x41, UPT ;  /* 0x000000410600788c */ /* 0x000fe2000bf06270 */
[----:B--2---:R-:W-:Y:S02]  /*28d0*/  IMAD.MOV.U32 R2, RZ, RZ, R0 ;  /* 0x000000ffff027224 */ /* 0x004fe400078e0000 */
[----:B----4-:R-:W-:Y:S02]  /*28e0*/  IMAD.MOV.U32 R5, RZ, RZ, R9 ;  /* 0x000000ffff057224 */ /* 0x010fe400078e0009 */
[----:B------:R-:W-:-:S04]  /*28f0*/  IMAD.MOV.U32 R4, RZ, RZ, R10 ;  /* 0x000000ffff047224 */ /* 0x000fc800078e000a */
[----:B------:R-:W-:Y:S05]  /*2900*/  BRA.U !UP0, `(.L_x_296) ;  /* 0x00000001085c7547 */ /* 0x000fea000b800000 */
[----:B------:R-:W1:Y:S01]  /*2910*/  S2UR UR5, SR_CgaCtaId ;  /* 0x00000000000579c3 */ /* 0x000e620000008800 */
[----:B------:R-:W-:Y:S01]  /*2920*/  UMOV UR4, 0x400 ;  /* 0x0000040000047882 */ /* 0x000fe20000000000 */
[----:B------:R-:W-:Y:S01]  /*2930*/  BSSY.RECONVERGENT B1, `(.L_x_296) ;  /* 0x0000014000017945 */ /* 0x000fe20003800200 */
[----:B-1----:R-:W-:-:S09]  /*2940*/  ULEA UR4, UR5, UR4, 0x18 ;  /* 0x0000000405047291 */ /* 0x002fd2000f8ec0ff */
[----:B------:R-:W1:Y:S04]  /*2950*/  LDS R3, [UR4+0x28] ;  /* 0x00002804ff037984 */ /* 0x000e680008000800 */
[----:B------:R-:W2:Y:S01]  /*2960*/  LDS.64 R6, [UR4+0x30] ;  /* 0x00003004ff067984 */ /* 0x000ea20008000a00 */
        /* <DEDUP_REMOVED lines=16> */
.L_x_297:
[----:B------:R-:W-:Y:S05]  /*2a70*/  BSYNC.RECONVERGENT B1 ;  /* 0x0000000000017941 */ /* 0x000fea0003800200 */
.L_x_296:
[----:B------:R-:W-:Y:S01]  /*2a80*/  UISETP.GE.AND UP0, UPT, UR6, 0x61, UPT ;  /* 0x000000610600788c */ /* 0x000fe2000bf06270 */
[----:B------:R-:W-:Y:S02]  /*2a90*/  IMAD.MOV.U32 R0, RZ, RZ, R2 ;  /* 0x000000ffff007224 */ /* 0x000fe400078e0002 */
[----:B------:R-:W-:Y:S02]  /*2aa0*/  IMAD.MOV.U32 R7, RZ, RZ, R5 ;  /* 0x000000ffff077224 */ /* 0x000fe400078e0005 */
        /* <DEDUP_REMOVED lines=24> */
.L_x_299:
[----:B------:R-:W-:Y:S05]  /*2c30*/  BSYNC.RECONVERGENT B1 ;  /* 0x0000000000017941 */ /* 0x000fea0003800200 */
.L_x_298:
        /* <DEDUP_REMOVED lines=27> */
.L_x_301:
[----:B------:R-:W-:Y:S05]  /*2df0*/  BSYNC.RECONVERGENT B1 ;  /* 0x0000000000017941 */ /* 0x000fea0003800200 */
.L_x_300:
        /* <DEDUP_REMOVED lines=27> */
.L_x_303:
[----:B------:R-:W-:Y:S05]  /*2fb0*/  BSYNC.RECONVERGENT B1 ;  /* 0x0000000000017941 */ /* 0x000fea0003800200 */
.L_x_302:
        /* <DEDUP_REMOVED lines=27> */
.L_x_305:
[----:B------:R-:W-:Y:S05]  /*3170*/  BSYNC.RECONVERGENT B1 ;  /* 0x0000000000017941 */ /* 0x000fea0003800200 */
.L_x_304:
[----:B------:R-:W-:Y:S01]  /*3180*/  UISETP.GE.AND UP0, UPT, UR6, 0xe1, UPT ;  /* 0x000000e10600788c */ /* 0x000fe2000bf06270 */
[----:B------:R-:W-:Y:S02]  /*3190*/  IMAD.MOV.U32 R8, RZ, RZ, R2 ;  /* 0x000000ffff087224 */ /* 0x000fe400078e0002 */
[----:B------:R-:W-:Y:S02]  /*31a0*/  IMAD.MOV.U32 R7, RZ, RZ, R5 ;  /* 0x000000ffff077224 */ /* 0x000fe400078e0005 */
[----:B------:R-:W-:-:S04]  /*31b0*/  IMAD.MOV.U32 R6, RZ, RZ, R4 ;  /* 0x000000ffff067224 */ /* 0x000fc800078e0004 */
[----:B------:R-:W-:Y:S05]  /*31c0*/  BRA.U !UP0, `(.L_x_269) ;  /* 0x0000002508047547 */ /* 0x000fea000b800000 */
[----:B------:R-:W1:Y:S01]  /*31d0*/  S2UR UR5, SR_CgaCtaId ;  /* 0x00000000000579c3 */ /* 0x000e620000008800 */
[----:B------:R-:W-:Y:S02]  /*31e0*/  UMOV UR4, 0x400 ;  /* 0x0000040000047882 */ /* 0x000fe40000000000 */
[----:B-1----:R-:W-:-:S09]  /*31f0*/  ULEA UR4, UR5, UR4, 0x18 ;  /* 0x0000000405047291 */ /* 0x002fd2000f8ec0ff */
[----:B------:R-:W1:Y:S04]  /*3200*/  LDS R3, [UR4+0x78] ;  /* 0x00007804ff037984 */ /* 0x000e680008000800 */
[----:B0-----:R-:W0:Y:S01]  /*3210*/  LDS.64 R10, [UR4+0x80] ;  /* 0x00008004ff0a7984 */ /* 0x001e220008000a00 */
[----:B-1----:R-:W-:Y:S01]  /*3220*/  FSETP.GEU.AND P0, PT, R2, R3, PT ;  /* 0x000000030200720b */ /* 0x002fe20003f0e000 */
[----:B------:R-:W-:Y:S02]  /*3230*/  IMAD.MOV.U32 R8, RZ, RZ, R3 ;  /* 0x000000ffff087224 */ /* 0x000fe400078e0003 */
[----:B0-----:R-:W-:Y:S02]  /*3240*/  IMAD.MOV.U32 R7, RZ, RZ, R10 ;  /* 0x000000ffff077224 */ /* 0x001fe400078e000a */
        /* <DEDUP_REMOVED lines=15> */
.L_x_237:
[----:B------:R-:W1:Y:S01]  /*3340*/  S2R R0, SR_TID.X ;  /* 0x0000000000007919 */ /* 0x000e620000002100 */
[----:B------:R-:W1:Y:S01]  /*3350*/  LDC.64 R2, c[0x0][0x380] ;  /* 0x0000e000ff027b82 */ /* 0x000e620000000a00 */
[----:B------:R-:W2:Y:S01]  /*3360*/  LDCU.64 UR6, c[0x0][0x388] ;  /* 0x00007100ff0677ac */ /* 0x000ea20008000a00 */
[----:B-1----:R-:W-:-:S05]  /*3370*/  IMAD.WIDE.U32 R2, R0, 0x4, R2 ;  /* 0x0000000400027825 */ /* 0x002fca00078e0002 */
[----:B0-----:R-:W3:Y:S04]  /*3380*/  LDG.E R5, desc[UR8][R2.64] ;  /* 0x0000000802057981 */ /* 0x001ee8000c1e1900 */
[----:B------:R-:W3:Y:S04]  /*3390*/  LDG.E R6, desc[UR8][R2.64+0x400] ;  /* 0x0004000802067981 */ /* 0x000ee8000c1e1900 */
[----:B------:R-:W4:Y:S04]  /*33a0*/  LDG.E R7, desc[UR8][R2.64+0x800] ;  /* 0x0008000802077981 */ /* 0x000f28000c1e1900 */
[----:B------:R-:W5:Y:S04]  /*33b0*/  LDG.E R8, desc[UR8][R2.64+0xc00] ;  /* 0x000c000802087981 */ /* 0x000f68000c1e1900 */
[----:B------:R-:W2:Y:S01]  /*33c0*/  LDG.E R4, desc[UR8][R2.64+0x1000] ;  /* 0x0010000802047981 */ /* 0x000ea2000c1e1900 */
[----:B------:R-:W-:Y:S01]  /*33d0*/  UISETP.GE.U32.AND UP0, UPT, UR4, 0xa00, UPT ;  /* 0x00000a000400788c */ /* 0x000fe2000bf06070 */
[----:B------:R-:W-:-:S03]  /*33e0*/  IMAD.MOV.U32 R10, RZ, RZ, RZ ;  /* 0x000000ffff0a7224 */ /* 0x000fc600078e00ff */
[----:B------:R-:W-:Y:S01]  /*33f0*/  UISETP.GE.U32.AND.EX UP0, UPT, UR5, URZ, UPT, UP0 ;  /* 0x000000ff0500728c */ /* 0x000fe2000bf06100 */
[----:B---3--:R-:W-:-:S04]  /*3400*/  FSETP.GEU.AND P0, PT, R5, R6, PT ;  /* 0x000000060500720b */ /* 0x008fc80003f0e000 */
[----:B------:R-:W-:Y:S01]  /*3410*/  FSEL R6, R5, R6, P0 ;  /* 0x0000000605067208 */ /* 0x000fe20000000000 */
[----:B------:R-:W-:-:S03]  /*3420*/  VIADD R5, R0, 0x100 ;  /* 0x0000010000057836 */ /* 0x000fc60000000000 */
[----:B----4-:R-:W-:-:S04]  /*3430*/  FSETP.GEU.AND P2, PT, R6, R7, PT ;  /* 0x000000070600720b */ /* 0x010fc80003f4e000 */
[----:B------:R-:W-:-:S04]  /*3440*/  FSEL R7, R6, R7, P2 ;  /* 0x0000000706077208 */ /* 0x000fc80001000000 */
[----:B-----5:R-:W-:-:S04]  /*3450*/  FSETP.GEU.AND P3, PT, R7, R8, PT ;  /* 0x000000080700720b */ /* 0x020fc80003f6e000 */
[----:B------:R-:W-:Y:S01]  /*3460*/  FSEL R7, R7, R8, P3 ;  /* 0x0000000807077208 */ /* 0x000fe20001800000 */
[C---:B------:R-:W-:Y:S01]  /*3470*/  VIADD R8, R0.reuse, 0x200 ;  /* 0x0000020000087836 */ /* 0x040fe20000000000 */
[C---:B------:R-:W-:Y:S02]  /*3480*/  @P2 SEL R8, R0.reuse, R5, P0 ;  /* 0x0000000500082207 */ /* 0x040fe40000000000 */
[----:B--2---:R-:W-:Y:S02]  /*3490*/  FSETP.GEU.AND P1, PT, R7, R4, PT ;  /* 0x000000040700720b */ /* 0x004fe40003f2e000 */
[----:B------:R-:W-:-:S03]  /*34a0*/  LOP3.LUT R5, R0, 0x400, RZ, 0xfc, !PT ;  /* 0x0000040000057812 */ /* 0x000fc600078efcff */
[----:B------:R-:W-:-:S08]  /*34b0*/  @!P3 VIADD R8, R0, 0x300 ;  /* 0x000003000008b836 */ /* 0x000fd00000000000 */
[C---:B------:R-:W-:Y:S02]  /*34c0*/  @P1 ISETP.GE.U32.AND P0, PT, R8.reuse, R5, PT ;  /* 0x000000050800120c */ /* 0x040fe40003f06070 */
[----:B------:R-:W-:Y:S02]  /*34d0*/  IADD3 R5, P2, PT, R5, UR6, RZ ;  /* 0x0000000605057c10 */ /* 0x000fe4000ff5e0ff */
[----:B------:R-:W-:Y:S02]  /*34e0*/  @P1 IADD3 R8, P3, PT, R8, UR6, RZ ;  /* 0x0000000608081c10 */ /* 0x000fe4000ff7e0ff */
[----:B------:R-:W-:Y:S01]  /*34f0*/  @P1 ISETP.GE.U32.AND.EX P0, PT, RZ, RZ, PT, P0 ;  /* 0x000000ffff00120c */ /* 0x000fe20003f06100 */
[----:B------:R-:W-:Y:S02]  /*3500*/  IMAD.X R6, RZ, RZ, UR7, P2 ;  /* 0x00000007ff067e24 */ /* 0x000fe400090e06ff */
[----:B------:R-:W-:Y:S01]  /*3510*/  @P1 IMAD.X R9, RZ, RZ, UR7, P3 ;  /* 0x00000007ff091e24 */ /* 0x000fe200098e06ff */
[----:B------:R-:W-:-:S04]  /*3520*/  @P1 FSETP.LT.OR P0, PT, R4, R7, !P0 ;  /* 0x000000070400120b */ /* 0x000fc80004701400 */
[----:B------:R-:W-:Y:S01]  /*3530*/  @P1 FSEL R4, R7, R4, P0 ;  /* 0x0000000407041208 */ /* 0x000fe20000000000 */
[----:B------:R-:W-:Y:S01]  /*3540*/  IMAD.MOV.U32 R7, RZ, RZ, 0x500 ;  /* 0x00000500ff077424 */ /* 0x000fe200078e00ff */
[----:B------:R-:W-:Y:S02]  /*3550*/  @P1 SEL R5, R8, R5, P0 ;  /* 0x0000000508051207 */ /* 0x000fe40000000000 */
[----:B------:R-:W-:Y:S01]  /*3560*/  @P1 SEL R6, R9, R6, P0 ;  /* 0x0000000609061207 */ /* 0x000fe20000000000 */
[----:B------:R-:W-:Y:S06]  /*3570*/  BRA.U !UP0, `(.L_x_306) ;  /* 0x00000005081c7547 */ /* 0x000fec000b800000 */
[----:B------:R-:W-:Y:S01]  /*3580*/  IMAD.MOV.U32 R7, RZ, RZ, R4 ;  /* 0x000000ffff077224 */ /* 0x000fe200078e0004 */
[----:B------:R-:W0:Y:S01]  /*3590*/  LDCU.64 UR6, c[0x0][0x388] ;  /* 0x00007100ff0677ac */ /* 0x000e220008000a00 */
[----:B------:R-:W-:Y:S02]  /*35a0*/  IMAD.MOV.U32 R15, RZ, RZ, 0x500 ;  /* 0x00000500ff0f7424 */ /* 0x000fe400078e00ff */
[----:B------:R-:W-:Y:S01]  /*35b0*/  IMAD.MOV.U32 R16, RZ, RZ, RZ ;  /* 0x000000ffff107224 */ /* 0x000fe200078e00ff */
[----:B------:R-:W1:Y:S01]  /*35c0*/  LDCU.64 UR4, c[0x0][0x398] ;  /* 0x00007300ff0477ac */ /* 0x000e620008000a00 */
[----:B------:R-:W-:-:S05]  /*35d0*/  NOP ;  /* 0x0000000000007918 */ /* 0x000fca0000000000 */
.L_x_307:
[----:B------:R-:W-:-:S04]  /*35e0*/  LEA R8, P0, R15, R2, 0x2 ;  /* 0x000000020f087211 */ /* 0x000fc800078010ff */
[----:B------:R-:W-:-:S05]  /*35f0*/  LEA.HI.X R9, R15, R3, R16, 0x2, P0 ;  /* 0x000000030f097211 */ /* 0x000fca00000f1410 */
[----:B------:R-:W2:Y:S04]  /*3600*/  LDG.E R10, desc[UR8][R8.64] ;  /* 0x00000008080a7981 */ /* 0x000ea8000c1e1900 */
[----:B------:R-:W3:Y:S04]  /*3610*/  LDG.E R11, desc[UR8][R8.64+0x400] ;  /* 0x00040008080b7981 */ /* 0x000ee8000c1e1900 */
[----:B------:R-:W4:Y:S04]  /*3620*/  LDG.E R12, desc[UR8][R8.64+0x800] ;  /* 0x00080008080c7981 */ /* 0x000f28000c1e1900 */
[----:B------:R-:W5:Y:S04]  /*3630*/  LDG.E R13, desc[UR8][R8.64+0xc00] ;  /* 0x000c0008080d7981 */ /* 0x000f68000c1e1900 */
[----:B------:R1:W5:Y:S01]  /*3640*/  LDG.E R4, desc[UR8][R8.64+0x1000] ;  /* 0x0010000808047981 */ /* 0x000362000c1e1900 */
[----:B0-----:R-:W-:-:S04]  /*3650*/  IADD3 R18, P0, P2, R15, UR6, R0 ;  /* 0x000000060f127c10 */ /* 0x001fc8000fa1e000 */
[----:B------:R-:W-:Y:S01]  /*3660*/  IADD3.X R17, PT, PT, R16, UR7, RZ, P0, P2 ;  /* 0x0000000710117c10 */ /* 0x000fe200087e44ff */
[----:B-1----:R-:W-:Y:S01]  /*3670*/  IMAD.MOV.U32 R8, RZ, RZ, R18 ;  /* 0x000000ffff087224 */ /* 0x002fe200078e0012 */
[----:B------:R-:W-:-:S03]  /*3680*/  IADD3 R9, P4, PT, R15, 0xa00, RZ ;  /* 0x00000a000f097810 */ /* 0x000fc60007f9e0ff */
[----:B------:R-:W-:Y:S01]  /*3690*/  IMAD.MOV.U32 R14, RZ, RZ, R17 ;  /* 0x000000ffff0e7224 */ /* 0x000fe200078e0011 */
        /* <DEDUP_REMOVED lines=9> */
[----:B------:R-:W-:Y:S02]  /*3730*/  @P1 SEL R14, R6, R17, P0 ;  /* 0x00000011060e1207 */ /* 0x000fe40000000000 */
[----:B------:R-:W-:-:S07]  /*3740*/  IADD3 R6, P3, PT, R18, 0x200, RZ ;  /* 0x0000020012067810 */ /* 0x000fce0007f7e0ff */
[----:B------:R-:W-:-:S04]  /*3750*/  @P2 ISETP.GE.U32.AND P0, PT, R8, R7, PT ;  /* 0x000000070800220c */ /* 0x000fc80003f06070 */
[----:B------:R-:W-:-:S04]  /*3760*/  @P2 ISETP.GE.AND.EX P0, PT, R14, R5, PT, P0 ;  /* 0x000000050e00220c */ /* 0x000fc80003f06300 */
[----:B------:R-:W-:-:S04]  /*3770*/  @P2 FSETP.LT.OR P0, PT, R11, R10, !P0 ;  /* 0x0000000a0b00220b */ /* 0x000fc80004701400 */
[----:B------:R-:W-:Y:S02]  /*3780*/  @P2 FSEL R11, R10, R11, P0 ;  /* 0x0000000b0a0b2208 */ /* 0x000fe40000000000 */
[----:B------:R-:W-:Y:S01]  /*3790*/  @P2 SEL R7, R8, R7, P0 ;  /* 0x0000000708072207 */ /* 0x000fe20000000000 */
[----:B------:R-:W-:Y:S01]  /*37a0*/  IMAD.X R8, RZ, RZ, R17, P3 ;  /* 0x000000ffff087224 */ /* 0x000fe200018e0611 */
[----:B----4-:R-:W-:Y:S02]  /*37b0*/  FSETP.GEU.AND P1, PT, R11, R12, PT ;  /* 0x0000000c0b00720b */ /* 0x010fe40003f2e000 */
[----:B------:R-:W-:Y:S02]  /*37c0*/  @P2 SEL R5, R14, R5, P0 ;  /* 0x000000050e052207 */ /* 0x000fe40000000000 */
[----:B------:R-:W-:-:S09]  /*37d0*/  IADD3 R14, P2, PT, R18, 0x300, RZ ;  /* 0x00000300120e7810 */ /* 0x000fd20007f5e0ff */
[----:B------:R-:W-:-:S04]  /*37e0*/  @P1 ISETP.GE.U32.AND P0, PT, R7, R6, PT ;  /* 0x000000060700120c */ /* 0x000fc80003f06070 */
[----:B------:R-:W-:-:S04]  /*37f0*/  @P1 ISETP.GE.AND.EX P0, PT, R5, R8, PT, P0 ;  /* 0x000000080500120c */ /* 0x000fc80003f06300 */
[----:B------:R-:W-:-:S04]  /*3800*/  @P1 FSETP.LT.OR P0, PT, R12, R11, !P0 ;  /* 0x0000000b0c00120b */ /* 0x000fc80004701400 */
[----:B------:R-:W-:Y:S02]  /*3810*/  @P1 FSEL R12, R11, R12, P0 ;  /* 0x0000000c0b0c1208 */ /* 0x000fe40000000000 */
[----:B------:R-:W-:Y:S01]  /*3820*/  @P1 SEL R6, R7, R6, P0 ;  /* 0x0000000607061207 */ /* 0x000fe20000000000 */
[----:B------:R-:W-:Y:S01]  /*3830*/  IMAD.X R7, RZ, RZ, R17, P2 ;  /* 0x000000ffff077224 */ /* 0x000fe200010e0611 */
[----:B-----5:R-:W-:Y:S02]  /*3840*/  FSETP.GEU.AND P3, PT, R12, R13, PT ;  /* 0x0000000d0c00720b */ /* 0x020fe40003f6e000 */
        /* <DEDUP_REMOVED lines=8> */
[----:B------:R-:W-:Y:S02]  /*38d0*/  FSETP.GEU.AND P2, PT, R13, R4, PT ;  /* 0x000000040d00720b */ /* 0x000fe40003f4e000 */
[----:B------:R-:W-:Y:S01]  /*38e0*/  ISETP.GT.U32.AND P1, PT, R9, UR4, PT ;  /* 0x0000000409007c0c */ /* 0x000fe2000bf24070 */
[----:B------:R-:W-:Y:S01]  /*38f0*/  IMAD.X R9, RZ, RZ, R16, P4 ;  /* 0x000000ffff097224 */ /* 0x000fe200020e0610 */
[----:B------:R-:W-:Y:S02]  /*3900*/  @P3 SEL R7, R8, R7, P0 ;  /* 0x0000000708073207 */ /* 0x000fe40000000000 */
[----:B------:R-:W-:-:S02]  /*3910*/  IADD3 R8, P3, PT, R15, 0x500, RZ ;  /* 0x000005000f087810 */ /* 0x000fc40007f7e0ff */
[----:B------:R-:W-:-:S03]  /*3920*/  ISETP.GT.AND.EX P1, PT, R9, UR5, PT, P1 ;  /* 0x0000000509007c0c */ /* 0x000fc6000bf24310 */
[----:B------:R-:W-:Y:S02]  /*3930*/  IMAD.X R10, RZ, RZ, R16, P3 ;  /* 0x000000ffff0a7224 */ /* 0x000fe400018e0610 */
[----:B------:R-:W-:Y:S01]  /*3940*/  @P2 ISETP.GE.U32.AND P0, PT, R14, R5, PT ;  /* 0x000000050e00220c */ /* 0x000fe20003f06070 */
[----:B------:R-:W-:Y:S02]  /*3950*/  IMAD.MOV.U32 R15, RZ, RZ, R8 ;  /* 0x000000ffff0f7224 */ /* 0x000fe400078e0008 */
[----:B------:R-:W-:Y:S01]  /*3960*/  IMAD.MOV.U32 R16, RZ, RZ, R10 ;  /* 0x000000ffff107224 */ /* 0x000fe200078e000a */
[----:B------:R-:W-:-:S04]  /*3970*/  @P2 ISETP.GE.AND.EX P0, PT, R7, R6, PT, P0 ;  /* 0x000000060700220c */ /* 0x000fc80003f06300 */
[----:B------:R-:W-:-:S04]  /*3980*/  @P2 FSETP.LT.OR P0, PT, R4, R13, !P0 ;  /* 0x0000000d0400220b */ /* 0x000fc80004701400 */
[----:B------:R-:W-:Y:S02]  /*3990*/  @P2 FSEL R4, R13, R4, P0 ;  /* 0x000000040d042208 */ /* 0x000fe40000000000 */
[----:B------:R-:W-:Y:S02]  /*39a0*/  @P2 SEL R6, R7, R6, P0 ;  /* 0x0000000607062207 */ /* 0x000fe40000000000 */
[----:B------:R-:W-:Y:S01]  /*39b0*/  @P2 SEL R5, R14, R5, P0 ;  /* 0x000000050e052207 */ /* 0x000fe20000000000 */
[----:B------:R-:W-:Y:S01]  /*39c0*/  IMAD.MOV.U32 R7, RZ, RZ, R4 ;  /* 0x000000ffff077224 */ /* 0x000fe200078e0004 */
[----:B------:R-:W-:Y:S06]  /*39d0*/  @!P1 BRA `(.L_x_307) ;  /* 0xfffffffc00009947 */ /* 0x000fec000383ffff */
[----:B------:R-:W-:-:S07]  /*39e0*/  IMAD.MOV.U32 R7, RZ, RZ, R8 ;  /* 0x000000ffff077224 */ /* 0x000fce00078e0008 */
.L_x_306:
        /* <DEDUP_REMOVED lines=8> */
[----:B------:R-:W-:Y:S01]  /*3a70*/  BSSY.RECONVERGENT B2, `(.L_x_310) ;  /* 0x0000030000027945 */ /* 0x000fe20003800200 */
[----:B------:R-:W-:Y:S02]  /*3a80*/  IMAD.MOV.U32 R12, RZ, RZ, R0 ;  /* 0x000000ffff0c7224 */ /* 0x000fe400078e0000 */
[----:B------:R-:W-:-:S04]  /*3a90*/  IADD3 R15, PT, PT, -R7, UR4, R2 ;  /* 0x00000004070f7c10 */ /* 0x000fc8000fffe102 */
[----:B------:R-:W-:-:S04]  /*3aa0*/  LOP3.LUT R2, R15, 0x300, RZ, 0xc0, !PT ;  /* 0x000003000f027812 */ /* 0x000fc800078ec0ff */
[----:B------:R-:W-:-:S13]  /*3ab0*/  ISETP.NE.AND P0, PT, R2, 0x300, PT ;  /* 0x000003000200780c */ /* 0x000fda0003f05270 */
[----:B------:R-:W-:Y:S05]  /*3ac0*/  @!P0 BRA `(.L_x_311) ;  /* 0x0000000000a88947 */ /* 0x000fea0003800000 */
[----:B------:R-:W0:Y:S01]  /*3ad0*/  LDCU.64 UR10, c[0x0][0x380] ;  /* 0x00007000ff0a77ac */ /* 0x000e220008000a00 */
[----:B------:R-:W-:Y:S01]  /*3ae0*/  IADD3 R3, P0, PT, R0, R7, RZ ;  /* 0x0000000700037210 */ /* 0x000fe20007f1e0ff */
[----:B------:R-:W-:Y:S01]  /*3af0*/  IMAD.MOV.U32 R12, RZ, RZ, R0 ;  /* 0x000000ffff0c7224 */ /* 0x000fe200078e0000 */
[----:B------:R-:W-:-:S03]  /*3b00*/  LEA.HI R2, R15, 0x1, RZ, 0x18 ;  /* 0x000000010f027811 */ /* 0x000fc600078fc0ff */
[----:B------:R-:W-:Y:S01]  /*3b10*/  IMAD.X R14, RZ, RZ, R10, P0 ;  /* 0x000000ffff0e7224 */ /* 0x000fe200000e060a */
[----:B------:R-:W-:Y:S02]  /*3b20*/  LOP3.LUT R2, R2, 0x3, RZ, 0xc0, !PT ;  /* 0x0000000302027812 */ /* 0x000fe400078ec0ff */
[----:B------:R-:W-:-:S03]  /*3b30*/  IADD3 R13, P0, PT, R3, UR6, RZ ;  /* 0x00000006030d7c10 */ /* 0x000fc6000ff1e0ff */
[----:B------:R-:W-:Y:S01]  /*3b40*/  IMAD.MOV R8, RZ, RZ, -R2 ;  /* 0x000000ffff087224 */ /* 0x000fe200078e0a02 */
[----:B0-----:R-:W-:-:S04]  /*3b50*/  LEA R9, P1, R3, UR10, 0x2 ;  /* 0x0000000a03097c11 */ /* 0x001fc8000f8210ff */
[----:B------:R-:W-:Y:S02]  /*3b60*/  LEA.HI.X R3, R3, UR11, R14, 0x2, P1 ;  /* 0x0000000b03037c11 */ /* 0x000fe400088f140e */
[----:B------:R-:W-:-:S07]  /*3b70*/  IADD3.X R14, PT, PT, R14, UR7, RZ, P0, !PT ;  /* 0x000000070e0e7c10 */ /* 0x000fce00087fe4ff */
.L_x_314:
        /* <DEDUP_REMOVED lines=25> */
.L_x_313:
[----:B------:R-:W-:Y:S05]  /*3d10*/  BSYNC.RECONVERGENT B3 ;  /* 0x0000000000037941 */ /* 0x000fea0003800200 */
.L_x_312:
[----:B------:R-:W-:Y:S01]  /*3d20*/  IADD3 R13, P0, PT, R13, 0x100, RZ ;  /* 0x000001000d0d7810 */ /* 0x000fe20007f1e0ff */
[----:B------:R-:W-:Y:S02]  /*3d30*/  VIADD R12, R12, 0x100 ;  /* 0x000001000c0c7836 */ /* 0x000fe40000000000 */
[----:B------:R-:W-:Y:S02]  /*3d40*/  IMAD.X R3, RZ, RZ, R3, P3 ;  /* 0x000000ffff037224 */ /* 0x000fe400018e0603 */
[----:B------:R-:W-:Y:S01]  /*3d50*/  IMAD.X R14, RZ, RZ, R14, P0 ;  /* 0x000000ffff0e7224 */ /* 0x000fe200000e060e */
[----:B------:R-:W-:Y:S07]  /*3d60*/  @P2 BRA `(.L_x_314) ;  /* 0xfffffffc00842947 */ /* 0x000fee000383ffff */
.L_x_311:
[----:B------:R-:W-:Y:S05]  /*3d70*/  BSYNC.RECONVERGENT B2 ;  /* 0x0000000000027941 */ /* 0x000fea0003800200 */
.L_x_310:
[----:B------:R-:W-:-:S13]  /*3d80*/  ISETP.GE.U32.AND P0, PT, R15, 0x300, PT ;  /* 0x000003000f00780c */ /* 0x000fda0003f06070 */
[----:B------:R-:W-:Y:S05]  /*3d90*/  @!P0 BRA `(.L_x_309) ;  /* 0x0000000400888947 */ /* 0x000fea0003800000 */
[----:B------:R-:W0:Y:S01]  /*3da0*/  LDC.64 R2, c[0x0][0x380] ;  /* 0x0000e000ff027b82 */ /* 0x000e220000000a00 */
[----:B------:R-:W-:-:S07]  /*3db0*/  VIADD R12, R12, 0x200 ;  /* 0x000002000c0c7836 */ /* 0x000fce0000000000 */
[----:B------:R-:W1:Y:S02]  /*3dc0*/  LDC.64 R8, c[0x0][0x388] ;  /* 0x0000e200ff087b82 */ /* 0x000e640000000a00 */
.L_x_323:
        /* <DEDUP_REMOVED lines=29> */
.L_x_316:
[----:B------:R-:W-:Y:S05]  /*3fa0*/  BSYNC.RECONVERGENT B2 ;  /* 0x0000000000027941 */ /* 0x000fea0003800200 */
.L_x_315:
        /* <DEDUP_REMOVED lines=20> */
.L_x_318:
[----:B------:R-:W-:Y:S05]  /*40f0*/  BSYNC.RECONVERGENT B2 ;  /* 0x0000000000027941 */ /* 0x000fea0003800200 */
.L_x_317:
        /* <DEDUP_REMOVED lines=20> */
.L_x_320:
[----:B------:R-:W-:Y:S05]  /*4240*/  BSYNC.RECONVERGENT B2 ;  /* 0x0000000000027941 */ /* 0x000fea0003800200 */
.L_x_319:
        /* <DEDUP_REMOVED lines=18> */
.L_x_322:
[----:B------:R-:W-:Y:S05]  /*4370*/  BSYNC.RECONVERGENT B2 ;  /* 0x0000000000027941 */ /* 0x000fea0003800200 */
.L_x_321:
[C---:B------:R-:W-:Y:S02]  /*4380*/  VIADD R14, R12.reuse, 0x200 ;  /* 0x000002000c0e7836 */ /* 0x040fe40000000000 */
[----:B------:R-:W-:-:S03]  /*4390*/  VIADD R12, R12, 0x400 ;  /* 0x000004000c0c7836 */ /* 0x000fc60000000000 */
[----:B------:R-:W-:-:S13]  /*43a0*/  ISETP.GE.AND P0, PT, R14, R11, PT ;  /* 0x0000000b0e00720c */ /* 0x000fda0003f06270 */
[----:B------:R-:W-:Y:S05]  /*43b0*/  @!P0 BRA `(.L_x_323) ;  /* 0xfffffff800848947 */ /* 0x000fea000383ffff */
.L_x_309:
[----:B------:R-:W-:Y:S05]  /*43c0*/  BSYNC.RECONVERGENT B1 ;  /* 0x0000000000017941 */ /* 0x000fea0003800200 */
.L_x_308:
        /* <DEDUP_REMOVED lines=31> */
.L_x_325:
[----:B------:R-:W-:Y:S05]  /*45c0*/  BSYNC.RECONVERGENT B1 ;  /* 0x0000000000017941 */ /* 0x000fea0003800200 */
.L_x_324:
        /* <DEDUP_REMOVED lines=24> */
.L_x_327:
[----:B------:R-:W-:Y:S05]  /*4750*/  BSYNC.RECONVERGENT B1 ;  /* 0x0000000000017941 */ /* 0x000fea0003800200 */
.L_x_326:
[----:B0-----:R0:W4:Y:S01]  /*4760*/  SHFL.DOWN PT, R8, R3, 0x4, 0x1f ;  /* 0x08801f0003087f89 */ /* 0x00112200000e0000 */
[----:B------:R-:W-:Y:S01]  /*4770*/  BSSY.RECONVERGENT B1, `(.L_x_328) ;  /* 0x0000017000017945 */ /* 0x000fe20003800200 */
[----:B------:R-:W-:Y:S02]  /*4780*/  IMAD.MOV.U32 R2, RZ, RZ, R3 ;  /* 0x000000ffff027224 */ /* 0x000fe400078e0003 */
[----:B-1----:R0:W1:Y:S01]  /*4790*/  SHFL.DOWN PT, R9, R4, 0x4, 0x1f ;  /* 0x08801f0004097f89 */ /* 0x00206200000e0000 */
[----:B--2---:R-:W-:Y:S02]  /*47a0*/  IMAD.MOV.U32 R6, RZ, RZ, R4 ;  /* 0x000000ffff067224 */ /* 0x004fe400078e0004 */
[----:B------:R-:W-:Y:S01]  /*47b0*/  IMAD.MOV.U32 R7, RZ, RZ, R5 ;  /* 0x000000ffff077224 */ /* 0x000fe200078e0005 */
[----:B------:R0:W2:Y:S01]  /*47c0*/  SHFL.DOWN PT, R10, R5, 0x4, 0x1f ;  /* 0x08801f00050a7f89 */ /* 0x0000a200000e0000 */
[----:B------:R-:W-:Y:S05]  /*47d0*/  @P5 BRA `(.L_x_329) ;  /* 0x0000000000405947 */ /* 0x000fea0003800000 */
[----:B----4-:R-:W-:Y:S01]  /*47e0*/  FSETP.GEU.AND P0, PT, R3, R8, PT ;  /* 0x000000080300720b */ /* 0x010fe20003f0e000 */
[----:B------:R-:W-:Y:S02]  /*47f0*/  IMAD.MOV.U32 R2, RZ, RZ, R8 ;  /* 0x000000ffff027224 */ /* 0x000fe400078e0008 */
[----:B-1----:R-:W-:Y:S02]  /*4800*/  IMAD.MOV.U32 R6, RZ, RZ, R9 ;  /* 0x000000ffff067224 */ /* 0x002fe400078e0009 */
[----:B--2---:R-:W-:-:S08]  /*4810*/  IMAD.MOV.U32 R7, RZ, RZ, R10 ;  /* 0x000000ffff077224 */ /* 0x004fd000078e000a */
        /* <DEDUP_REMOVED lines=12> */
.L_x_329:
[----:B------:R-:W-:Y:S05]  /*48e0*/  BSYNC.RECONVERGENT B1 ;  /* 0x0000000000017941 */ /* 0x000fea0003800200 */
.L_x_328:
[----:B-1----:R1:W1:Y:S01]  /*48f0*/  SHFL.DOWN PT, R9, R2, 0x8, 0x1f ;  /* 0x09001f0002097f89 */ /* 0x00226200000e0000 */
[----:B------:R-:W-:Y:S01]  /*4900*/  BSSY.RECONVERGENT B1, `(.L_x_330) ;  /* 0x0000017000017945 */ /* 0x000fe20003800200 */
[----:B0-----:R-:W-:Y:S02]  /*4910*/  IMAD.MOV.U32 R3, RZ, RZ, R2 ;  /* 0x000000ffff037224 */ /* 0x001fe400078e0002 */
[----:B---3--:R0:W3:Y:S01]  /*4920*/  SHFL.DOWN PT, R11, R6, 0x8, 0x1f ;  /* 0x09001f00060b7f89 */ /* 0x0080e200000e0000 */
[----:B------:R-:W-:Y:S02]  /*4930*/  IMAD.MOV.U32 R4, RZ, RZ, R6 ;  /* 0x000000ffff047224 */ /* 0x000fe400078e0006 */
[----:B------:R-:W-:Y:S01]  /*4940*/  IMAD.MOV.U32 R5, RZ, RZ, R7 ;  /* 0x000000ffff057224 */ /* 0x000fe200078e0007 */
[----:B----4-:R0:W4:Y:S01]  /*4950*/  SHFL.DOWN PT, R8, R7, 0x8, 0x1f ;  /* 0x09001f0007087f89 */ /* 0x01012200000e0000 */
[----:B------:R-:W-:Y:S05]  /*4960*/  @P4 BRA `(.L_x_331) ;  /* 0x0000000000404947 */ /* 0x000fea0003800000 */
[----:B-1----:R-:W-:Y:S01]  /*4970*/  FSETP.GEU.AND P0, PT, R2, R9, PT ;  /* 0x000000090200720b */ /* 0x002fe20003f0e000 */
        /* <DEDUP_REMOVED lines=15> */
.L_x_331:
[----:B------:R-:W-:Y:S05]  /*4a70*/  BSYNC.RECONVERGENT B1 ;  /* 0x0000000000017941 */ /* 0x000fea0003800200 */
.L_x_330:
[----:B-1----:R1:W1:Y:S01]  /*4a80*/  SHFL.DOWN PT, R2, R3, 0x10, 0x1f ;  /* 0x0a001f0003027f89 */ /* 0x00226200000e0000 */
[----:B------:R-:W-:Y:S01]  /*4a90*/  BSSY.RECONVERGENT B1, `(.L_x_332) ;  /* 0x0000017000017945 */ /* 0x000fe20003800200 */
[----:B----4-:R-:W-:Y:S02]  /*4aa0*/  IMAD.MOV.U32 R8, RZ, RZ, R3 ;  /* 0x000000ffff087224 */ /* 0x010fe400078e0003 */
[----:B------:R4:W1:Y:S01]  /*4ab0*/  SHFL.DOWN PT, R9, R4, 0x10, 0x1f ;  /* 0x0a001f0004097f89 */ /* 0x00086200000e0000 */
[----:B0-----:R-:W-:Y:S02]  /*4ac0*/  IMAD.MOV.U32 R7, RZ, RZ, R4 ;  /* 0x000000ffff077224 */ /* 0x001fe400078e0004 */
[----:B------:R-:W-:Y:S01]  /*4ad0*/  IMAD.MOV.U32 R6, RZ, RZ, R5 ;  /* 0x000000ffff067224 */ /* 0x000fe200078e0005 */
[----:B--2---:R4:W0:Y:S01]  /*4ae0*/  SHFL.DOWN PT, R10, R5, 0x10, 0x1f ;  /* 0x0a001f00050a7f89 */ /* 0x00482200000e0000 */
[----:B------:R-:W-:Y:S05]  /*4af0*/  @P3 BRA `(.L_x_333) ;  /* 0x0000000000403947 */ /* 0x000fea0003800000 */
[----:B-1----:R-:W-:Y:S01]  /*4b00*/  FSETP.GEU.AND P0, PT, R3, R2, PT ;  /* 0x000000020300720b */ /* 0x002fe20003f0e000 */
        /* <DEDUP_REMOVED lines=15> */
.L_x_333:
[----:B------:R-:W-:Y:S05]  /*4c00*/  BSYNC.RECONVERGENT B1 ;  /* 0x0000000000017941 */ /* 0x000fea0003800200 */
.L_x_332:
[----:B------:R-:W-:Y:S04]  /*4c10*/  BSSY.RECONVERGENT B1, `(.L_x_334) ;  /* 0x000000c000017945 */ /* 0x000fe80003800200 */
[----:B------:R-:W-:Y:S05]  /*4c20*/  @P2 BRA `(.L_x_335) ;  /* 0x0000000000282947 */ /* 0x000fea0003800000 */
[----:B----4-:R-:W2:Y:S01]  /*4c30*/  S2R R4, SR_CgaCtaId ;  /* 0x0000000000047919 */ /* 0x010ea20000008800 */
[----:B-1----:R-:W-:Y:S02]  /*4c40*/  MOV R3, 0x400 ;  /* 0x0000040000037802 */ /* 0x002fe40000000f00 */
        /* <DEDUP_REMOVED lines=8> */
.L_x_335:
[----:B------:R-:W-:Y:S05]  /*4cd0*/  BSYNC.RECONVERGENT B1 ;  /* 0x0000000000017941 */ /* 0x000fea0003800200 */
.L_x_334:
[----:B------:R-:W-:Y:S01]  /*4ce0*/  BAR.SYNC.DEFER_BLOCKING 0x0 ;  /* 0x0000000000007b1d */ /* 0x000fe20000010000 */
[----:B------:R-:W-:-:S13]  /*4cf0*/  ISETP.NE.AND P1, PT, R0, RZ, PT ;  /* 0x000000ff0000720c */ /* 0x000fda0003f25270 */
[----:B------:R-:W-:Y:S05]  /*4d00*/  @P1 BRA `(.L_x_269) ;  /* 0x0000000800341947 */ /* 0x000fea0003800000 */
[----:B-12---:R-:W1:Y:S01]  /*4d10*/  S2R R3, SR_CgaCtaId ;  /* 0x0000000000037919 */ /* 0x006e620000008800 */
[----:B------:R-:W-:Y:S01]  /*4d20*/  MOV R0, 0x400 ;  /* 0x0000040000007802 */ /* 0x000fe20000000f00 */
[----:B------:R-:W-:Y:S03]  /*4d30*/  BSSY.RECONVERGENT B1, `(.L_x_336) ;  /* 0x0000016000017945 */ /* 0x000fe60003800200 */
[----:B-1----:R-:W-:-:S05]  /*4d40*/  LEA R24, R3, R0, 0x18 ;  /* 0x0000000003187211 */ /* 0x002fca00078ec0ff */
[----:B------:R-:W1:Y:S04]  /*4d50*/  LDS R3, [R24+0x18] ;  /* 0x0000180018037984 */ /* 0x000e680000000800 */
[----:B----4-:R-:W2:Y:S04]  /*4d60*/  LDS.64 R4, [R24+0x20] ;  /* 0x0000200018047984 */ /* 0x010ea80000000a00 */
[----:B------:R4:W0:Y:S04]  /*4d70*/  LDS R18, [R24+0x28] ;  /* 0x0000280018127984 */ /* 0x0008280000000800 */
[----:B------:R4:W0:Y:S01]  /*4d80*/  LDS R16, [R24+0x38] ;  /* 0x0000380018107984 */ /* 0x0008220000000800 */
[----:B-1----:R-:W-:Y:S01]  /*4d90*/  FSETP.GEU.AND P0, PT, R8, R3, PT ;  /* 0x000000030800720b */ /* 0x002fe20003f0e000 */
[----:B------:R-:W-:-:S02]  /*4da0*/  IMAD.MOV.U32 R19, RZ, RZ, R3 ;  /* 0x000000ffff137224 */ /* 0x000fc400078e0003 */
[----:B--2---:R-:W-:Y:S02]  /*4db0*/  IMAD.MOV.U32 R21, RZ, RZ, R4 ;  /* 0x000000ffff157224 */ /* 0x004fe400078e0004 */
[----:B------:R-:W-:-:S08]  /*4dc0*/  IMAD.MOV.U32 R20, RZ, RZ, R5 ;  /* 0x000000ffff147224 */ /* 0x000fd000078e0005 */
[----:B0---4-:R-:W-:Y:S05]  /*4dd0*/  @!P0 BRA `(.L_x_337) ;  /* 0x00000000002c8947 */ /* 0x011fea0003800000 */
        /* <DEDUP_REMOVED lines=11> */
.L_x_337:
[----:B------:R-:W-:Y:S05]  /*4e90*/  BSYNC.RECONVERGENT B1 ;  /* 0x0000000000017941 */ /* 0x000fea0003800200 */
.L_x_336:
        /* <DEDUP_REMOVED lines=27> */
.L_x_339:
[----:B------:R-:W-:Y:S05]  /*5050*/  BSYNC.RECONVERGENT B1 ;  /* 0x0000000000017941 */ /* 0x000fea0003800200 */
.L_x_338:
        /* <DEDUP_REMOVED lines=17> */
.L_x_341:
[----:B------:R-:W-:Y:S05]  /*5170*/  BSYNC.RECONVERGENT B1 ;  /* 0x0000000000017941 */ /* 0x000fea0003800200 */
.L_x_340:
        /* <DEDUP_REMOVED lines=17> */
.L_x_343:
[----:B------:R-:W-:Y:S05]  /*5290*/  BSYNC.RECONVERGENT B1 ;  /* 0x0000000000017941 */ /* 0x000fea0003800200 */
.L_x_342:
        /* <DEDUP_REMOVED lines=17> */
.L_x_345:
[----:B------:R-:W-:Y:S05]  /*53b0*/  BSYNC.RECONVERGENT B1 ;  /* 0x0000000000017941 */ /* 0x000fea0003800200 */
.L_x_344:
        /* <DEDUP_REMOVED lines=17> */
.L_x_347:
[----:B------:R-:W-:Y:S05]  /*54d0*/  BSYNC.RECONVERGENT B1 ;  /* 0x0000000000017941 */ /* 0x000fea0003800200 */
.L_x_346:
        /* <DEDUP_REMOVED lines=16> */
.L_x_269:
[----:B------:R-:W-:Y:S05]  /*55e0*/  BSYNC.RECONVERGENT B0 ;  /* 0x0000000000007941 */ /* 0x000fea0003800200 */
.L_x_236:
[----:B------:R-:W-:Y:S05]  /*55f0*/  @P1 EXIT ;  /* 0x000000000000194d */ /* 0x000fea0003800000 */
[----:B01234-:R-:W0:Y:S01]  /*5600*/  LDC.64 R2, c[0x0][0x390] ;  /* 0x0000e400ff027b82 */ /* 0x01fe220000000a00 */
[----:B------:R-:W-:-:S04]  /*5610*/  LOP3.LUT R7, R7, R6, RZ, 0x3c, !PT ;  /* 0x0000000607077212 */ /* 0x000fc800078e3cff */
[----:B------:R-:W-:-:S04]  /*5620*/  LOP3.LUT R6, R7, R6, RZ, 0x3c, !PT ;  /* 0x0000000607067212 */ /* 0x000fc800078e3cff */
[----:B------:R-:W-:-:S05]  /*5630*/  LOP3.LUT R7, R7, R6, RZ, 0x3c, !PT ;  /* 0x0000000607077212 */ /* 0x000fca00078e3cff */
[----:B0-----:R-:W-:Y:S04]  /*5640*/  STG.E.64 desc[UR8][R2.64+0x8], R6 ;  /* 0x0000080602007986 */ /* 0x001fe8000c101b08 */
[----:B------:R-:W-:Y:S01]  /*5650*/  STG.E desc[UR8][R2.64], R8 ;  /* 0x0000000802007986 */ /* 0x000fe2000c101908 */
[----:B------:R-:W-:Y:S05]  /*5660*/  EXIT ;  /* 0x000000000000794d */ /* 0x000fea0003800000 */
.L_x_348:
        /* <DEDUP_REMOVED lines=9> */
.L_x_699:


//--------------------- .text._ZN6thrust24THRUST_300001_SM_1000_NS8cuda_cub4core6detail13_kernel_agentINS1_8__reduce11ReduceAgentIPN4cuda3std3__45tupleIJflEEESC_SB_iNS1_9__extrema9arg_max_fIflNS9_4lessIfEEEEEEJSC_SC_iSH_EEEvDpT0_ --------------------------
	.section	.text._ZN6thrust24THRUST_300001_SM_1000_NS8cuda_cub4core6detail13_kernel_agentINS1_8__reduce11ReduceAgentIPN4cuda3std3__45tupleIJflEEESC_SB_iNS1_9__extrema9arg_max_fIflNS9_4lessIfEEEEEEJSC_SC_iSH_EEEvDpT0_,"ax",@progbits
	.align	128
        .global         _ZN6thrust24THRUST_300001_SM_1000_NS8cuda_cub4core6detail13_kernel_agentINS1_8__reduce11ReduceAgentIPN4cuda3std3__45tupleIJflEEESC_SB_iNS1_9__extrema9arg_max_fIflNS9_4lessIfEEEEEEJSC_SC_iSH_EEEvDpT0_
        .type           _ZN6thrust24THRUST_300001_SM_1000_NS8cuda_cub4core6detail13_kernel_agentINS1_8__reduce11ReduceAgentIPN4cuda3std3__45tupleIJflEEESC_SB_iNS1_9__extrema9arg_max_fIflNS9_4lessIfEEEEEEJSC_SC_iSH_EEEvDpT0_,@function
        .size           _ZN6thrust24THRUST_300001_SM_1000_NS8cuda_cub4core6detail13_kernel_agentINS1_8__reduce11ReduceAgentIPN4cuda3std3__45tupleIJflEEESC_SB_iNS1_9__extrema9arg_max_fIflNS9_4lessIfEEEEEEJSC_SC_iSH_EEEvDpT0_,(.L_x_700 - _ZN6thrust24THRUST_300001_SM_1000_NS8cuda_cub4core6detail13_kernel_agentINS1_8__reduce11ReduceAgentIPN4cuda3std3__45tupleIJflEEESC_SB_iNS1_9__extrema9arg_max_fIflNS9_4lessIfEEEEEEJSC_SC_iSH_EEEvDpT0_)
        .other          _ZN6thrust24THRUST_300001_SM_1000_NS8cuda_cub4core6detail13_kernel_agentINS1_8__reduce11ReduceAgentIPN4cuda3std3__45tupleIJflEEESC_SB_iNS1_9__extrema9arg_max_fIflNS9_4lessIfEEEEEEJSC_SC_iSH_EEEvDpT0_,@"STO_CUDA_ENTRY STV_DEFAULT"
_ZN6thrust24THRUST_300001_SM_1000_NS8cuda_cub4core6detail13_kernel_agentINS1_8__reduce11ReduceAgentIPN4cuda3std3__45tupleIJflEEESC_SB_iNS1_9__extrema9arg_max_fIflNS9_4lessIfEEEEEEJSC_SC_iSH_EEEvDpT0_:
.text._ZN6thrust24THRUST_300001_SM_1000_NS8cuda_cub4core6detail13_kernel_agentINS1_8__reduce11ReduceAgentIPN4cuda3std3__45tupleIJflEEESC_SB_iNS1_9__extrema9arg_max_fIflNS9_4lessIfEEEEEEJSC_SC_iSH_EEEvDpT0_:
        /* <DEDUP_REMOVED lines=21> */
.L_x_352:
[----:B0-----:R-:W-:Y:S05]  /*0150*/  BSYNC.RECONVERGENT B1 ;  /* 0x0000000000017941 */ /* 0x001fea0003800200 */
.L_x_351:
        /* <DEDUP_REMOVED lines=15> */
.L_x_359:
        /* <DEDUP_REMOVED lines=28> */
.L_x_358:
[----:B------:R-:W-:Y:S05]  /*0410*/  BSYNC.RECONVERGENT B3 ;  /* 0x0000000000037941 */ /* 0x000fea0003800200 */
.L_x_357:
[----:B------:R-:W-:Y:S02]  /*0420*/  IMAD.X R7, RZ, RZ, R7, P3 ;  /* 0x000000ffff077224 */ /* 0x000fe400018e0607 */
[----:B------:R-:W-:Y:S01]  /*0430*/  VIADD R5, R5, 0x100 ;  /* 0x0000010005057836 */ /* 0x000fe20000000000 */
[----:B------:R-:W-:Y:S06]  /*0440*/  @P2 BRA `(.L_x_359) ;  /* 0xfffffffc00802947 */ /* 0x000fec000383ffff */
.L_x_356:
[----:B------:R-:W-:Y:S05]  /*0450*/  BSYNC.RECONVERGENT B2 ;  /* 0x0000000000027941 */ /* 0x000fea0003800200 */
.L_x_355:
[----:B------:R-:W0:Y:S01]  /*0460*/  LDC.64 R8, c[0x0][0x380] ;  /* 0x0000e000ff087b82 */ /* 0x000e220000000a00 */
[----:B------:R-:W-:-:S13]  /*0470*/  ISETP.GE.U32.AND P0, PT, R12, 0x300, PT ;  /* 0x000003000c00780c */ /* 0x000fda0003f06070 */
[----:B------:R-:W-:Y:S05]  /*0480*/  @!P0 BRA `(.L_x_354) ;  /* 0x0000000400588947 */ /* 0x000fea0003800000 */
.L_x_368:
        /* <DEDUP_REMOVED lines=26> */
.L_x_361:
[----:B------:R-:W-:Y:S05]  /*0630*/  BSYNC.RECONVERGENT B2 ;  /* 0x0000000000027941 */ /* 0x000fea0003800200 */
.L_x_360:
        /* <DEDUP_REMOVED lines=17> */
.L_x_363:
[----:B------:R-:W-:Y:S05]  /*0750*/  BSYNC.RECONVERGENT B2 ;  /* 0x0000000000027941 */ /* 0x000fea0003800200 */
.L_x_362:
        /* <DEDUP_REMOVED lines=17> */
.L_x_365:
[----:B------:R-:W-:Y:S05]  /*0870*/  BSYNC.RECONVERGENT B2 ;  /* 0x0000000000027941 */ /* 0x000fea0003800200 */
.L_x_364:
        /* <DEDUP_REMOVED lines=19> */
.L_x_367:
[----:B------:R-:W-:Y:S05]  /*09b0*/  BSYNC.RECONVERGENT B2 ;  /* 0x0000000000027941 */ /* 0x000fea0003800200 */
.L_x_366:
[----:B------:R-:W-:-:S05]  /*09c0*/  VIADD R5, R5, 0x400 ;  /* 0x0000040005057836 */ /* 0x000fca0000000000 */
[----:B------:R-:W-:-:S13]  /*09d0*/  ISETP.GE.AND P0, PT, R5, UR5, PT ;  /* 0x0000000505007c0c */ /* 0x000fda000bf06270 */
[----:B------:R-:W-:Y:S05]  /*09e0*/  @!P0 BRA `(.L_x_368) ;  /* 0xfffffff800a88947 */ /* 0x000fea000383ffff */
.L_x_354:
[----:B------:R-:W-:Y:S05]  /*09f0*/  BSYNC.RECONVERGENT B1 ;  /* 0x0000000000017941 */ /* 0x000fea0003800200 */
.L_x_353:
        /* <DEDUP_REMOVED lines=31> */
.L_x_371:
[----:B------:R-:W-:Y:S05]  /*0bf0*/  BSYNC.RECONVERGENT B1 ;  /* 0x0000000000017941 */ /* 0x000fea0003800200 */
.L_x_370:
        /* <DEDUP_REMOVED lines=27> */
.L_x_373:
[----:B------:R-:W-:Y:S05]  /*0db0*/  BSYNC.RECONVERGENT B1 ;  /* 0x0000000000017941 */ /* 0x000fea0003800200 */
.L_x_372:
        /* <DEDUP_REMOVED lines=24> */
.L_x_375:
[----:B------:R-:W-:Y:S05]  /*0f40*/  BSYNC.RECONVERGENT B1 ;  /* 0x0000000000017941 */ /* 0x000fea0003800200 */
.L_x_374:
        /* <DEDUP_REMOVED lines=24> */
.L_x_377:
[----:B------:R-:W-:Y:S05]  /*10d0*/  BSYNC.RECONVERGENT B1 ;  /* 0x0000000000017941 */ /* 0x000fea0003800200 */
.L_x_376:
        /* <DEDUP_REMOVED lines=24> */
.L_x_379:
[----:B------:R-:W-:Y:S05]  /*1260*/  BSYNC.RECONVERGENT B1 ;  /* 0x0000000000017941 */ /* 0x000fea0003800200 */
.L_x_378:
        /* <DEDUP_REMOVED lines=12> */
.L_x_381:
[----:B------:R-:W-:Y:S05]  /*1330*/  BSYNC.RECONVERGENT B1 ;  /* 0x0000000000017941 */ /* 0x000fea0003800200 */
.L_x_380:
        /* <DEDUP_REMOVED lines=27> */
.L_x_384:
[----:B------:R-:W-:Y:S05]  /*14f0*/  BSYNC.RECONVERGENT B1 ;  /* 0x0000000000017941 */ /* 0x000fea0003800200 */
.L_x_383:
        /* <DEDUP_REMOVED lines=27> */
.L_x_386:
[----:B------:R-:W-:Y:S05]  /*16b0*/  BSYNC.RECONVERGENT B1 ;  /* 0x0000000000017941 */ /* 0x000fea0003800200 */
.L_x_385:
        /* <DEDUP_REMOVED lines=17> */
.L_x_388:
[----:B------:R-:W-:Y:S05]  /*17d0*/  BSYNC.RECONVERGENT B1 ;  /* 0x0000000000017941 */ /* 0x000fea0003800200 */
.L_x_387:
        /* <DEDUP_REMOVED lines=17> */
.L_x_390:
[----:B------:R-:W-:Y:S05]  /*18f0*/  BSYNC.RECONVERGENT B1 ;  /* 0x0000000000017941 */ /* 0x000fea0003800200 */
.L_x_389:
        /* <DEDUP_REMOVED lines=17> */
.L_x_392:
[----:B------:R-:W-:Y:S05]  /*1a10*/  BSYNC.RECONVERGENT B1 ;  /* 0x0000000000017941 */ /* 0x000fea0003800200 */
.L_x_391:
        /* <DEDUP_REMOVED lines=17> */
.L_x_394:
[----:B------:R-:W-:Y:S05]  /*1b30*/  BSYNC.RECONVERGENT B1 ;  /* 0x0000000000017941 */ /* 0x000fea0003800200 */
.L_x_393:
        /* <DEDUP_REMOVED lines=18> */
.L_x_369:
        /* <DEDUP_REMOVED lines=40> */
.L_x_396:
[----:B------:R-:W-:Y:S05]  /*1ee0*/  BSYNC.RECONVERGENT B1 ;  /* 0x0000000000017941 */ /* 0x000fea0003800200 */
.L_x_395:
        /* <DEDUP_REMOVED lines=25> */
.L_x_398:
[----:B------:R-:W-:Y:S05]  /*2080*/  BSYNC.RECONVERGENT B1 ;  /* 0x0000000000017941 */ /* 0x000fea0003800200 */
.L_x_397:
        /* <DEDUP_REMOVED lines=24> */
.L_x_400:
[----:B------:R-:W-:Y:S05]  /*2210*/  BSYNC.RECONVERGENT B1 ;  /* 0x0000000000017941 */ /* 0x000fea0003800200 */
.L_x_399:
        /* <DEDUP_REMOVED lines=24> */
.L_x_402:
[----:B------:R-:W-:Y:S05]  /*23a0*/  BSYNC.RECONVERGENT B1 ;  /* 0x0000000000017941 */ /* 0x000fea0003800200 */
.L_x_401:
        /* <DEDUP_REMOVED lines=24> */
.L_x_404:
[----:B------:R-:W-:Y:S05]  /*2530*/  BSYNC.RECONVERGENT B1 ;  /* 0x0000000000017941 */ /* 0x000fea0003800200 */
.L_x_403:
        /* <DEDUP_REMOVED lines=12> */
.L_x_406:
[----:B------:R-:W-:Y:S05]  /*2600*/  BSYNC.RECONVERGENT B1 ;  /* 0x0000000000017941 */ /* 0x000fea0003800200 */
.L_x_405:
        /* <DEDUP_REMOVED lines=30> */
.L_x_408:
[----:B------:R-:W-:Y:S05]  /*27f0*/  BSYNC.RECONVERGENT B1 ;  /* 0x0000000000017941 */ /* 0x000fea0003800200 */
.L_x_407:
        /* <DEDUP_REMOVED lines=27> */
.L_x_410:
[----:B------:R-:W-:Y:S05]  /*29b0*/  BSYNC.RECONVERGENT B1 ;  /* 0x0000000000017941 */ /* 0x000fea0003800200 */
.L_x_409:
        /* <DEDUP_REMOVED lines=27> */
.L_x_412:
[----:B------:R-:W-:Y:S05]  /*2b70*/  BSYNC.RECONVERGENT B1 ;  /* 0x0000000000017941 */ /* 0x000fea0003800200 */
.L_x_411:
        /* <DEDUP_REMOVED lines=27> */
.L_x_414:
[----:B------:R-:W-:Y:S05]  /*2d30*/  BSYNC.RECONVERGENT B1 ;  /* 0x0000000000017941 */ /* 0x000fea0003800200 */
.L_x_413:
        /* <DEDUP_REMOVED lines=27> */
.L_x_416:
[----:B------:R-:W-:Y:S05]  /*2ef0*/  BSYNC.RECONVERGENT B1 ;  /* 0x0000000000017941 */ /* 0x000fea0003800200 */
.L_x_415:
        /* <DEDUP_REMOVED lines=27> */
.L_x_418:
[----:B------:R-:W-:Y:S05]  /*30b0*/  BSYNC.RECONVERGENT B1 ;  /* 0x0000000000017941 */ /* 0x000fea0003800200 */
.L_x_417:
        /* <DEDUP_REMOVED lines=28> */
.L_x_350:
        /* <DEDUP_REMOVED lines=12> */
[----:B------:R-:W5:Y:S01]  /*3340*/  LDG.E.64.CONSTANT R2, desc[UR6][R6.64+0x4008] ;  /* 0x0040080606027981 */ /* 0x000f62000c1e9b00 */
[----:B------:R-:W-:Y:S01]  /*3350*/  UISETP.GE.U32.AND UP0, UPT, UR4, 0xa00, UPT ;  /* 0x00000a000400788c */ /* 0x000fe2000bf06070 */
[----:B------:R-:W-:Y:S01]  /*3360*/  IMAD.MOV.U32 R19, RZ, RZ, 0x500 ;  /* 0x00000500ff137424 */ /* 0x000fe200078e00ff */
        /* <DEDUP_REMOVED lines=29> */
[----:B------:R-:W0:Y:S01]  /*3540*/  LDC.64 R6, c[0x0][0x380] ;  /* 0x0000e000ff067b82 */ /* 0x000e220000000a00 */
[----:B------:R-:W-:Y:S01]  /*3550*/  IMAD.MOV.U32 R23, RZ, RZ, R2 ;  /* 0x000000ffff177224 */ /* 0x000fe200078e0002 */
[----:B------:R-:W1:Y:S01]  /*3560*/  LDCU UR4, c[0x0][0x390] ;  /* 0x00007200ff0477ac */ /* 0x000e620008000800 */
[----:B------:R-:W-:Y:S02]  /*3570*/  IMAD.MOV.U32 R24, RZ, RZ, R3 ;  /* 0x000000ffff187224 */ /* 0x000fe400078e0003 */
[----:B------:R-:W-:Y:S02]  /*3580*/  IMAD.MOV.U32 R18, RZ, RZ, R4 ;  /* 0x000000ffff127224 */ /* 0x000fe400078e0004 */
[----:B------:R-:W-:-:S07]  /*3590*/  IMAD.MOV.U32 R5, RZ, RZ, 0x500 ;  /* 0x00000500ff057424 */ /* 0x000fce00078e00ff */
.L_x_420:
[----:B------:R-:W-:-:S04]  /*35a0*/  IMAD.IADD R17, R0, 0x1, R5 ;  /* 0x0000000100117824 */ /* 0x000fc800078e0205 */
[----:B0-----:R-:W-:-:S05]  /*35b0*/  IMAD.WIDE.U32 R16, R17, 0x10, R6 ;  /* 0x0000001011107825 */ /* 0x001fca00078e0006 */
        /* <DEDUP_REMOVED lines=36> */
[----:B------:R-:W-:Y:S01]  /*3800*/  @P2 SEL R14, R8, R14, P0 ;  /* 0x0000000e080e2207 */ /* 0x000fe20000000000 */
[C---:B------:R-:W-:Y:S01]  /*3810*/  VIADD R8, R5.reuse, 0xa00 ;  /* 0x00000a0005087836 */ /* 0x040fe20000000000 */
[----:B------:R-:W-:Y:S01]  /*3820*/  FSETP.GEU.AND P1, PT, R22, R4, PT ;  /* 0x000000041600720b */ /* 0x000fe20003f2e000 */
[----:B------:R-:W-:Y:S01]  /*3830*/  VIADD R5, R5, 0x500 ;  /* 0x0000050005057836 */ /* 0x000fe20000000000 */
[----:B------:R-:W-:Y:S02]  /*3840*/  @P2 SEL R15, R9, R15, P0 ;  /* 0x0000000f090f2207 */ /* 0x000fe40000000000 */
[----:B-1----:R-:W-:-:S09]  /*3850*/  ISETP.GT.AND P2, PT, R8, UR4, PT ;  /* 0x0000000408007c0c */ /* 0x002fd2000bf44270 */
[----:B------:R-:W-:-:S04]  /*3860*/  @P1 ISETP.GE.U32.AND P0, PT, R14, R2, PT ;  /* 0x000000020e00120c */ /* 0x000fc80003f06070 */
[----:B------:R-:W-:-:S04]  /*3870*/  @P1 ISETP.GE.AND.EX P0, PT, R15, R3, PT, P0 ;  /* 0x000000030f00120c */ /* 0x000fc80003f06300 */
[----:B------:R-:W-:-:S04]  /*3880*/  @P1 FSETP.LT.OR P0, PT, R4, R22, !P0 ;  /* 0x000000160400120b */ /* 0x000fc80004701400 */
[----:B------:R-:W-:Y:S02]  /*3890*/  @P1 FSEL R4, R22, R4, P0 ;  /* 0x0000000416041208 */ /* 0x000fe40000000000 */
[----:B------:R-:W-:Y:S02]  /*38a0*/  @P1 SEL R2, R14, R2, P0 ;  /* 0x000000020e021207 */ /* 0x000fe40000000000 */
[----:B------:R-:W-:Y:S01]  /*38b0*/  @P1 SEL R3, R15, R3, P0 ;  /* 0x000000030f031207 */ /* 0x000fe20000000000 */
[----:B------:R-:W-:Y:S02]  /*38c0*/  IMAD.MOV.U32 R18, RZ, RZ, R4 ;  /* 0x000000ffff127224 */ /* 0x000fe400078e0004 */
[----:B------:R-:W-:Y:S02]  /*38d0*/  IMAD.MOV.U32 R23, RZ, RZ, R2 ;  /* 0x000000ffff177224 */ /* 0x000fe400078e0002 */
[----:B------:R-:W-:Y:S01]  /*38e0*/  IMAD.MOV.U32 R24, RZ, RZ, R3 ;  /* 0x000000ffff187224 */ /* 0x000fe200078e0003 */
[----:B------:R-:W-:Y:S06]  /*38f0*/  @!P2 BRA `(.L_x_420) ;  /* 0xfffffffc0028a947 */ /* 0x000fec000383ffff */
[----:B------:R-:W-:-:S07]  /*3900*/  IMAD.MOV.U32 R19, RZ, RZ, R5 ;  /* 0x000000ffff137224 */ /* 0x000fce00078e0005 */
.L_x_419:
[----:B------:R-:W-:-:S13]  /*3910*/  ISETP.GE.AND P0, PT, R19, UR4, PT ;  /* 0x0000000413007c0c */ /* 0x000fda000bf06270 */
        /* <DEDUP_REMOVED lines=12> */
[----:B------:R-:W0:Y:S01]  /*39e0*/  LDC.64 R6, c[0x0][0x380] ;  /* 0x0000e000ff067b82 */ /* 0x000e220000000a00 */
[----:B------:R-:W-:Y:S01]  /*39f0*/  LEA.HI R8, R14, 0x1, RZ, 0x18 ;  /* 0x000000010e087811 */ /* 0x000fe200078fc0ff */
[----:B------:R-:W-:Y:S02]  /*3a00*/  IMAD.IADD R13, R0, 0x1, R19 ;  /* 0x00000001000d7824 */ /* 0x000fe400078e0213 */
[----:B------:R-:W-:Y:S01]  /*3a10*/  IMAD.MOV.U32 R18, RZ, RZ, R0 ;  /* 0x000000ffff127224 */ /* 0x000fe200078e0000 */
[----:B------:R-:W-:-:S05]  /*3a20*/  LOP3.LUT R8, R8, 0x3, RZ, 0xc0, !PT ;  /* 0x0000000308087812 */ /* 0x000fca00078ec0ff */
[----:B------:R-:W-:-:S07]  /*3a30*/  IMAD.MOV R12, RZ, RZ, -R8 ;  /* 0x000000ffff0c7224 */ /* 0x000fce00078e0a08 */
.L_x_427:
[----:B0-----:R-:W-:-:S05]  /*3a40*/  IMAD.WIDE.U32 R10, R13, 0x10, R6 ;  /* 0x000000100d0a7825 */ /* 0x001fca00078e0006 */
[----:B------:R-:W2:Y:S04]  /*3a50*/  LDG.E.CONSTANT R16, desc[UR6][R10.64] ;  /* 0x000000060a107981 */ /* 0x000ea8000c1e9900 */
[----:B------:R-:W3:Y:S01]  /*3a60*/  LDG.E.64.CONSTANT R8, desc[UR6][R10.64+0x8] ;  /* 0x000008060a087981 */ /* 0x000ee2000c1e9b00 */
[----:B------:R-:W-:Y:S01]  /*3a70*/  VIADD R12, R12, 0x1 ;  /* 0x000000010c0c7836 */ /* 0x000fe20000000000 */
[----:B------:R-:W-:Y:S01]  /*3a80*/  BSSY.RECONVERGENT B3, `(.L_x_425) ;  /* 0x0000015000037945 */ /* 0x000fe20003800200 */
[----:B------:R-:W-:Y:S02]  /*3a90*/  IMAD.MOV.U32 R17, RZ, RZ, R2 ;  /* 0x000000ffff117224 */ /* 0x000fe400078e0002 */
        /* <DEDUP_REMOVED lines=19> */
.L_x_426:
[----:B------:R-:W-:Y:S05]  /*3bd0*/  BSYNC.RECONVERGENT B3 ;  /* 0x0000000000037941 */ /* 0x000fea0003800200 */
.L_x_425:
[----:B------:R-:W-:Y:S02]  /*3be0*/  VIADD R18, R18, 0x100 ;  /* 0x0000010012127836 */ /* 0x000fe40000000000 */
[----:B------:R-:W-:Y:S01]  /*3bf0*/  VIADD R13, R13, 0x100 ;  /* 0x000001000d0d7836 */ /* 0x000fe20000000000 */
[----:B------:R-:W-:Y:S06]  /*3c00*/  @P3 BRA `(.L_x_427) ;  /* 0xfffffffc008c3947 */ /* 0x000fec000383ffff */
.L_x_424:
[----:B------:R-:W-:Y:S05]  /*3c10*/  BSYNC.RECONVERGENT B2 ;  /* 0x0000000000027941 */ /* 0x000fea0003800200 */
.L_x_423:
[----:B------:R-:W-:-:S13]  /*3c20*/  ISETP.GE.U32.AND P0, PT, R14, 0x300, PT ;  /* 0x000003000e00780c */ /* 0x000fda0003f06070 */
[----:B------:R-:W-:Y:S05]  /*3c30*/  @!P0 BRA `(.L_x_422) ;  /* 0x0000000400888947 */ /* 0x000fea0003800000 */
[----:B------:R-:W0:Y:S01]  /*3c40*/  LDCU.64 UR8, c[0x0][0x380] ;  /* 0x00007000ff0877ac */ /* 0x000e220008000a00 */
[----:B------:R-:W1:Y:S01]  /*3c50*/  LDC.64 R6, c[0x0][0x380] ;  /* 0x0000e000ff067b82 */ /* 0x000e620000000a00 */
[C---:B------:R-:W-:Y:S01]  /*3c60*/  IADD3 R13, P0, PT, R18.reuse, R19, RZ ;  /* 0x00000013120d7210 */ /* 0x040fe20007f1e0ff */
[----:B------:R-:W-:-:S04]  /*3c70*/  IMAD.IADD R19, R18, 0x1, R19 ;  /* 0x0000000112137824 */ /* 0x000fc800078e0213 */
[----:B------:R-:W-:Y:S01]  /*3c80*/  IMAD.X R8, RZ, RZ, RZ, P0 ;  /* 0x000000ffff087224 */ /* 0x000fe200000e06ff */
[----:B0-----:R-:W-:-:S04]  /*3c90*/  LEA R12, P1, R13, UR8, 0x4 ;  /* 0x000000080d0c7c11 */ /* 0x001fc8000f8220ff */
[----:B------:R-:W-:Y:S02]  /*3ca0*/  IADD3 R12, P0, PT, R12, 0x3008, RZ ;  /* 0x000030080c0c7810 */ /* 0x000fe40007f1e0ff */
[----:B------:R-:W-:-:S05]  /*3cb0*/  LEA.HI.X R13, R13, UR9, R8, 0x4, P1 ;  /* 0x000000090d0d7c11 */ /* 0x000fca00088f2408 */
[----:B------:R-:W-:-:S07]  /*3cc0*/  IMAD.X R13, RZ, RZ, R13, P0 ;  /* 0x000000ffff0d7224 */ /* 0x000fce00000e060d */
.L_x_436:
[----:B-1----:R-:W-:-:S05]  /*3cd0*/  IMAD.WIDE.U32 R10, R19, 0x10, R6 ;  /* 0x00000010130a7825 */ /* 0x002fca00078e0006 */
[----:B------:R-:W2:Y:S04]  /*3ce0*/  LDG.E.CONSTANT R23, desc[UR6][R10.64] ;  /* 0x000000060a177981 */ /* 0x000ea8000c1e9900 */
[----:B------:R0:W3:Y:S02]  /*3cf0*/  LDG.E.64.CONSTANT R8, desc[UR6][R10.64+0x8] ;  /* 0x000008060a087981 */ /* 0x0000e4000c1e9b00 */
[----:B0-----:R-:W-:Y:S02]  /*3d00*/  IMAD.MOV.U32 R10, RZ, RZ, R12 ;  /* 0x000000ffff0a7224 */ /* 0x001fe400078e000c */
[----:B------:R-:W-:-:S05]  /*3d10*/  IMAD.MOV.U32 R11, RZ, RZ, R13 ;  /* 0x000000ffff0b7224 */ /* 0x000fca00078e000d */
        /* <DEDUP_REMOVED lines=16> */
[CC--:B------:R-:W-:Y:S02]  /*3e20*/  @P2 ISETP.LT.U32.AND P1, PT, R2.reuse, R8.reuse, PT ;  /* 0x000000080200220c */ /* 0x0c0fe40003f21070 */
[CC--:B------:R-:W-:Y:S02]  /*3e30*/  @P2 ISETP.GE.U32.AND P0, PT, R2.reuse, R8.reuse, PT ;  /* 0x000000080200220c */ /* 0x0c0fe40003f06070 */
[CC--:B------:R-:W-:Y:S02]  /*3e40*/  @P2 ISETP.LT.AND.EX P1, PT, R3.reuse, R9.reuse, PT, P1 ;  /* 0x000000090300220c */ /* 0x0c0fe40003f21310 */
[CC--:B------:R-:W-:Y:S02]  /*3e50*/  @P2 ISETP.GE.AND.EX P0, PT, R3.reuse, R9.reuse, PT, P0 ;  /* 0x000000090300220c */ /* 0x0c0fe40003f06300 */
[----:B------:R-:W-:Y:S02]  /*3e60*/  @P2 SEL R27, R2, R8, P1 ;  /* 0x00000008021b2207 */ /* 0x000fe40000800000 */
[----:B------:R-:W-:-:S02]  /*3e70*/  @P2 SEL R29, R3, R9, P1 ;  /* 0x00000009031d2207 */ /* 0x000fc40000800000 */
[----:B------:R-:W-:-:S07]  /*3e80*/  @P2 FSEL R22, R4, R23, !P0 ;  /* 0x0000001704162208 */ /* 0x000fce0004000000 */
.L_x_429:
[----:B------:R-:W-:Y:S05]  /*3e90*/  BSYNC.RECONVERGENT B2 ;  /* 0x0000000000027941 */ /* 0x000fea0003800200 */
.L_x_428:
        /* <DEDUP_REMOVED lines=17> */
.L_x_431:
[----:B------:R-:W-:Y:S05]  /*3fb0*/  BSYNC.RECONVERGENT B2 ;  /* 0x0000000000027941 */ /* 0x000fea0003800200 */
.L_x_430:
        /* <DEDUP_REMOVED lines=17> */
.L_x_433:
[----:B------:R-:W-:Y:S05]  /*40d0*/  BSYNC.RECONVERGENT B2 ;  /* 0x0000000000027941 */ /* 0x000fea0003800200 */
.L_x_432:
        /* <DEDUP_REMOVED lines=17> */
.L_x_435:
[----:B------:R-:W-:Y:S05]  /*41f0*/  BSYNC.RECONVERGENT B2 ;  /* 0x0000000000027941 */ /* 0x000fea0003800200 */
.L_x_434:
[----:B------:R-:W-:Y:S01]  /*4200*/  VIADD R18, R18, 0x400 ;  /* 0x0000040012127836 */ /* 0x000fe20000000000 */
[----:B------:R-:W-:Y:S01]  /*4210*/  IADD3 R12, P1, PT, R10, 0x4000, RZ ;  /* 0x000040000a0c7810 */ /* 0x000fe20007f3e0ff */
[----:B------:R-:W-:-:S03]  /*4220*/  VIADD R19, R19, 0x400 ;  /* 0x0000040013137836 */ /* 0x000fc60000000000 */
[----:B------:R-:W-:Y:S01]  /*4230*/  ISETP.GE.AND P0, PT, R18, R5, PT ;  /* 0x000000051200720c */ /* 0x000fe20003f06270 */
[----:B------:R-:W-:-:S12]  /*4240*/  IMAD.X R13, RZ, RZ, R11, P1 ;  /* 0x000000ffff0d7224 */ /* 0x000fd800008e060b */
[----:B------:R-:W-:Y:S05]  /*4250*/  @!P0 BRA `(.L_x_436) ;  /* 0xfffffff8009c8947 */ /* 0x000fea000383ffff */
.L_x_422:
[----:B------:R-:W-:Y:S05]  /*4260*/  BSYNC.RECONVERGENT B1 ;  /* 0x0000000000017941 */ /* 0x000fea0003800200 */
.L_x_421:
        /* <DEDUP_REMOVED lines=31> */
.L_x_438:
[----:B------:R-:W-:Y:S05]  /*4460*/  BSYNC.RECONVERGENT B1 ;  /* 0x0000000000017941 */ /* 0x000fea0003800200 */
.L_x_437:
        /* <DEDUP_REMOVED lines=24> */
.L_x_440:
[----:B------:R-:W-:Y:S05]  /*45f0*/  BSYNC.RECONVERGENT B1 ;  /* 0x0000000000017941 */ /* 0x000fea0003800200 */
.L_x_439:
[----:B0-----:R0:W4:Y:S01]  /*4600*/  SHFL.DOWN PT, R5, R2, 0x4, 0x1f ;  /* 0x08801f0002057f89 */ /* 0x00112200000e0000 */
[----:B------:R-:W-:Y:S01]  /*4610*/  BSSY.RECONVERGENT B1, `(.L_x_441) ;  /* 0x0000017000017945 */ /* 0x000fe20003800200 */
[----:B--2---:R-:W-:Y:S02]  /*4620*/  IMAD.MOV.U32 R3, RZ, RZ, R2 ;  /* 0x000000ffff037224 */ /* 0x004fe400078e0002 */
[----:B------:R0:W2:Y:S01]  /*4630*/  SHFL.DOWN PT, R9, R4, 0x4, 0x1f ;  /* 0x08801f0004097f89 */ /* 0x0000a200000e0000 */
[----:B------:R-:W-:Y:S02]  /*4640*/  IMAD.MOV.U32 R6, RZ, RZ, R4 ;  /* 0x000000ffff067224 */ /* 0x000fe400078e0004 */
[----:B------:R-:W-:Y:S01]  /*4650*/  IMAD.MOV.U32 R7, RZ, RZ, R8 ;  /* 0x000000ffff077224 */ /* 0x000fe200078e0008 */
[----:B------:R0:W0:Y:S01]  /*4660*/  SHFL.DOWN PT, R11, R8, 0x4, 0x1f ;  /* 0x08801f00080b7f89 */ /* 0x00002200000e0000 */
[----:B------:R-:W-:Y:S05]  /*4670*/  @P5 BRA `(.L_x_442) ;  /* 0x0000000000405947 */ /* 0x000fea0003800000 */
[----:B----4-:R-:W-:Y:S01]  /*4680*/  FSETP.GEU.AND P0, PT, R2, R5, PT ;  /* 0x000000050200720b */ /* 0x010fe20003f0e000 */
[----:B------:R-:W-:Y:S02]  /*4690*/  IMAD.MOV.U32 R3, RZ, RZ, R5 ;  /* 0x000000ffff037224 */ /* 0x000fe400078e0005 */
[----:B--2---:R-:W-:Y:S02]  /*46a0*/  IMAD.MOV.U32 R6, RZ, RZ, R9 ;  /* 0x000000ffff067224 */ /* 0x004fe400078e0009 */
        /* <DEDUP_REMOVED lines=13> */
.L_x_442:
[----:B------:R-:W-:Y:S05]  /*4780*/  BSYNC.RECONVERGENT B1 ;  /* 0x0000000000017941 */ /* 0x000fea0003800200 */
.L_x_441:
        /* <DEDUP_REMOVED lines=24> */
.L_x_444:
[----:B------:R-:W-:Y:S05]  /*4910*/  BSYNC.RECONVERGENT B1 ;  /* 0x0000000000017941 */ /* 0x000fea0003800200 */
.L_x_443:
[----:B0-----:R0:W4:Y:S01]  /*4920*/  SHFL.DOWN PT, R3, R2, 0x10, 0x1f ;  /* 0x0a001f0002037f89 */ /* 0x00112200000e0000 */
[----:B------:R-:W-:Y:S01]  /*4930*/  BSSY.RECONVERGENT B1, `(.L_x_445) ;  /* 0x0000017000017945 */ /* 0x000fe20003800200 */
[----:B------:R-:W-:Y:S02]  /*4940*/  IMAD.MOV.U32 R8, RZ, RZ, R2 ;  /* 0x000000ffff087224 */ /* 0x000fe400078e0002 */
[----:B------:R0:W0:Y:S01]  /*4950*/  SHFL.DOWN PT, R9, R4, 0x10, 0x1f ;  /* 0x0a001f0004097f89 */ /* 0x00002200000e0000 */
[----:B--2---:R-:W-:Y:S02]  /*4960*/  IMAD.MOV.U32 R7, RZ, RZ, R4 ;  /* 0x000000ffff077224 */ /* 0x004fe400078e0004 */
[----:B------:R-:W-:Y:S01]  /*4970*/  IMAD.MOV.U32 R6, RZ, RZ, R5 ;  /* 0x000000ffff067224 */ /* 0x000fe200078e0005 */
[----:B-1----:R1:W2:Y:S01]  /*4980*/  SHFL.DOWN PT, R10, R5, 0x10, 0x1f ;  /* 0x0a001f00050a7f89 */ /* 0x0022a200000e0000 */
[----:B------:R-:W-:Y:S05]  /*4990*/  @P3 BRA `(.L_x_446) ;  /* 0x0000000000403947 */ /* 0x000fea0003800000 */
[----:B----4-:R-:W-:Y:S01]  /*49a0*/  FSETP.GEU.AND P0, PT, R2, R3, PT ;  /* 0x000000030200720b */ /* 0x010fe20003f0e000 */
[----:B------:R-:W-:Y:S02]  /*49b0*/  IMAD.MOV.U32 R8, RZ, RZ, R3 ;  /* 0x000000ffff087224 */ /* 0x000fe400078e0003 */
[----:B0-----:R-:W-:Y:S02]  /*49c0*/  IMAD.MOV.U32 R7, RZ, RZ, R9 ;  /* 0x000000ffff077224 */ /* 0x001fe400078e0009 */
[----:B--2---:R-:W-:-:S08]  /*49d0*/  IMAD.MOV.U32 R6, RZ, RZ, R10 ;  /* 0x000000ffff067224 */ /* 0x004fd000078e000a */
        /* <DEDUP_REMOVED lines=12> */
.L_x_446:
[----:B------:R-:W-:Y:S05]  /*4aa0*/  BSYNC.RECONVERGENT B1 ;  /* 0x0000000000017941 */ /* 0x000fea0003800200 */
.L_x_445:
[----:B------:R-:W-:Y:S04]  /*4ab0*/  BSSY.RECONVERGENT B1, `(.L_x_447) ;  /* 0x000000c000017945 */ /* 0x000fe80003800200 */
[----:B------:R-:W-:Y:S05]  /*4ac0*/  @P2 BRA `(.L_x_448) ;  /* 0x0000000000282947 */ /* 0x000fea0003800000 */
[----:B0-----:R-:W0:Y:S01]  /*4ad0*/  S2R R4, SR_CgaCtaId ;  /* 0x0000000000047919 */ /* 0x001e220000008800 */
[----:B----4-:R-:W-:Y:S02]  /*4ae0*/  MOV R3, 0x400 ;  /* 0x0000040000037802 */ /* 0x010fe40000000f00 */
[----:B------:R-:W-:-:S04]  /*4af0*/  SHF.R.U32.HI R2, RZ, 0x1, R0 ;  /* 0x00000001ff027819 */ /* 0x000fc80000011600 */
[----:B------:R-:W-:Y:S02]  /*4b00*/  LOP3.LUT R2, R2, 0x1f0, RZ, 0xc0, !PT ;  /* 0x000001f002027812 */ /* 0x000fe400078ec0ff */
[----:B0-----:R-:W-:-:S05]  /*4b10*/  LEA R3, R4, R3, 0x18 ;  /* 0x0000000304037211 */ /* 0x001fca00078ec0ff */
[----:B-1----:R-:W-:Y:S02]  /*4b20*/  IMAD.IADD R5, R2, 0x1, R3 ;  /* 0x0000000102057824 */ /* 0x002fe400078e0203 */
[----:B------:R-:W-:Y:S02]  /*4b30*/  IMAD.MOV.U32 R2, RZ, RZ, R7 ;  /* 0x000000ffff027224 */ /* 0x000fe400078e0007 */
[----:B------:R-:W-:Y:S01]  /*4b40*/  IMAD.MOV.U32 R3, RZ, RZ, R6 ;  /* 0x000000ffff037224 */ /* 0x000fe200078e0006 */
[----:B------:R0:W-:Y:S04]  /*4b50*/  STS [R5+0x8], R8 ;  /* 0x0000080805007388 */ /* 0x0001e80000000800 */
[----:B------:R0:W-:Y:S02]  /*4b60*/  STS.64 [R5+0x10], R2 ;  /* 0x0000100205007388 */ /* 0x0001e40000000a00 */
.L_x_448:
[----:B------:R-:W-:Y:S05]  /*4b70*/  BSYNC.RECONVERGENT B1 ;  /* 0x0000000000017941 */ /* 0x000fea0003800200 */
.L_x_447:
        /* <DEDUP_REMOVED lines=8> */
[----:B-1----:R-:W1:Y:S04]  /*4c00*/  LDS.64 R4, [R24+0x20] ;  /* 0x0000200018047984 */ /* 0x002e680000000a00 */
[----:B------:R4:W2:Y:S04]  /*4c10*/  LDS R18, [R24+0x28] ;  /* 0x0000280018127984 */ /* 0x0008a80000000800 */
[----:B------:R4:W2:Y:S01]  /*4c20*/  LDS R16, [R24+0x38] ;  /* 0x0000380018107984 */ /* 0x0008a20000000800 */
[----:B0-----:R-:W-:Y:S01]  /*4c30*/  FSETP.GEU.AND P0, PT, R8, R3, PT ;  /* 0x000000030800720b */ /* 0x001fe20003f0e000 */
[----:B------:R-:W-:-:S02]  /*4c40*/  IMAD.MOV.U32 R19, RZ, RZ, R3 ;  /* 0x000000ffff137224 */ /* 0x000fc400078e0003 */
[----:B-1----:R-:W-:Y:S02]  /*4c50*/  IMAD.MOV.U32 R21, RZ, RZ, R4 ;  /* 0x000000ffff157224 */ /* 0x002fe400078e0004 */
[----:B------:R-:W-:-:S08]  /*4c60*/  IMAD.MOV.U32 R20, RZ, RZ, R5 ;  /* 0x000000ffff147224 */ /* 0x000fd000078e0005 */
[----:B--2-4-:R-:W-:Y:S05]  /*4c70*/  @!P0 BRA `(.L_x_450) ;  /* 0x00000000002c8947 */ /* 0x014fea0003800000 */
        /* <DEDUP_REMOVED lines=11> */
.L_x_450:
[----:B------:R-:W-:Y:S05]  /*4d30*/  BSYNC.RECONVERGENT B1 ;  /* 0x0000000000017941 */ /* 0x000fea0003800200 */
.L_x_449:
        /* <DEDUP_REMOVED lines=27> */
.L_x_452:
[----:B------:R-:W-:Y:S05]  /*4ef0*/  BSYNC.RECONVERGENT B1 ;  /* 0x0000000000017941 */ /* 0x000fea0003800200 */
.L_x_451:
        /* <DEDUP_REMOVED lines=17> */
.L_x_454:
[----:B------:R-:W-:Y:S05]  /*5010*/  BSYNC.RECONVERGENT B1 ;  /* 0x0000000000017941 */ /* 0x000fea0003800200 */
.L_x_453:
        /* <DEDUP_REMOVED lines=17> */
.L_x_456:
[----:B------:R-:W-:Y:S05]  /*5130*/  BSYNC.RECONVERGENT B1 ;  /* 0x0000000000017941 */ /* 0x000fea0003800200 */
.L_x_455:
        /* <DEDUP_REMOVED lines=17> */
.L_x_458:
[----:B------:R-:W-:Y:S05]  /*5250*/  BSYNC.RECONVERGENT B1 ;  /* 0x0000000000017941 */ /* 0x000fea0003800200 */
.L_x_457:
        /* <DEDUP_REMOVED lines=17> */
.L_x_460:
[----:B------:R-:W-:Y:S05]  /*5370*/  BSYNC.RECONVERGENT B1 ;  /* 0x0000000000017941 */ /* 0x000fea0003800200 */
.L_x_459:
        /* <DEDUP_REMOVED lines=16> */
.L_x_382:
[----:B------:R-:W-:Y:S05]  /*5480*/  BSYNC.RECONVERGENT B0 ;  /* 0x0000000000007941 */ /* 0x000fea0003800200 */
.L_x_349:
        /* <DEDUP_REMOVED lines=8> */
.L_x_461:
        /* <DEDUP_REMOVED lines=15> */
.L_x_700:


//--------------------- .text._ZN6thrust24THRUST_300001_SM_1000_NS8cuda_cub4core6detail13_kernel_agentINS1_8__reduce10DrainAgentIiEEJN3cub18CUB_300001_SM_10009GridQueueIjEEiEEEvDpT0_ --------------------------
	.section	.text._ZN6thrust24THRUST_300001_SM_1000_NS8cuda_cub4core6detail13_kernel_agentINS1_8__reduce10DrainAgentIiEEJN3cub18CUB_300001_SM_10009GridQueueIjEEiEEEvDpT0_,"ax",@progbits
	.align	128
        .global         _ZN6thrust24THRUST_300001_SM_1000_NS8cuda_cub4core6detail13_kernel_agentINS1_8__reduce10DrainAgentIiEEJN3cub18CUB_300001_SM_10009GridQueueIjEEiEEEvDpT0_
        .type           _ZN6thrust24THRUST_300001_SM_1000_NS8cuda_cub4core6detail13_kernel_agentINS1_8__reduce10DrainAgentIiEEJN3cub18CUB_300001_SM_10009GridQueueIjEEiEEEvDpT0_,@function
        .size           _ZN6thrust24THRUST_300001_SM_1000_NS8cuda_cub4core6detail13_kernel_agentINS1_8__reduce10DrainAgentIiEEJN3cub18CUB_300001_SM_10009GridQueueIjEEiEEEvDpT0_,(.L_x_701 - _ZN6thrust24THRUST_300001_SM_1000_NS8cuda_cub4core6detail13_kernel_agentINS1_8__reduce10DrainAgentIiEEJN3cub18CUB_300001_SM_10009GridQueueIjEEiEEEvDpT0_)
        .other          _ZN6thrust24THRUST_300001_SM_1000_NS8cuda_cub4core6detail13_kernel_agentINS1_8__reduce10DrainAgentIiEEJN3cub18CUB_300001_SM_10009GridQueueIjEEiEEEvDpT0_,@"STO_CUDA_ENTRY STV_DEFAULT"
_ZN6thrust24THRUST_300001_SM_1000_NS8cuda_cub4core6detail13_kernel_agentINS1_8__reduce10DrainAgentIiEEJN3cub18CUB_300001_SM_10009GridQueueIjEEiEEEvDpT0_:
.text._ZN6thrust24THRUST_300001_SM_1000_NS8cuda_cub4core6detail13_kernel_agentINS1_8__reduce10DrainAgentIiEEJN3cub18CUB_300001_SM_10009GridQueueIjEEiEEEvDpT0_:
[----:B------:R-:W-:Y:S08]  /*0000*/  LDC R1, c[0x0][0x37c] ;  /* 0x0000df00ff017b82 */ /* 0x000ff00000000800 */
[----:B------:R-:W0:Y:S01]  /*0010*/  LDC.64 R2, c[0x0][0x380] ;  /* 0x0000e000ff027b82 */ /* 0x000e220000000a00 */
[----:B------:R-:W0:Y:S07]  /*0020*/  LDCU.64 UR4, c[0x0][0x358] ;  /* 0x00006b00ff0477ac */ /* 0x000e2e0008000a00 */
[----:B------:R-:W1:Y:S01]  /*0030*/  LDC R5, c[0x0][0x388] ;  /* 0x0000e200ff057b82 */ /* 0x000e620000000800 */
[----:B0-----:R-:W-:Y:S04]  /*0040*/  STG.E desc[UR4][R2.64+0x4], RZ ;  /* 0x000004ff02007986 */ /* 0x001fe8000c101904 */
[----:B-1----:R-:W-:Y:S01]  /*0050*/  STG.E desc[UR4][R2.64], R5 ;  /* 0x0000000502007986 */ /* 0x002fe2000c101904 */
[----:B------:R-:W-:Y:S05]  /*0060*/  EXIT ;  /* 0x000000000000794d */ /* 0x000fea0003800000 */
.L_x_462:
        /* <DEDUP_REMOVED lines=9> */
.L_x_701:


//--------------------- .text._ZN6thrust24THRUST_300001_SM_1000_NS8cuda_cub4core6detail13_kernel_agentINS1_8__reduce11ReduceAgentINS0_12zip_iteratorIN4cuda3std3__45tupleIJNS0_6detail15normal_iteratorINS0_10device_ptrIfEEEENS0_17counting_iteratorIlNS0_11use_defaultESI_SI_EEEEEEEPNSB_IJflEEESM_iNS1_9__extrema9arg_max_fIflNSA_4lessIfEEEEEEJSL_SN_iN3cub18CUB_300001_SM_100013GridEvenShareIiEENSV_9GridQueueIjEESS_EEEvDpT0_ --------------------------
	.section	.text._ZN6thrust24THRUST_300001_SM_1000_NS8cuda_cub4core6detail13_kernel_agentINS1_8__reduce11ReduceAgentINS0_12zip_iteratorIN4cuda3std3__45tupleIJNS0_6detail15normal_iteratorINS0_10device_ptrIfEEEENS0_17counting_iteratorIlNS0_11use_defaultESI_SI_EEEEEEEPNSB_IJflEEESM_iNS1_9__extrema9arg_max_fIflNSA_4lessIfEEEEEEJSL_SN_iN3cub18CUB_300001_SM_100013GridEvenShareIiEENSV_9GridQueueIjEESS_EEEvDpT0_,"ax",@progbits
	.align	128
        .global         _ZN6thrust24THRUST_300001_SM_1000_NS8cuda_cub4core6detail13_kernel_agentINS1_8__reduce11ReduceAgentINS0_12zip_iteratorIN4cuda3std3__45tupleIJNS0_6detail15normal_iteratorINS0_10device_ptrIfEEEENS0_17counting_iteratorIlNS0_11use_defaultESI_SI_EEEEEEEPNSB_IJflEEESM_iNS1_9__extrema9arg_max_fIflNSA_4lessIfEEEEEEJSL_SN_iN3cub18CUB_300001_SM_100013GridEvenShareIiEENSV_9GridQueueIjEESS_EEEvDpT0_
        .type           _ZN6thrust24THRUST_300001_SM_1000_NS8cuda_cub4core6detail13_kernel_agentINS1_8__reduce11ReduceAgentINS0_12zip_iteratorIN4cuda3std3__45tupleIJNS0_6detail15normal_iteratorINS0_10device_ptrIfEEEENS0_17counting_iteratorIlNS0_11use_defaultESI_SI_EEEEEEEPNSB_IJflEEESM_iNS1_9__extrema9arg_max_fIflNSA_4lessIfEEEEEEJSL_SN_iN3cub18CUB_300001_SM_100013GridEvenShareIiEENSV_9GridQueueIjEESS_EEEvDpT0_,@function
        .size           _ZN6thrust24THRUST_300001_SM_1000_NS8cuda_cub4core6detail13_kernel_agentINS1_8__reduce11ReduceAgentINS0_12zip_iteratorIN4cuda3std3__45tupleIJNS0_6detail15normal_iteratorINS0_10device_ptrIfEEEENS0_17counting_iteratorIlNS0_11use_defaultESI_SI_EEEEEEEPNSB_IJflEEESM_iNS1_9__extrema9arg_max_fIflNSA_4lessIfEEEEEEJSL_SN_iN3cub18CUB_300001_SM_100013GridEvenShareIiEENSV_9GridQueueIjEESS_EEEvDpT0_,(.L_x_702 - _ZN6thrust24THRUST_300001_SM_1000_NS8cuda_cub4core6detail13_kernel_agentINS1_8__reduce11ReduceAgentINS0_12zip_iteratorIN4cuda3std3__45tupleIJNS0_6detail15normal_iteratorINS0_10device_ptrIfEEEENS0_17counting_iteratorIlNS0_11use_defaultESI_SI_EEEEEEEPNSB_IJflEEESM_iNS1_9__extrema9arg_max_fIflNSA_4lessIfEEEEEEJSL_SN_iN3cub18CUB_300001_SM_100013GridEvenShareIiEENSV_9GridQueueIjEESS_EEEvDpT0_)
        .other          _ZN6thrust24THRUST_300001_SM_1000_NS8cuda_cub4core6detail13_kernel_agentINS1_8__reduce11ReduceAgentINS0_12zip_iteratorIN4cuda3std3__45tupleIJNS0_6detail15normal_iteratorINS0_10device_ptrIfEEEENS0_17counting_iteratorIlNS0_11use_defaultESI_SI_EEEEEEEPNSB_IJflEEESM_iNS1_9__extrema9arg_max_fIflNSA_4lessIfEEEEEEJSL_SN_iN3cub18CUB_300001_SM_100013GridEvenShareIiEENSV_9GridQueueIjEESS_EEEvDpT0_,@"STO_CUDA_ENTRY STV_DEFAULT"
_ZN6thrust24THRUST_300001_SM_1000_NS8cuda_cub4core6detail13_kernel_agentINS1_8__reduce11ReduceAgentINS0_12zip_iteratorIN4cuda3std3__45tupleIJNS0_6detail15normal_iteratorINS0_10device_ptrIfEEEENS0_17counting_iteratorIlNS0_11use_defaultESI_SI_EEEEEEEPNSB_IJflEEESM_iNS1_9__extrema9arg_max_fIflNSA_4lessIfEEEEEEJSL_SN_iN3cub18CUB_300001_SM_100013GridEvenShareIiEENSV_9GridQueueIjEESS_EEEvDpT0_:
.text._ZN6thrust24THRUST_300001_SM_1000_NS8cuda_cub4core6detail13_kernel_agentINS1_8__reduce11ReduceAgentINS0_12zip_iteratorIN4cuda3std3__45tupleIJNS0_6detail15normal_iteratorINS0_10device_ptrIfEEEENS0_17counting_iteratorIlNS0_11use_defaultESI_SI_EEEEEEEPNSB_IJflEEESM_iNS1_9__extrema9arg_max_fIflNSA_4lessIfEEEEEEJSL_SN_iN3cub18CUB_300001_SM_100013GridEvenShareIiEENSV_9GridQueueIjEESS_EEEvDpT0_:
[----:B------:R-:W-:Y:S01]  /*0000*/  LDC R1, c[0x0][0x37c] ;  /* 0x0000df00ff017b82 */ /* 0x000fe20000000800 */
[----:B------:R-:W0:Y:S01]  /*0010*/  S2R R0, SR_CTAID.X ;  /* 0x0000000000007919 */ /* 0x000e220000002500 */
[----:B------:R-:W1:Y:S01]  /*0020*/  LDCU UR4, c[0x0][0x398] ;  /* 0x00007300ff0477ac */ /* 0x000e620008000800 */
[----:B------:R-:W-:Y:S01]  /*0030*/  BSSY.RECONVERGENT B0, `(.L_x_463) ;  /* 0x0000586000007945 */ /* 0x000fe20003800200 */
[----:B------:R-:W2:Y:S01]  /*0040*/  LDCU UR6, c[0x0][0x370] ;  /* 0x00006e00ff0677ac */ /* 0x000ea20008000800 */
[----:B------:R-:W3:Y:S01]  /*0050*/  LDCU.64 UR10, c[0x0][0x358] ;  /* 0x00006b00ff0a77ac */ /* 0x000ee20008000a00 */
[----:B-1----:R-:W-:Y:S01]  /*0060*/  IMAD.U32 R4, RZ, RZ, UR4 ;  /* 0x00000004ff047e24 */ /* 0x002fe2000f8e00ff */
[----:B--2---:R-:W-:Y:S01]  /*0070*/  UIMAD UR6, UR6, 0x500, URZ ;  /* 0x00000500060678a4 */ /* 0x004fe2000f8e02ff */
[----:B0-----:R-:W-:-:S04]  /*0080*/  IMAD R5, R0, 0x500, RZ ;  /* 0x0000050000057824 */ /* 0x001fc800078e02ff */
[----:B------:R-:W-:-:S05]  /*0090*/  VIADD R3, R5, 0x500 ;  /* 0x0000050005037836 */ /* 0x000fca0000000000 */
[----:B------:R-:W-:-:S13]  /*00a0*/  ISETP.GT.AND P0, PT, R3, R4, PT ;  /* 0x000000040300720c */ /* 0x000fda0003f04270 */
[----:B---3--:R-:W-:Y:S05]  /*00b0*/  @!P0 BRA `(.L_x_464) ;  /* 0x0000003000b48947 */ /* 0x008fea0003800000 */
[----:B------:R-:W0:Y:S01]  /*00c0*/  S2R R2, SR_TID.X ;  /* 0x0000000000027919 */ /* 0x000e220000002100 */
[----:B------:R-:W-:Y:S01]  /*00d0*/  IMAD.IADD R3, R4, 0x1, -R5 ;  /* 0x0000000104037824 */ /* 0x000fe200078e0a05 */
[----:B------:R-:W1:Y:S01]  /*00e0*/  LDCU.64 UR6, c[0x0][0x388] ;  /* 0x00007100ff0677ac */ /* 0x000e620008000a00 */
[----:B------:R-:W-:Y:S01]  /*00f0*/  BSSY.RECONVERGENT B1, `(.L_x_465) ;  /* 0x000000f000017945 */ /* 0x000fe20003800200 */
[----:B------:R-:W-:Y:S01]  /*0100*/  CS2R R6, SRZ ;  /* 0x0000000000067805 */ /* 0x000fe2000001ff00 */
[----:B------:R-:W-:Y:S01]  /*0110*/  IMAD.MOV.U32 R8, RZ, RZ, RZ ;  /* 0x000000ffff087224 */ /* 0x000fe200078e00ff */
[----:B------:R-:W2:Y:S01]  /*0120*/  LDCU.64 UR8, c[0x0][0x388] ;  /* 0x00007100ff0877ac */ /* 0x000ea20008000a00 */
[----:B0-----:R-:W-:Y:S01]  /*0130*/  ISETP.GE.AND P0, PT, R2, R3, PT ;  /* 0x000000030200720c */ /* 0x001fe20003f06270 */
[----:B------:R-:W-:-:S12]  /*0140*/  IMAD.MOV.U32 R10, RZ, RZ, R2 ;  /* 0x000000ffff0a7224 */ /* 0x000fd800078e0002 */
[----:B-12---:R-:W-:Y:S05]  /*0150*/  @P0 BRA `(.L_x_466) ;  /* 0x0000000000200947 */ /* 0x006fea0003800000 */
[----:B------:R-:W0:Y:S01]  /*0160*/  LDC.64 R12, c[0x0][0x380] ;  /* 0x0000e000ff0c7b82 */ /* 0x000e220000000a00 */
[----:B------:R-:W-:Y:S01]  /*0170*/  IMAD.IADD R9, R5, 0x1, R2 ;  /* 0x0000000105097824 */ /* 0x000fe200078e0202 */
[----:B------:R-:W1:Y:S03]  /*0180*/  LDCU.64 UR4, c[0x0][0x388] ;  /* 0x00007100ff0477ac */ /* 0x000e660008000a00 */
[----:B0-----:R-:W-:-:S05]  /*0190*/  IMAD.WIDE R12, R9, 0x4, R12 ;  /* 0x00000004090c7825 */ /* 0x001fca00078e020c */
[----:B------:R0:W5:Y:S01]  /*01a0*/  LDG.E R7, desc[UR10][R12.64] ;  /* 0x0000000a0c077981 */ /* 0x000162000c1e1900 */
[----:B-1----:R-:W-:Y:S01]  /*01b0*/  IADD3 R6, P0, PT, R9, UR4, RZ ;  /* 0x0000000409067c10 */ /* 0x002fe2000ff1e0ff */
[----:B------:R-:W-:-:S03]  /*01c0*/  VIADD R10, R2, 0x100 ;  /* 0x00000100020a7836 */ /* 0x000fc60000000000 */
[----:B------:R-:W-:-:S09]  /*01d0*/  LEA.HI.X.SX32 R8, R9, UR5, 0x1, P0 ;  /* 0x0000000509087c11 */ /* 0x000fd200080f0eff */
.L_x_466:
[----:B------:R-:W-:Y:S05]  /*01e0*/  BSYNC.RECONVERGENT B1 ;  /* 0x0000000000017941 */ /* 0x000fea0003800200 */
.L_x_465:
[----:B------:R-:W-:Y:S01]  /*01f0*/  ISETP.GE.AND P0, PT, R10, R3, PT ;  /* 0x000000030a00720c */ /* 0x000fe20003f06270 */
[----:B------:R-:W-:-:S12]  /*0200*/  BSSY.RECONVERGENT B1, `(.L_x_467) ;  /* 0x0000091000017945 */ /* 0x000fd80003800200 */
[----:B------:R-:W-:Y:S05]  /*0210*/  @P0 BRA `(.L_x_468) ;  /* 0x00000008003c0947 */ /* 0x000fea0003800000 */
[----:B------:R-:W-:Y:S01]  /*0220*/  LOP3.LUT R9, RZ, R10, RZ, 0x33, !PT ;  /* 0x0000000aff097212 */ /* 0x000fe200078e33ff */
[----:B------:R-:W-:Y:S03]  /*0230*/  BSSY.RECONVERGENT B2, `(.L_x_469) ;  /* 0x0000028000027945 */ /* 0x000fe60003800200 */
[----:B------:R-:W-:-:S04]  /*0240*/  IADD3 R11, PT, PT, -R5, R4, R9 ;  /* 0x00000004050b7210 */ /* 0x000fc80007ffe109 */
[----:B------:R-:W-:-:S04]  /*0250*/  LOP3.LUT R4, R11, 0x300, RZ, 0xc0, !PT ;  /* 0x000003000b047812 */ /* 0x000fc800078ec0ff */
[----:B------:R-:W-:-:S13]  /*0260*/  ISETP.NE.AND P0, PT, R4, 0x300, PT ;  /* 0x000003000400780c */ /* 0x000fda0003f05270 */
[----:B------:R-:W-:Y:S05]  /*0270*/  @!P0 BRA `(.L_x_470) ;  /* 0x00000000008c8947 */ /* 0x000fea0003800000 */
[----:B0-----:R-:W0:Y:S01]  /*0280*/  LDC.64 R12, c[0x0][0x380] ;  /* 0x0000e000ff0c7b82 */ /* 0x001e220000000a00 */
[----:B------:R-:W-:Y:S01]  /*0290*/  LEA.HI R4, R11, 0x1, RZ, 0x18 ;  /* 0x000000010b047811 */ /* 0x000fe200078fc0ff */
[----:B------:R-:W-:-:S03]  /*02a0*/  IMAD.IADD R9, R5, 0x1, R10 ;  /* 0x0000000105097824 */ /* 0x000fc600078e020a */
[----:B------:R-:W-:-:S05]  /*02b0*/  LOP3.LUT R4, R4, 0x3, RZ, 0xc0, !PT ;  /* 0x0000000304047812 */ /* 0x000fca00078ec0ff */
[----:B------:R-:W-:-:S07]  /*02c0*/  IMAD.MOV R4, RZ, RZ, -R4 ;  /* 0x000000ffff047224 */ /* 0x000fce00078e0a04 */
.L_x_473:
[----:B0-----:R-:W-:-:S06]  /*02d0*/  IMAD.WIDE R14, R9, 0x4, R12 ;  /* 0x00000004090e7825 */ /* 0x001fcc00078e020c */
[----:B------:R-:W2:Y:S01]  /*02e0*/  LDG.E R15, desc[UR10][R14.64] ;  /* 0x0000000a0e0f7981 */ /* 0x000ea2000c1e1900 */
[C---:B------:R-:W-:Y:S01]  /*02f0*/  IADD3 R20, P1, PT, R9.reuse, UR6, RZ ;  /* 0x0000000609147c10 */ /* 0x040fe2000ff3e0ff */
[----:B------:R-:W-:Y:S01]  /*0300*/  VIADD R4, R4, 0x1 ;  /* 0x0000000104047836 */ /* 0x000fe20000000000 */
[----:B------:R-:W-:Y:S01]  /*0310*/  BSSY.RECONVERGENT B3, `(.L_x_471) ;  /* 0x0000016000037945 */ /* 0x000fe20003800200 */
[----:B------:R-:W-:Y:S01]  /*0320*/  IMAD.MOV.U32 R17, RZ, RZ, R6 ;  /* 0x000000ffff117224 */ /* 0x000fe200078e0006 */
[----:B------:R-:W-:Y:S01]  /*0330*/  LEA.HI.X.SX32 R19, R9, UR7, 0x1, P1 ;  /* 0x0000000709137c11 */ /* 0x000fe200088f0eff */
[----:B------:R-:W-:Y:S01]  /*0340*/  IMAD.MOV.U32 R18, RZ, RZ, R8 ;  /* 0x000000ffff127224 */ /* 0x000fe200078e0008 */
[----:B------:R-:W-:Y:S01]  /*0350*/  ISETP.NE.AND P2, PT, R4, RZ, PT ;  /* 0x000000ff0400720c */ /* 0x000fe20003f45270 */
[----:B-----5:R-:W-:Y:S02]  /*0360*/  IMAD.MOV.U32 R16, RZ, RZ, R7 ;  /* 0x000000ffff107224 */ /* 0x020fe400078e0007 */
[----:B------:R-:W-:-:S02]  /*0370*/  IMAD.MOV.U32 R6, RZ, RZ, R20 ;  /* 0x000000ffff067224 */ /* 0x000fc400078e0014 */
        /* <DEDUP_REMOVED lines=15> */
.L_x_472:
[----:B------:R-:W-:Y:S05]  /*0470*/  BSYNC.RECONVERGENT B3 ;  /* 0x0000000000037941 */ /* 0x000fea0003800200 */
.L_x_471:
[----:B------:R-:W-:Y:S02]  /*0480*/  VIADD R10, R10, 0x100 ;  /* 0x000001000a0a7836 */ /* 0x000fe40000000000 */
[----:B------:R-:W-:Y:S01]  /*0490*/  VIADD R9, R9, 0x100 ;  /* 0x0000010009097836 */ /* 0x000fe20000000000 */
[----:B------:R-:W-:Y:S06]  /*04a0*/  @P2 BRA `(.L_x_473) ;  /* 0xfffffffc00882947 */ /* 0x000fec000383ffff */
.L_x_470:
[----:B------:R-:W-:Y:S05]  /*04b0*/  BSYNC.RECONVERGENT B2 ;  /* 0x0000000000027941 */ /* 0x000fea0003800200 */
.L_x_469:
[----:B------:R-:W-:-:S13]  /*04c0*/  ISETP.GE.U32.AND P0, PT, R11, 0x300, PT ;  /* 0x000003000b00780c */ /* 0x000fda0003f06070 */
[----:B------:R-:W-:Y:S05]  /*04d0*/  @!P0 BRA `(.L_x_468) ;  /* 0x00000004008c8947 */ /* 0x000fea0003800000 */
[----:B0-----:R-:W0:Y:S01]  /*04e0*/  LDC.64 R12, c[0x0][0x380] ;  /* 0x0000e000ff0c7b82 */ /* 0x001e220000000a00 */
[----:B------:R-:W-:-:S04]  /*04f0*/  IMAD.IADD R9, R5, 0x1, R10 ;  /* 0x0000000105097824 */ /* 0x000fc800078e020a */
[C---:B------:R-:W-:Y:S02]  /*0500*/  VIADD R19, R9.reuse, 0x100 ;  /* 0x0000010009137836 */ /* 0x040fe40000000000 */
[C---:B------:R-:W-:Y:S02]  /*0510*/  VIADD R18, R9.reuse, 0x200 ;  /* 0x0000020009127836 */ /* 0x040fe40000000000 */
[----:B------:R-:W-:Y:S01]  /*0520*/  VIADD R20, R9, 0x300 ;  /* 0x0000030009147836 */ /* 0x000fe20000000000 */
[----:B0-----:R-:W-:-:S05]  /*0530*/  IADD3 R4, P0, PT, R12, 0x800, RZ ;  /* 0x000008000c047810 */ /* 0x001fca0007f1e0ff */
[----:B------:R-:W-:-:S08]  /*0540*/  IMAD.X R5, RZ, RZ, R13, P0 ;  /* 0x000000ffff057224 */ /* 0x000fd000000e060d */
.L_x_482:
[----:B------:R-:W-:-:S05]  /*0550*/  IMAD.WIDE R14, R9, 0x4, R4 ;  /* 0x00000004090e7825 */ /* 0x000fca00078e0204 */
[----:B------:R-:W2:Y:S04]  /*0560*/  LDG.E R22, desc[UR10][R14.64+-0x800] ;  /* 0xfff8000a0e167981 */ /* 0x000ea8000c1e1900 */
[----:B-----5:R0:W5:Y:S04]  /*0570*/  LDG.E R24, desc[UR10][R14.64+-0x400] ;  /* 0xfffc000a0e187981 */ /* 0x020168000c1e1900 */
[----:B------:R0:W5:Y:S04]  /*0580*/  LDG.E R11, desc[UR10][R14.64] ;  /* 0x0000000a0e0b7981 */ /* 0x000168000c1e1900 */
[----:B------:R0:W5:Y:S01]  /*0590*/  LDG.E R12, desc[UR10][R14.64+0x400] ;  /* 0x0004000a0e0c7981 */ /* 0x000162000c1e1900 */
[C---:B------:R-:W-:Y:S01]  /*05a0*/  IADD3 R21, P1, PT, R9.reuse, UR8, RZ ;  /* 0x0000000809157c10 */ /* 0x040fe2000ff3e0ff */
[----:B------:R-:W-:Y:S03]  /*05b0*/  BSSY.RECONVERGENT B2, `(.L_x_474) ;  /* 0x0000012000027945 */ /* 0x000fe60003800200 */
[----:B------:R-:W-:Y:S01]  /*05c0*/  LEA.HI.X.SX32 R23, R9, UR9, 0x1, P1 ;  /* 0x0000000909177c11 */ /* 0x000fe200088f0eff */
[----:B------:R-:W-:-:S04]  /*05d0*/  IMAD.MOV.U32 R16, RZ, RZ, R21 ;  /* 0x000000ffff107224 */ /* 0x000fc800078e0015 */
        /* <DEDUP_REMOVED lines=15> */
.L_x_475:
[----:B------:R-:W-:Y:S05]  /*06d0*/  BSYNC.RECONVERGENT B2 ;  /* 0x0000000000027941 */ /* 0x000fea0003800200 */
.L_x_474:
[----:B-----5:R-:W-:Y:S01]  /*06e0*/  FSETP.GEU.AND P0, PT, R13, R24, PT ;  /* 0x000000180d00720b */ /* 0x020fe20003f0e000 */
[----:B------:R-:W-:Y:S01]  /*06f0*/  BSSY.RECONVERGENT B2, `(.L_x_476) ;  /* 0x0000012000027945 */ /* 0x000fe20003800200 */
[----:B------:R-:W-:Y:S01]  /*0700*/  IADD3 R15, P1, PT, R19, UR8, RZ ;  /* 0x00000008130f7c10 */ /* 0x000fe2000ff3e0ff */
[----:B------:R-:W-:-:S03]  /*0710*/  IMAD.MOV.U32 R6, RZ, RZ, R24 ;  /* 0x000000ffff067224 */ /* 0x000fc600078e0018 */
[----:B------:R-:W-:Y:S01]  /*0720*/  LEA.HI.X.SX32 R14, R19, UR9, 0x1, P1 ;  /* 0x00000009130e7c11 */ /* 0x000fe200088f0eff */
        /* <DEDUP_REMOVED lines=14> */
.L_x_477:
[----:B------:R-:W-:Y:S05]  /*0810*/  BSYNC.RECONVERGENT B2 ;  /* 0x0000000000027941 */ /* 0x000fea0003800200 */
.L_x_476:
[----:B------:R-:W-:Y:S01]  /*0820*/  FSETP.GEU.AND P0, PT, R6, R11, PT ;  /* 0x0000000b0600720b */ /* 0x000fe20003f0e000 */
[----:B------:R-:W-:Y:S01]  /*0830*/  BSSY.RECONVERGENT B2, `(.L_x_478) ;  /* 0x0000013000027945 */ /* 0x000fe20003800200 */
[----:B------:R-:W-:Y:S01]  /*0840*/  IADD3 R16, P1, PT, R18, UR8, RZ ;  /* 0x0000000812107c10 */ /* 0x000fe2000ff3e0ff */
[----:B------:R-:W-:Y:S01]  /*0850*/  IMAD.MOV.U32 R13, RZ, RZ, R11 ;  /* 0x000000ffff0d7224 */ /* 0x000fe200078e000b */
[----:B------:R-:W-:Y:S02]  /*0860*/  IADD3 R21, P2, PT, R20, UR8, RZ ;  /* 0x0000000814157c10 */ /* 0x000fe4000ff5e0ff */
        /* <DEDUP_REMOVED lines=15> */
.L_x_479:
[----:B------:R-:W-:Y:S05]  /*0960*/  BSYNC.RECONVERGENT B2 ;  /* 0x0000000000027941 */ /* 0x000fea0003800200 */
.L_x_478:
[----:B------:R-:W-:Y:S01]  /*0970*/  FSETP.GEU.AND P0, PT, R13, R12, PT ;  /* 0x0000000c0d00720b */ /* 0x000fe20003f0e000 */
[----:B------:R-:W-:Y:S01]  /*0980*/  BSSY.RECONVERGENT B2, `(.L_x_480) ;  /* 0x0000011000027945 */ /* 0x000fe20003800200 */
[----:B------:R-:W-:Y:S01]  /*0990*/  LEA.HI.X.SX32 R16, R20, UR9, 0x1, P2 ;  /* 0x0000000914107c11 */ /* 0x000fe200090f0eff */
        /* <DEDUP_REMOVED lines=15> */
.L_x_481:
[----:B------:R-:W-:Y:S05]  /*0a90*/  BSYNC.RECONVERGENT B2 ;  /* 0x0000000000027941 */ /* 0x000fea0003800200 */
.L_x_480:
[----:B------:R-:W-:Y:S02]  /*0aa0*/  VIADD R10, R10, 0x400 ;  /* 0x000004000a0a7836 */ /* 0x000fe40000000000 */
[----:B------:R-:W-:Y:S02]  /*0ab0*/  VIADD R19, R19, 0x400 ;  /* 0x0000040013137836 */ /* 0x000fe40000000000 */
[----:B------:R-:W-:Y:S01]  /*0ac0*/  VIADD R18, R18, 0x400 ;  /* 0x0000040012127836 */ /* 0x000fe20000000000 */
[----:B------:R-:W-:Y:S01]  /*0ad0*/  ISETP.GE.AND P0, PT, R10, R3, PT ;  /* 0x000000030a00720c */ /* 0x000fe20003f06270 */
[----:B------:R-:W-:Y:S02]  /*0ae0*/  VIADD R20, R20, 0x400 ;  /* 0x0000040014147836 */ /* 0x000fe40000000000 */
[----:B------:R-:W-:-:S10]  /*0af0*/  VIADD R9, R9, 0x400 ;  /* 0x0000040009097836 */ /* 0x000fd40000000000 */
[----:B------:R-:W-:Y:S05]  /*0b00*/  @!P0 BRA `(.L_x_482) ;  /* 0xfffffff800908947 */ /* 0x000fea000383ffff */
.L_x_468:
[----:B------:R-:W-:Y:S05]  /*0b10*/  BSYNC.RECONVERGENT B1 ;  /* 0x0000000000017941 */ /* 0x000fea0003800200 */
.L_x_467:
[----:B------:R-:W-:-:S13]  /*0b20*/  ISETP.GE.AND P0, PT, R3, 0x100, PT ;  /* 0x000001000300780c */ /* 0x000fda0003f06270 */
[----:B------:R-:W-:Y:S05]  /*0b30*/  @!P0 BRA `(.L_x_483) ;  /* 0x00000010008c8947 */ /* 0x000fea0003800000 */
[----:B0-----:R-:W0:Y:S01]  /*0b40*/  S2R R12, SR_LANEID ;  /* 0x00000000000c7919 */ /* 0x001e220000000000 */
[----:B------:R-:W-:Y:S01]  /*0b50*/  BSSY.RECONVERGENT B1, `(.L_x_484) ;  /* 0x000001b000017945 */ /* 0x000fe20003800200 */
[----:B------:R-:W-:Y:S01]  /*0b60*/  IMAD.MOV.U32 R9, RZ, RZ, R6 ;  /* 0x000000ffff097224 */ /* 0x000fe200078e0006 */
[----:B-----5:R1:W2:Y:S01]  /*0b70*/  SHFL.DOWN PT, R4, R7, 0x1, 0x1f ;  /* 0x08201f0007047f89 */ /* 0x0202a200000e0000 */
        /* <DEDUP_REMOVED lines=24> */
.L_x_485:
[----:B------:R-:W-:Y:S05]  /*0d00*/  BSYNC.RECONVERGENT B1 ;  /* 0x0000000000017941 */ /* 0x000fea0003800200 */
.L_x_484:
        /* <DEDUP_REMOVED lines=12> */
[----:B---3--:R-:W-:Y:S02]  /*0dd0*/  IMAD.MOV.U32 R5, RZ, RZ, R12 ;  /* 0x000000ffff057224 */ /* 0x008fe400078e000c */
[----:B--2---:R-:W-:Y:S02]  /*0de0*/  IMAD.MOV.U32 R8, RZ, RZ, R7 ;  /* 0x000000ffff087224 */ /* 0x004fe400078e0007 */
        /* <DEDUP_REMOVED lines=13> */
.L_x_487:
[----:B------:R-:W-:Y:S05]  /*0ec0*/  BSYNC.RECONVERGENT B1 ;  /* 0x0000000000017941 */ /* 0x000fea0003800200 */
.L_x_486:
[----:B0-----:R0:W4:Y:S01]  /*0ed0*/  SHFL.DOWN PT, R9, R4, 0x4, 0x1f ;  /* 0x08801f0004097f89 */ /* 0x00112200000e0000 */
[----:B------:R-:W-:Y:S01]  /*0ee0*/  BSSY.RECONVERGENT B1, `(.L_x_488) ;  /* 0x0000017000017945 */ /* 0x000fe20003800200 */
[----:B-1----:R-:W-:Y:S02]  /*0ef0*/  IMAD.MOV.U32 R6, RZ, RZ, R5 ;  /* 0x000000ffff067224 */ /* 0x002fe400078e0005 */
[----:B------:R0:W1:Y:S01]  /*0f00*/  SHFL.DOWN PT, R10, R5, 0x4, 0x1f ;  /* 0x08801f00050a7f89 */ /* 0x00006200000e0000 */
[----:B--2---:R-:W-:Y:S02]  /*0f10*/  IMAD.MOV.U32 R7, RZ, RZ, R8 ;  /* 0x000000ffff077224 */ /* 0x004fe400078e0008 */
[----:B------:R-:W-:Y:S01]  /*0f20*/  IMAD.MOV.U32 R3, RZ, RZ, R4 ;  /* 0x000000ffff037224 */ /* 0x000fe200078e0004 */
[----:B------:R0:W2:Y:S01]  /*0f30*/  SHFL.DOWN PT, R11, R8, 0x4, 0x1f ;  /* 0x08801f00080b7f89 */ /* 0x0000a200000e0000 */
[----:B------:R-:W-:Y:S05]  /*0f40*/  @P3 BRA `(.L_x_489) ;  /* 0x0000000000403947 */ /* 0x000fea0003800000 */
[----:B----4-:R-:W-:Y:S01]  /*0f50*/  FSETP.GEU.AND P0, PT, R4, R9, PT ;  /* 0x000000090400720b */ /* 0x010fe20003f0e000 */
[----:B-1----:R-:W-:Y:S02]  /*0f60*/  IMAD.MOV.U32 R6, RZ, RZ, R10 ;  /* 0x000000ffff067224 */ /* 0x002fe400078e000a */
        /* <DEDUP_REMOVED lines=14> */
.L_x_489:
[----:B------:R-:W-:Y:S05]  /*1050*/  BSYNC.RECONVERGENT B1 ;  /* 0x0000000000017941 */ /* 0x000fea0003800200 */
.L_x_488:
[----:B0-----:R0:W0:Y:S01]  /*1060*/  SHFL.DOWN PT, R8, R3, 0x8, 0x1f ;  /* 0x09001f0003087f89 */ /* 0x00102200000e0000 */
[----:B------:R-:W-:Y:S01]  /*1070*/  BSSY.RECONVERGENT B1, `(.L_x_490) ;  /* 0x0000017000017945 */ /* 0x000fe20003800200 */
[----:B------:R-:W-:Y:S02]  /*1080*/  IMAD.MOV.U32 R5, RZ, RZ, R6 ;  /* 0x000000ffff057224 */ /* 0x000fe400078e0006 */
[----:B--2---:R2:W0:Y:S01]  /*1090*/  SHFL.DOWN PT, R11, R6, 0x8, 0x1f ;  /* 0x09001f00060b7f89 */ /* 0x00442200000e0000 */
        /* <DEDUP_REMOVED lines=20> */
.L_x_491:
[----:B------:R-:W-:Y:S05]  /*11e0*/  BSYNC.RECONVERGENT B1 ;  /* 0x0000000000017941 */ /* 0x000fea0003800200 */
.L_x_490:
[----:B0-----:R0:W4:Y:S01]  /*11f0*/  SHFL.DOWN PT, R3, R4, 0x10, 0x1f ;  /* 0x0a001f0004037f89 */ /* 0x00112200000e0000 */
[----:B------:R-:W-:Y:S01]  /*1200*/  BSSY.RECONVERGENT B1, `(.L_x_492) ;  /* 0x0000017000017945 */ /* 0x000fe20003800200 */
[----:B--2---:R-:W-:Y:S02]  /*1210*/  IMAD.MOV.U32 R7, RZ, RZ, R5 ;  /* 0x000000ffff077224 */ /* 0x004fe400078e0005 */
[----:B-1----:R0:W1:Y:S01]  /*1220*/  SHFL.DOWN PT, R10, R5, 0x10, 0x1f ;  /* 0x0a001f00050a7f89 */ /* 0x00206200000e0000 */
[----:B------:R-:W-:Y:S02]  /*1230*/  IMAD.MOV.U32 R8, RZ, RZ, R9 ;  /* 0x000000ffff087224 */ /* 0x000fe400078e0009 */
[----:B------:R-:W-:Y:S01]  /*1240*/  IMAD.MOV.U32 R6, RZ, RZ, R4 ;  /* 0x000000ffff067224 */ /* 0x000fe200078e0004 */
[----:B---3--:R0:W2:Y:S01]  /*1250*/  SHFL.DOWN PT, R12, R9, 0x10, 0x1f ;  /* 0x0a001f00090c7f89 */ /* 0x0080a200000e0000 */
        /* <DEDUP_REMOVED lines=17> */
.L_x_493:
[----:B------:R-:W-:Y:S05]  /*1370*/  BSYNC.RECONVERGENT B1 ;  /* 0x0000000000017941 */ /* 0x000fea0003800200 */
.L_x_492:
[----:B------:R-:W-:Y:S04]  /*1380*/  BSSY.RECONVERGENT B1, `(.L_x_494) ;  /* 0x000000c000017945 */ /* 0x000fe80003800200 */
[----:B------:R-:W-:Y:S05]  /*1390*/  @P2 BRA `(.L_x_495) ;  /* 0x0000000000282947 */ /* 0x000fea0003800000 */
[----:B0-----:R-:W0:Y:S01]  /*13a0*/  S2R R5, SR_CgaCtaId ;  /* 0x0000000000057919 */ /* 0x001e220000008800 */
[----:B------:R-:W-:Y:S02]  /*13b0*/  MOV R4, 0x400 ;  /* 0x0000040000047802 */ /* 0x000fe40000000f00 */
[----:B----4-:R-:W-:-:S04]  /*13c0*/  SHF.R.U32.HI R3, RZ, 0x1, R2 ;  /* 0x00000001ff037819 */ /* 0x010fc80000011602 */
[----:B------:R-:W-:Y:S02]  /*13d0*/  LOP3.LUT R3, R3, 0x1f0, RZ, 0xc0, !PT ;  /* 0x000001f003037812 */ /* 0x000fe400078ec0ff */
[----:B0-----:R-:W-:Y:S01]  /*13e0*/  LEA R4, R5, R4, 0x18 ;  /* 0x0000000405047211 */ /* 0x001fe200078ec0ff */
[----:B------:R-:W-:-:S04]  /*13f0*/  IMAD.MOV.U32 R5, RZ, RZ, R8 ;  /* 0x000000ffff057224 */ /* 0x000fc800078e0008 */
[----:B------:R-:W-:Y:S02]  /*1400*/  IMAD.IADD R3, R3, 0x1, R4 ;  /* 0x0000000103037824 */ /* 0x000fe400078e0204 */
[----:B------:R-:W-:-:S03]  /*1410*/  IMAD.MOV.U32 R4, RZ, RZ, R7 ;  /* 0x000000ffff047224 */ /* 0x000fc600078e0007 */
[----:B------:R3:W-:Y:S04]  /*1420*/  STS [R3+0x8], R6 ;  /* 0x0000080603007388 */ /* 0x0007e80000000800 */
[----:B------:R3:W-:Y:S02]  /*1430*/  STS.64 [R3+0x10], R4 ;  /* 0x0000100403007388 */ /* 0x0007e40000000a00 */
.L_x_495:
[----:B------:R-:W-:Y:S05]  /*1440*/  BSYNC.RECONVERGENT B1 ;  /* 0x0000000000017941 */ /* 0x000fea0003800200 */
.L_x_494:
[----:B------:R-:W-:Y:S01]  /*1450*/  BAR.SYNC.DEFER_BLOCKING 0x0 ;  /* 0x0000000000007b1d */ /* 0x000fe20000010000 */
[----:B------:R-:W-:-:S13]  /*1460*/  ISETP.NE.AND P2, PT, R2, RZ, PT ;  /* 0x000000ff0200720c */ /* 0x000fda0003f45270 */
[----:B------:R-:W-:Y:S05]  /*1470*/  @P2 BRA `(.L_x_496) ;  /* 0x0000004400042947 */ /* 0x000fea0003800000 */
[----:B---34-:R-:W3:Y:S01]  /*1480*/  S2R R3, SR_CgaCtaId ;  /* 0x0000000000037919 */ /* 0x018ee20000008800 */
[----:B------:R-:W-:Y:S01]  /*1490*/  MOV R2, 0x400 ;  /* 0x0000040000027802 */ /* 0x000fe20000000f00 */
[----:B------:R-:W-:Y:S03]  /*14a0*/  BSSY.RECONVERGENT B1, `(.L_x_497) ;  /* 0x0000016000017945 */ /* 0x000fe60003800200 */
[----:B---3--:R-:W-:-:S05]  /*14b0*/  LEA R26, R3, R2, 0x18 ;  /* 0x00000002031a7211 */ /* 0x008fca00078ec0ff */
[----:B0-----:R-:W0:Y:S04]  /*14c0*/  LDS R5, [R26+0x18] ;  /* 0x000018001a057984 */ /* 0x001e280000000800 */
        /* <DEDUP_REMOVED lines=19> */
.L_x_498:
[----:B------:R-:W-:Y:S05]  /*1600*/  BSYNC.RECONVERGENT B1 ;  /* 0x0000000000017941 */ /* 0x000fea0003800200 */
.L_x_497:
[----:B------:R-:W0:Y:S01]  /*1610*/  LDS.64 R6, [R26+0x30] ;  /* 0x000030001a067984 */ /* 0x000e220000000a00 */
[----:B------:R-:W-:Y:S01]  /*1620*/  FSETP.GEU.AND P0, PT, R21, R22, PT ;  /* 0x000000161500720b */ /* 0x000fe20003f0e000 */
[----:B------:R-:W-:Y:S01]  /*1630*/  BSSY.RECONVERGENT B1, `(.L_x_499) ;  /* 0x0000019000017945 */ /* 0x000fe20003800200 */
[----:B------:R-:W-:Y:S01]  /*1640*/  IMAD.MOV.U32 R23, RZ, RZ, R22 ;  /* 0x000000ffff177224 */ /* 0x000fe200078e0016 */
[----:B------:R1:W3:Y:S04]  /*1650*/  LDS R20, [R26+0x48] ;  /* 0x000048001a147984 */ /* 0x0002e80000000800 */
[----:B------:R1:W4:Y:S04]  /*1660*/  LDS R19, [R26+0x58] ;  /* 0x000058001a137984 */ /* 0x0003280000000800 */
[----:B------:R1:W1:Y:S04]  /*1670*/  LDS R18, [R26+0x68] ;  /* 0x000068001a127984 */ /* 0x0002680000000800 */
[----:B------:R0:W1:Y:S04]  /*1680*/  LDS R17, [R26+0x78] ;  /* 0x000078001a117984 */ /* 0x0000680000000800 */
[----:B------:R0:W1:Y:S04]  /*1690*/  LDS.64 R8, [R26+0x40] ;  /* 0x000040001a087984 */ /* 0x0000680000000a00 */
[----:B------:R0:W1:Y:S04]  /*16a0*/  LDS.64 R10, [R26+0x50] ;  /* 0x000050001a0a7984 */ /* 0x0000680000000a00 */
[----:B--2---:R2:W1:Y:S04]  /*16b0*/  LDS.64 R12, [R26+0x60] ;  /* 0x000060001a0c7984 */ /* 0x0044680000000a00 */
        /* <DEDUP_REMOVED lines=16> */
.L_x_500:
[----:B------:R-:W-:Y:S05]  /*17c0*/  BSYNC.RECONVERGENT B1 ;  /* 0x0000000000017941 */ /* 0x000fea0003800200 */
.L_x_499:
        /* <DEDUP_REMOVED lines=17> */
.L_x_502:
[----:B------:R-:W-:Y:S05]  /*18e0*/  BSYNC.RECONVERGENT B1 ;  /* 0x0000000000017941 */ /* 0x000fea0003800200 */
.L_x_501:
[----:B---3--:R-:W-:Y:S01]  /*18f0*/  FSETP.GEU.AND P0, PT, R3, R20, PT ;  /* 0x000000140300720b */ /* 0x008fe20003f0e000 */
        /* <DEDUP_REMOVED lines=16> */
.L_x_504:
[----:B------:R-:W-:Y:S05]  /*1a00*/  BSYNC.RECONVERGENT B1 ;  /* 0x0000000000017941 */ /* 0x000fea0003800200 */
.L_x_503:
        /* <DEDUP_REMOVED lines=17> */
.L_x_506:
[----:B------:R-:W-:Y:S05]  /*1b20*/  BSYNC.RECONVERGENT B1 ;  /* 0x0000000000017941 */ /* 0x000fea0003800200 */
.L_x_505:
        /* <DEDUP_REMOVED lines=17> */
.L_x_508:
[----:B------:R-:W-:Y:S05]  /*1c40*/  BSYNC.RECONVERGENT B1 ;  /* 0x0000000000017941 */ /* 0x000fea0003800200 */
.L_x_507:
        /* <DEDUP_REMOVED lines=18> */
.L_x_483:
[----:B------:R-:W1:Y:S01]  /*1d70*/  S2R R14, SR_LANEID ;  /* 0x00000000000e7919 */ /* 0x000e620000000000 */
[----:B------:R-:W-:Y:S01]  /*1d80*/  LOP3.LUT R4, R2, 0x3e0, RZ, 0xc0, !PT ;  /* 0x000003e002047812 */ /* 0x000fe200078ec0ff */
[----:B------:R-:W-:Y:S01]  /*1d90*/  BSSY.RECONVERGENT B1, `(.L_x_509) ;  /* 0x0000027000017945 */ /* 0x000fe20003800200 */
[----:B------:R-:W-:-:S03]  /*1da0*/  IMAD.MOV.U32 R16, RZ, RZ, R8 ;  /* 0x000000ffff107224 */ /* 0x000fc600078e0008 */
[----:B------:R-:W-:Y:S01]  /*1db0*/  VIADD R10, R4, 0x20 ;  /* 0x00000020040a7836 */ /* 0x000fe20000000000 */
[----:B------:R-:W-:-:S04]  /*1dc0*/  LOP3.LUT R4, RZ, R4, RZ, 0x33, !PT ;  /* 0x00000004ff047212 */ /* 0x000fc800078e33ff */
[----:B------:R-:W-:Y:S01]  /*1dd0*/  ISETP.GT.AND P0, PT, R10, R3, PT ;  /* 0x000000030a00720c */ /* 0x000fe20003f04270 */
[----:B------:R-:W-:-:S05]  /*1de0*/  IMAD.IADD R4, R3, 0x1, R4 ;  /* 0x0000000103047824 */ /* 0x000fca00078e0204 */
[----:B------:R-:W-:-:S05]  /*1df0*/  SEL R5, R4, 0x1f, P0 ;  /* 0x0000001f04057807 */ /* 0x000fca0000000000 */
[----:B------:R2:W3:Y:S04]  /*1e00*/  SHFL.DOWN PT, R9, R6, 0x1, R5 ;  /* 0x0820000006097989 */ /* 0x0004e800000e0005 */
[----:B------:R2:W4:Y:S01]  /*1e10*/  SHFL.DOWN PT, R11, R8, 0x1, R5 ;  /* 0x08200000080b7989 */ /* 0x00052200000e0005 */
[CC--:B-1----:R-:W-:Y:S01]  /*1e20*/  ISETP.GE.AND P0, PT, R14.reuse, R5.reuse, PT ;  /* 0x000000050e00720c */ /* 0x0c2fe20003f06270 */
[C---:B------:R-:W-:Y:S01]  /*1e30*/  VIADD R10, R14.reuse, 0x4 ;  /* 0x000000040e0a7836 */ /* 0x040fe20000000000 */
[C---:B------:R-:W-:Y:S01]  /*1e40*/  ISETP.NE.AND P2, PT, R14.reuse, RZ, PT ;  /* 0x000000ff0e00720c */ /* 0x040fe20003f45270 */
[C---:B------:R-:W-:Y:S02]  /*1e50*/  VIADD R4, R14.reuse, 0x2 ;  /* 0x000000020e047836 */ /* 0x040fe40000000000 */
[----:B0-----:R-:W-:Y:S01]  /*1e60*/  VIADD R12, R14, 0x8 ;  /* 0x000000080e0c7836 */ /* 0x001fe20000000000 */
[-C--:B------:R-:W-:Y:S01]  /*1e70*/  ISETP.GT.AND P5, PT, R10, R5.reuse, PT ;  /* 0x000000050a00720c */ /* 0x080fe20003fa4270 */
[----:B------:R-:W-:Y:S01]  /*1e80*/  VIADD R14, R14, 0x10 ;  /* 0x000000100e0e7836 */ /* 0x000fe20000000000 */
[----:B-----5:R2:W0:Y:S01]  /*1e90*/  SHFL.DOWN PT, R10, R7, 0x1, R5 ;  /* 0x08200000070a7989 */ /* 0x02042200000e0005 */
[-C--:B------:R-:W-:Y:S01]  /*1ea0*/  ISETP.GT.AND P1, PT, R4, R5.reuse, PT ;  /* 0x000000050400720c */ /* 0x080fe20003f24270 */
[----:B------:R-:W-:Y:S01]  /*1eb0*/  IMAD.MOV.U32 R4, RZ, RZ, R7 ;  /* 0x000000ffff047224 */ /* 0x000fe200078e0007 */
[----:B------:R-:W-:-:S02]  /*1ec0*/  ISETP.GT.AND P4, PT, R12, R5, PT ;  /* 0x000000050c00720c */ /* 0x000fc40003f84270 */
[----:B------:R-:W-:Y:S01]  /*1ed0*/  ISETP.GT.AND P3, PT, R14, R5, PT ;  /* 0x000000050e00720c */ /* 0x000fe20003f64270 */
[----:B------:R-:W-:Y:S01]  /*1ee0*/  IMAD.MOV.U32 R14, RZ, RZ, R6 ;  /* 0x000000ffff0e7224 */ /* 0x000fe200078e0006 */
[----:B---3--:R-:W-:Y:S11]  /*1ef0*/  @P0 BRA `(.L_x_510) ;  /* 0x0000000000400947 */ /* 0x008ff60003800000 */
[----:B0-----:R-:W-:Y:S01]  /*1f00*/  FSETP.GEU.AND P0, PT, R7, R10, PT ;  /* 0x0000000a0700720b */ /* 0x001fe20003f0e000 */
[----:B------:R-:W-:Y:S02]  /*1f10*/  IMAD.MOV.U32 R4, RZ, RZ, R10 ;  /* 0x000000ffff047224 */ /* 0x000fe400078e000a */
[----:B------:R-:W-:Y:S02]  /*1f20*/  IMAD.MOV.U32 R14, RZ, RZ, R9 ;  /* 0x000000ffff0e7224 */ /* 0x000fe400078e0009 */
[----:B----4-:R-:W-:-:S08]  /*1f30*/  IMAD.MOV.U32 R16, RZ, RZ, R11 ;  /* 0x000000ffff107224 */ /* 0x010fd000078e000b */
        /* <DEDUP_REMOVED lines=12> */
.L_x_510:
[----:B------:R-:W-:Y:S05]  /*2000*/  BSYNC.RECONVERGENT B1 ;  /* 0x0000000000017941 */ /* 0x000fea0003800200 */
.L_x_509:
[----:B--2---:R1:W2:Y:S01]  /*2010*/  SHFL.DOWN PT, R7, R4, 0x2, R5 ;  /* 0x0840000004077989 */ /* 0x0042a200000e0005 */
[----:B------:R-:W-:Y:S01]  /*2020*/  BSSY.RECONVERGENT B1, `(.L_x_511) ;  /* 0x0000017000017945 */ /* 0x000fe20003800200 */
[----:B------:R-:W-:Y:S02]  /*2030*/  IMAD.MOV.U32 R6, RZ, RZ, R4 ;  /* 0x000000ffff067224 */ /* 0x000fe400078e0004 */
[----:B------:R1:W3:Y:S01]  /*2040*/  SHFL.DOWN PT, R9, R14, 0x2, R5 ;  /* 0x084000000e097989 */ /* 0x0002e200000e0005 */
[----:B0-----:R-:W-:Y:S02]  /*2050*/  IMAD.MOV.U32 R10, RZ, RZ, R14 ;  /* 0x000000ffff0a7224 */ /* 0x001fe400078e000e */
[----:B------:R-:W-:Y:S01]  /*2060*/  IMAD.MOV.U32 R12, RZ, RZ, R16 ;  /* 0x000000ffff0c7224 */ /* 0x000fe200078e0010 */
[----:B----4-:R1:W0:Y:S01]  /*2070*/  SHFL.DOWN PT, R11, R16, 0x2, R5 ;  /* 0x08400000100b7989 */ /* 0x01022200000e0005 */
[----:B------:R-:W-:Y:S05]  /*2080*/  @P1 BRA `(.L_x_512) ;  /* 0x0000000000401947 */ /* 0x000fea0003800000 */
[----:B--2---:R-:W-:Y:S01]  /*2090*/  FSETP.GEU.AND P0, PT, R4, R7, PT ;  /* 0x000000070400720b */ /* 0x004fe20003f0e000 */
[----:B------:R-:W-:Y:S02]  /*20a0*/  IMAD.MOV.U32 R6, RZ, RZ, R7 ;  /* 0x000000ffff067224 */ /* 0x000fe400078e0007 */
[----:B---3--:R-:W-:Y:S02]  /*20b0*/  IMAD.MOV.U32 R10, RZ, RZ, R9 ;  /* 0x000000ffff0a7224 */ /* 0x008fe400078e0009 */
        /* <DEDUP_REMOVED lines=13> */
.L_x_512:
[----:B------:R-:W-:Y:S05]  /*2190*/  BSYNC.RECONVERGENT B1 ;  /* 0x0000000000017941 */ /* 0x000fea0003800200 */
.L_x_511:
[----:B--2---:R2:W4:Y:S01]  /*21a0*/  SHFL.DOWN PT, R7, R6, 0x4, R5 ;  /* 0x0880000006077989 */ /* 0x00452200000e0005 */
[----:B------:R-:W-:Y:S01]  /*21b0*/  BSSY.RECONVERGENT B1, `(.L_x_513) ;  /* 0x0000017000017945 */ /* 0x000fe20003800200 */
[----:B-1----:R-:W-:Y:S02]  /*21c0*/  IMAD.MOV.U32 R4, RZ, RZ, R6 ;  /* 0x000000ffff047224 */ /* 0x002fe400078e0006 */
[----:B---3--:R2:W1:Y:S01]  /*21d0*/  SHFL.DOWN PT, R9, R10, 0x4, R5 ;  /* 0x088000000a097989 */ /* 0x00846200000e0005 */
        /* <DEDUP_REMOVED lines=20> */
.L_x_514:
[----:B------:R-:W-:Y:S05]  /*2320*/  BSYNC.RECONVERGENT B1 ;  /* 0x0000000000017941 */ /* 0x000fea0003800200 */
.L_x_513:
        /* <DEDUP_REMOVED lines=24> */
.L_x_516:
[----:B------:R-:W-:Y:S05]  /*24b0*/  BSYNC.RECONVERGENT B1 ;  /* 0x0000000000017941 */ /* 0x000fea0003800200 */
.L_x_515:
[----:B-1----:R1:W2:Y:S01]  /*24c0*/  SHFL.DOWN PT, R9, R10, 0x10, R5 ;  /* 0x0a0000000a097989 */ /* 0x0022a200000e0005 */
[----:B------:R-:W-:Y:S01]  /*24d0*/  BSSY.RECONVERGENT B1, `(.L_x_517) ;  /* 0x0000017000017945 */ /* 0x000fe20003800200 */
[----:B------:R-:W-:Y:S02]  /*24e0*/  IMAD.MOV.U32 R6, RZ, RZ, R10 ;  /* 0x000000ffff067224 */ /* 0x000fe400078e000a */
[----:B0-----:R1:W0:Y:S01]  /*24f0*/  SHFL.DOWN PT, R11, R12, 0x10, R5 ;  /* 0x0a0000000c0b7989 */ /* 0x00122200000e0005 */
[----:B----4-:R-:W-:Y:S02]  /*2500*/  IMAD.MOV.U32 R7, RZ, RZ, R12 ;  /* 0x000000ffff077224 */ /* 0x010fe400078e000c */
[----:B---3--:R-:W-:Y:S01]  /*2510*/  IMAD.MOV.U32 R8, RZ, RZ, R14 ;  /* 0x000000ffff087224 */ /* 0x008fe200078e000e */
[----:B------:R1:W3:Y:S01]  /*2520*/  SHFL.DOWN PT, R13, R14, 0x10, R5 ;  /* 0x0a0000000e0d7989 */ /* 0x0002e200000e0005 */
[----:B------:R-:W-:Y:S05]  /*2530*/  @P3 BRA `(.L_x_518) ;  /* 0x0000000000403947 */ /* 0x000fea0003800000 */
        /* <DEDUP_REMOVED lines=16> */
.L_x_518:
[----:B------:R-:W-:Y:S05]  /*2640*/  BSYNC.RECONVERGENT B1 ;  /* 0x0000000000017941 */ /* 0x000fea0003800200 */
.L_x_517:
[----:B------:R-:W-:Y:S04]  /*2650*/  BSSY.RECONVERGENT B1, `(.L_x_519) ;  /* 0x000000c000017945 */ /* 0x000fe80003800200 */
[----:B------:R-:W-:Y:S05]  /*2660*/  @P2 BRA `(.L_x_520) ;  /* 0x0000000000282947 */ /* 0x000fea0003800000 */
[----:B-1----:R-:W1:Y:S01]  /*2670*/  S2R R10, SR_CgaCtaId ;  /* 0x00000000000a7919 */ /* 0x002e620000008800 */
[----:B------:R-:W-:Y:S02]  /*2680*/  MOV R5, 0x400 ;  /* 0x0000040000057802 */ /* 0x000fe40000000f00 */
[----:B------:R-:W-:-:S04]  /*2690*/  SHF.R.U32.HI R4, RZ, 0x1, R2 ;  /* 0x00000001ff047819 */ /* 0x000fc80000011602 */
[----:B------:R-:W-:Y:S02]  /*26a0*/  LOP3.LUT R4, R4, 0x1f0, RZ, 0xc0, !PT ;  /* 0x000001f004047812 */ /* 0x000fe400078ec0ff */
[----:B-1----:R-:W-:-:S05]  /*26b0*/  LEA R5, R10, R5, 0x18 ;  /* 0x000000050a057211 */ /* 0x002fca00078ec0ff */
[----:B--2---:R-:W-:Y:S02]  /*26c0*/  IMAD.IADD R9, R4, 0x1, R5 ;  /* 0x0000000104097824 */ /* 0x004fe400078e0205 */
[----:B------:R-:W-:Y:S02]  /*26d0*/  IMAD.MOV.U32 R4, RZ, RZ, R7 ;  /* 0x000000ffff047224 */ /* 0x000fe400078e0007 */
[----:B------:R-:W-:Y:S01]  /*26e0*/  IMAD.MOV.U32 R5, RZ, RZ, R8 ;  /* 0x000000ffff057224 */ /* 0x000fe200078e0008 */
[----:B------:R4:W-:Y:S04]  /*26f0*/  STS [R9+0x8], R6 ;  /* 0x0000080609007388 */ /* 0x0009e80000000800 */
[----:B------:R4:W-:Y:S02]  /*2700*/  STS.64 [R9+0x10], R4 ;  /* 0x0000100409007388 */ /* 0x0009e40000000a00 */
.L_x_520:
[----:B------:R-:W-:Y:S05]  /*2710*/  BSYNC.RECONVERGENT B1 ;  /* 0x0000000000017941 */ /* 0x000fea0003800200 */
.L_x_519:
[----:B------:R-:W-:Y:S01]  /*2720*/  BAR.SYNC.DEFER_BLOCKING 0x0 ;  /* 0x0000000000007b1d */ /* 0x000fe20000010000 */
[----:B------:R-:W-:-:S13]  /*2730*/  ISETP.NE.AND P2, PT, R2, RZ, PT ;  /* 0x000000ff0200720c */ /* 0x000fda0003f45270 */
[----:B------:R-:W-:Y:S05]  /*2740*/  @P2 BRA `(.L_x_496) ;  /* 0x0000003000502947 */ /* 0x000fea0003800000 */
[C---:B------:R-:W-:Y:S01]  /*2750*/  ISETP.GE.AND P0, PT, R3.reuse, 0x21, PT ;  /* 0x000000210300780c */ /* 0x040fe20003f06270 */
[----:B------:R-:W-:Y:S01]  /*2760*/  IMAD.MOV.U32 R2, RZ, RZ, R6 ;  /* 0x000000ffff027224 */ /* 0x000fe200078e0006 */
[C---:B------:R-:W-:Y:S01]  /*2770*/  ISETP.GE.AND P5, PT, R3.reuse, 0x41, PT ;  /* 0x000000410300780c */ /* 0x040fe20003fa6270 */
[----:B0-----:R-:W-:Y:S01]  /*2780*/  IMAD.MOV.U32 R11, RZ, RZ, R7 ;  /* 0x000000ffff0b7224 */ /* 0x001fe200078e0007 */
[C---:B------:R-:W-:Y:S01]  /*2790*/  ISETP.GE.AND P4, PT, R3.reuse, 0x61, PT ;  /* 0x000000610300780c */ /* 0x040fe20003f86270 */
[----:B-1----:R-:W-:Y:S01]  /*27a0*/  IMAD.MOV.U32 R10, RZ, RZ, R8 ;  /* 0x000000ffff0a7224 */ /* 0x002fe200078e0008 */
[----:B------:R-:W-:-:S07]  /*27b0*/  ISETP.GE.AND P3, PT, R3, 0x81, PT ;  /* 0x000000810300780c */ /* 0x000fce0003f66270 */
[----:B------:R-:W-:Y:S06]  /*27c0*/  @!P0 BRA `(.L_x_521) ;  /* 0x00000000005c8947 */ /* 0x000fec0003800000 */
[----:B------:R-:W0:Y:S01]  /*27d0*/  S2UR UR5, SR_CgaCtaId ;  /* 0x00000000000579c3 */ /* 0x000e220000008800 */
[----:B------:R-:W-:Y:S01]  /*27e0*/  UMOV UR4, 0x400 ;  /* 0x0000040000047882 */ /* 0x000fe20000000000 */
[----:B------:R-:W-:Y:S01]  /*27f0*/  BSSY.RECONVERGENT B1, `(.L_x_521) ;  /* 0x0000014000017945 */ /* 0x000fe20003800200 */
[----:B0-----:R-:W-:-:S09]  /*2800*/  ULEA UR4, UR5, UR4, 0x18 ;  /* 0x0000000405047291 */ /* 0x001fd2000f8ec0ff */
[----:B----4-:R-:W0:Y:S04]  /*2810*/  LDS R5, [UR4+0x18] ;  /* 0x00001804ff057984 */ /* 0x010e280008000800 */
[----:B---3--:R-:W1:Y:S01]  /*2820*/  LDS.64 R12, [UR4+0x20] ;  /* 0x00002004ff0c7984 */ /* 0x008e620008000a00 */
        /* <DEDUP_REMOVED lines=16> */
.L_x_522:
[----:B------:R-:W-:Y:S05]  /*2930*/  BSYNC.RECONVERGENT B1 ;  /* 0x0000000000017941 */ /* 0x000fea0003800200 */
.L_x_521:
[----:B----4-:R-:W-:Y:S02]  /*2940*/  IMAD.MOV.U32 R4, RZ, RZ, R2 ;  /* 0x000000ffff047224 */ /* 0x010fe400078e0002 */
[----:B--2---:R-:W-:Y:S02]  /*2950*/  IMAD.MOV.U32 R9, RZ, RZ, R11 ;  /* 0x000000ffff097224 */ /* 0x004fe400078e000b */
[----:B------:R-:W-:Y:S01]  /*2960*/  IMAD.MOV.U32 R8, RZ, RZ, R10 ;  /* 0x000000ffff087224 */ /* 0x000fe200078e000a */
[----:B------:R-:W-:Y:S06]  /*2970*/  @!P5 BRA `(.L_x_523) ;  /* 0x00000000005cd947 */ /* 0x000fec0003800000 */
[----:B------:R-:W0:Y:S01]  /*2980*/  S2UR UR5, SR_CgaCtaId ;  /* 0x00000000000579c3 */ /* 0x000e220000008800 */
[----:B------:R-:W-:Y:S01]  /*2990*/  UMOV UR4, 0x400 ;  /* 0x0000040000047882 */ /* 0x000fe20000000000 */
[----:B------:R-:W-:Y:S01]  /*29a0*/  BSSY.RECONVERGENT B1, `(.L_x_523) ;  /* 0x0000014000017945 */ /* 0x000fe20003800200 */
[----:B0-----:R-:W-:-:S09]  /*29b0*/  ULEA UR4, UR5, UR4, 0x18 ;  /* 0x0000000405047291 */ /* 0x001fd2000f8ec0ff */
[----:B------:R-:W0:Y:S04]  /*29c0*/  LDS R5, [UR4+0x28] ;  /* 0x00002804ff057984 */ /* 0x000e280008000800 */
[----:B------:R-:W1:Y:S01]  /*29d0*/  LDS.64 R6, [UR4+0x30] ;  /* 0x00003004ff067984 */ /* 0x000e620008000a00 */
        /* <DEDUP_REMOVED lines=16> */
.L_x_524:
[----:B------:R-:W-:Y:S05]  /*2ae0*/  BSYNC.RECONVERGENT B1 ;  /* 0x0000000000017941 */ /* 0x000fea0003800200 */
.L_x_523:
        /* <DEDUP_REMOVED lines=29> */
.L_x_526:
[----:B------:R-:W-:Y:S05]  /*2cc0*/  BSYNC.RECONVERGENT B1 ;  /* 0x0000000000017941 */ /* 0x000fea0003800200 */
.L_x_525:
        /* <DEDUP_REMOVED lines=26> */
.L_x_528:
[----:B------:R-:W-:Y:S05]  /*2e70*/  BSYNC.RECONVERGENT B1 ;  /* 0x0000000000017941 */ /* 0x000fea0003800200 */
.L_x_527:
        /* <DEDUP_REMOVED lines=26> */
.L_x_530:
[----:B------:R-:W-:Y:S05]  /*3020*/  BSYNC.RECONVERGENT B1 ;  /* 0x0000000000017941 */ /* 0x000fea0003800200 */
.L_x_529:
        /* <DEDUP_REMOVED lines=26> */
.L_x_532:
[----:B------:R-:W-:Y:S05]  /*31d0*/  BSYNC.RECONVERGENT B1 ;  /* 0x0000000000017941 */ /* 0x000fea0003800200 */
.L_x_531:
        /* <DEDUP_REMOVED lines=27> */
.L_x_464:
[----:B------:R-:W0:Y:S01]  /*3390*/  S2R R2, SR_TID.X ;  /* 0x0000000000027919 */ /* 0x000e220000002100 */
[----:B------:R-:W1:Y:S01]  /*33a0*/  LDCU.128 UR12, c[0x0][0x380] ;  /* 0x00007000ff0c77ac */ /* 0x000e620008000c00 */
[----:B------:R-:W-:Y:S02]  /*33b0*/  SHF.R.S32.HI R12, RZ, 0x1f, R5 ;  /* 0x0000001fff0c7819 */ /* 0x000fe40000011405 */
[----:B0-----:R-:W-:-:S04]  /*33c0*/  IADD3 R3, P0, PT, R5, R2, RZ ;  /* 0x0000000205037210 */ /* 0x001fc80007f1e0ff */
[----:B-1----:R-:W-:Y:S01]  /*33d0*/  LEA R6, P1, R3, UR12, 0x2 ;  /* 0x0000000c03067c11 */ /* 0x002fe2000f8210ff */
[----:B------:R-:W-:-:S05]  /*33e0*/  IMAD.X R8, RZ, RZ, R12, P0 ;  /* 0x000000ffff087224 */ /* 0x000fca00000e060c */
[----:B------:R-:W-:-:S05]  /*33f0*/  LEA.HI.X R7, R3, UR13, R8, 0x2, P1 ;  /* 0x0000000d03077c11 */ /* 0x000fca00088f1408 */
[----:B------:R-:W2:Y:S04]  /*3400*/  LDG.E R8, desc[UR10][R6.64] ;  /* 0x0000000a06087981 */ /* 0x000ea8000c1e1900 */
[----:B------:R-:W2:Y:S04]  /*3410*/  LDG.E R9, desc[UR10][R6.64+0x400] ;  /* 0x0004000a06097981 */ /* 0x000ea8000c1e1900 */
[----:B------:R-:W3:Y:S04]  /*3420*/  LDG.E R10, desc[UR10][R6.64+0x800] ;  /* 0x0008000a060a7981 */ /* 0x000ee8000c1e1900 */
[----:B------:R-:W4:Y:S04]  /*3430*/  LDG.E R11, desc[UR10][R6.64+0xc00] ;  /* 0x000c000a060b7981 */ /* 0x000f28000c1e1900 */
[----:B------:R0:W5:Y:S02]  /*3440*/  LDG.E R3, desc[UR10][R6.64+0x1000] ;  /* 0x0010000a06037981 */ /* 0x000164000c1e1900 */
[----:B0-----:R-:W-:-:S02]  /*3450*/  LOP3.LUT R6, R2, 0x400, RZ, 0xfc, !PT ;  /* 0x0000040002067812 */ /* 0x001fc400078efcff */
[----:B--2---:R-:W-:-:S04]  /*3460*/  FSETP.GEU.AND P0, PT, R8, R9, PT ;  /* 0x000000090800720b */ /* 0x004fc80003f0e000 */
[----:B------:R-:W-:-:S04]  /*3470*/  FSEL R9, R8, R9, P0 ;  /* 0x0000000908097208 */ /* 0x000fc80000000000 */
[----:B---3--:R-:W-:-:S04]  /*3480*/  FSETP.GEU.AND P2, PT, R9, R10, PT ;  /* 0x0000000a0900720b */ /* 0x008fc80003f4e000 */
[----:B------:R-:W-:Y:S01]  /*3490*/  FSEL R10, R9, R10, P2 ;  /* 0x0000000a090a7208 */ /* 0x000fe20001000000 */
[----:B------:R-:W-:-:S03]  /*34a0*/  VIADD R9, R2, 0x200 ;  /* 0x0000020002097836 */ /* 0x000fc60000000000 */
[----:B----4-:R-:W-:-:S04]  /*34b0*/  FSETP.GEU.AND P3, PT, R10, R11, PT ;  /* 0x0000000b0a00720b */ /* 0x010fc80003f6e000 */
[----:B------:R-:W-:Y:S01]  /*34c0*/  FSEL R10, R10, R11, P3 ;  /* 0x0000000b0a0a7208 */ /* 0x000fe20001800000 */
[----:B------:R-:W-:-:S03]  /*34d0*/  VIADD R11, R2, 0x100 ;  /* 0x00000100020b7836 */ /* 0x000fc60000000000 */
[----:B-----5:R-:W-:Y:S02]  /*34e0*/  FSETP.GEU.AND P1, PT, R10, R3, PT ;  /* 0x000000030a00720b */ /* 0x020fe40003f2e000 */
[C---:B------:R-:W-:Y:S02]  /*34f0*/  @P2 SEL R9, R2.reuse, R11, P0 ;  /* 0x0000000b02092207 */ /* 0x040fe40000000000 */
[----:B------:R-:W-:Y:S01]  /*3500*/  IADD3 R8, P2, PT, R5, UR14, RZ ;  /* 0x0000000e05087c10 */ /* 0x000fe2000ff5e0ff */
[----:B------:R-:W-:-:S03]  /*3510*/  @!P3 VIADD R9, R2, 0x300 ;  /* 0x000003000209b836 */ /* 0x000fc60000000000 */
[----:B------:R-:W-:Y:S02]  /*3520*/  IADD3.X R7, PT, PT, R12, UR15, RZ, P2, !PT ;  /* 0x0000000f0c077c10 */ /* 0x000fe400097fe4ff */
[----:B------:R-:W-:Y:S02]  /*3530*/  ISETP.LE.AND P2, PT, R4, UR6, PT ;  /* 0x0000000604007c0c */ /* 0x000fe4000bf43270 */
[----:B------:R-:W-:Y:S02]  /*3540*/  IADD3 R5, P3, PT, R6, R8, RZ ;  /* 0x0000000806057210 */ /* 0x000fe40007f7e0ff */
[C---:B------:R-:W-:Y:S02]  /*3550*/  @P1 ISETP.GE.U32.AND P0, PT, R9.reuse, R6, PT ;  /* 0x000000060900120c */ /* 0x040fe40003f06070 */
[----:B------:R-:W-:Y:S01]  /*3560*/  @P1 IADD3 R8, P4, PT, R9, R8, RZ ;  /* 0x0000000809081210 */ /* 0x000fe20007f9e0ff */
[----:B------:R-:W-:Y:S01]  /*3570*/  IMAD.X R6, RZ, RZ, R7, P3 ;  /* 0x000000ffff067224 */ /* 0x000fe200018e0607 */
[----:B------:R-:W-:-:S03]  /*3580*/  @P1 ISETP.GE.U32.AND.EX P0, PT, RZ, RZ, PT, P0 ;  /* 0x000000ffff00120c */ /* 0x000fc60003f06100 */
        /* <DEDUP_REMOVED lines=17> */
[----:B------:R-:W-:-:S05]  /*36a0*/  IMAD.MOV.U32 R11, RZ, RZ, 0x500 ;  /* 0x00000500ff0b7424 */ /* 0x000fca00078e00ff */
[----:B------:R-:W2:Y:S01]  /*36b0*/  ATOMG.E.ADD.STRONG.GPU PT, R7, desc[UR10][R8.64], R11 ;  /* 0x8000000b080779a8 */ /* 0x000ea200081ef10a */
[----:B------:R-:W0:Y:S01]  /*36c0*/  S2UR UR5, SR_CgaCtaId ;  /* 0x00000000000579c3 */ /* 0x000e220000008800 */
[----:B------:R-:W-:Y:S02]  /*36d0*/  UMOV UR4, 0x400 ;  /* 0x0000040000047882 */ /* 0x000fe40000000000 */
[----:B0-----:R-:W-:Y:S01]  /*36e0*/  ULEA UR4, UR5, UR4, 0x18 ;  /* 0x0000000405047291 */ /* 0x001fe2000f8ec0ff */
[----:B--2---:R-:W-:-:S08]  /*36f0*/  VIADD R7, R7, UR6 ;  /* 0x0000000607077c36 */ /* 0x004fd00008000000 */
[----:B------:R0:W-:Y:S03]  /*3700*/  STS [UR4+0x98], R7 ;  /* 0x00009807ff007988 */ /* 0x0001e60008000804 */
.L_x_535:
[----:B------:R-:W-:Y:S05]  /*3710*/  BSYNC.RECONVERGENT B1 ;  /* 0x0000000000017941 */ /* 0x000fea0003800200 */
.L_x_534:
[----:B------:R-:W1:Y:S08]  /*3720*/  S2UR UR5, SR_CgaCtaId ;  /* 0x00000000000579c3 */ /* 0x000e700000008800 */
[----:B------:R-:W-:Y:S06]  /*3730*/  BAR.SYNC.DEFER_BLOCKING 0x0 ;  /* 0x0000000000007b1d */ /* 0x000fec0000010000 */
[----:B------:R-:W-:-:S02]  /*3740*/  UMOV UR4, 0x400 ;  /* 0x0000040000047882 */ /* 0x000fc40000000000 */
[----:B-1----:R-:W-:-:S06]  /*3750*/  ULEA UR4, UR5, UR4, 0x18 ;  /* 0x0000000405047291 */ /* 0x002fcc000f8ec0ff */
[----:B0-----:R-:W-:-:S05]  /*3760*/  IMAD.U32 R7, RZ, RZ, UR4 ;  /* 0x00000004ff077e24 */ /* 0x001fca000f8e00ff */
[----:B------:R-:W0:Y:S02]  /*3770*/  LDS R11, [R7+0x98] ;  /* 0x00009800070b7984 */ /* 0x000e240000000800 */
[----:B0-----:R-:W-:-:S05]  /*3780*/  VIADD R13, R11, 0x500 ;  /* 0x000005000b0d7836 */ /* 0x001fca0000000000 */
[----:B------:R-:W-:-:S13]  /*3790*/  ISETP.GT.AND P0, PT, R13, R4, PT ;  /* 0x000000040d00720c */ /* 0x000fda0003f04270 */
[----:B------:R-:W-:Y:S05]  /*37a0*/  @P0 BRA `(.L_x_536) ;  /* 0x00000004004c0947 */ /* 0x000fea0003800000 */
[----:B------:R-:W-:Y:S01]  /*37b0*/  BSSY.RECONVERGENT B1, `(.L_x_536) ;  /* 0x0000052000017945 */ /* 0x000fe20003800200 */
[----:B------:R-:W-:Y:S01]  /*37c0*/  IMAD.MOV.U32 R12, RZ, RZ, R3 ;  /* 0x000000ffff0c7224 */ /* 0x000fe200078e0003 */
[----:B------:R-:W0:Y:S01]  /*37d0*/  LDCU UR7, c[0x0][0x398] ;  /* 0x00007300ff0777ac */ /* 0x000e220008000800 */
[----:B------:R-:W-:Y:S02]  /*37e0*/  IMAD.MOV.U32 R16, RZ, RZ, R5 ;  /* 0x000000ffff107224 */ /* 0x000fe400078e0005 */
[----:B------:R-:W-:Y:S01]  /*37f0*/  IMAD.MOV.U32 R23, RZ, RZ, R6 ;  /* 0x000000ffff177224 */ /* 0x000fe200078e0006 */
[----:B------:R-:W1:Y:S06]  /*3800*/  LDCU.128 UR12, c[0x0][0x380] ;  /* 0x00007000ff0c77ac */ /* 0x000e6c0008000c00 */
.L_x_539:
[----:B------:R-:W-:-:S04]  /*3810*/  IADD3 R21, P0, PT, R2, R11, RZ ;  /* 0x0000000b02157210 */ /* 0x000fc80007f1e0ff */
[----:B------:R-:W-:Y:S02]  /*3820*/  LEA.HI.X.SX32 R20, R11, RZ, 0x1, P0 ;  /* 0x000000ff0b147211 */ /* 0x000fe400000f0eff */
[----:B-1----:R-:W-:-:S04]  /*3830*/  LEA R4, P0, R21, UR12, 0x2 ;  /* 0x0000000c15047c11 */ /* 0x002fc8000f8010ff */
[----:B------:R-:W-:-:S05]  /*3840*/  LEA.HI.X R5, R21, UR13, R20, 0x2, P0 ;  /* 0x0000000d15057c11 */ /* 0x000fca00080f1414 */
[----:B------:R-:W2:Y:S04]  /*3850*/  LDG.E R11, desc[UR10][R4.64] ;  /* 0x0000000a040b7981 */ /* 0x000ea8000c1e1900 */
[----:B------:R-:W3:Y:S04]  /*3860*/  LDG.E R14, desc[UR10][R4.64+0x400] ;  /* 0x0004000a040e7981 */ /* 0x000ee8000c1e1900 */
[----:B------:R-:W4:Y:S04]  /*3870*/  LDG.E R13, desc[UR10][R4.64+0x800] ;  /* 0x0008000a040d7981 */ /* 0x000f28000c1e1900 */
[----:B------:R-:W4:Y:S01]  /*3880*/  LDG.E R10, desc[UR10][R4.64+0xc00] ;  /* 0x000c000a040a7981 */ /* 0x000f22000c1e1900 */
[----:B------:R-:W-:-:S03]  /*3890*/  IADD3 R21, P0, PT, R21, UR14, RZ ;  /* 0x0000000e15157c10 */ /* 0x000fc6000ff1e0ff */
[----:B------:R1:W5:Y:S01]  /*38a0*/  LDG.E R3, desc[UR10][R4.64+0x1000] ;  /* 0x0010000a04037981 */ /* 0x000362000c1e1900 */
[----:B------:R-:W-:Y:S01]  /*38b0*/  IADD3.X R20, PT, PT, R20, UR15, RZ, P0, !PT ;  /* 0x0000000f14147c10 */ /* 0x000fe200087fe4ff */
[----:B------:R-:W-:Y:S01]  /*38c0*/  BSSY.RECONVERGENT B2, `(.L_x_537) ;  /* 0x000002a000027945 */ /* 0x000fe20003800200 */
[----:B------:R-:W-:Y:S01]  /*38d0*/  BAR.SYNC.DEFER_BLOCKING 0x0 ;  /* 0x0000000000007b1d */ /* 0x000fe20000010000 */
[C---:B------:R-:W-:Y:S02]  /*38e0*/  IADD3 R18, P3, PT, R21.reuse, 0x100, RZ ;  /* 0x0000010015127810 */ /* 0x040fe40007f7e0ff */
[C---:B------:R-:W-:Y:S02]  /*38f0*/  IADD3 R17, P4, PT, R21.reuse, 0x200, RZ ;  /* 0x0000020015117810 */ /* 0x040fe40007f9e0ff */
[----:B-1----:R-:W-:Y:S01]  /*3900*/  IADD3 R5, P6, PT, R21, 0x400, RZ ;  /* 0x0000040015057810 */ /* 0x002fe20007fde0ff */
[----:B------:R-:W-:Y:S01]  /*3910*/  IMAD.X R19, RZ, RZ, R20, P3 ;  /* 0x000000ffff137224 */ /* 0x000fe200018e0614 */
[----:B------:R-:W-:-:S03]  /*3920*/  ISETP.NE.AND P3, PT, R2, RZ, PT ;  /* 0x000000ff0200720c */ /* 0x000fc60003f65270 */
        /* <DEDUP_REMOVED lines=9> */
[--C-:B------:R-:W-:Y:S02]  /*39c0*/  IMAD.X R16, RZ, RZ, R20.reuse, P4 ;  /* 0x000000ffff107224 */ /* 0x100fe400020e0614 */
[----:B------:R-:W-:Y:S01]  /*39d0*/  IMAD.X R15, RZ, RZ, R20, P5 ;  /* 0x000000ffff0f7224 */ /* 0x000fe200028e0614 */
[----:B------:R-:W-:-:S07]  /*39e0*/  @P2 SEL R20, R23, R20, P0 ;  /* 0x0000001417142207 */ /* 0x000fce0000000000 */
        /* <DEDUP_REMOVED lines=10> */
[----:B------:R-:W-:Y:S02]  /*3a90*/  @P2 FSEL R13, R14, R13, P0 ;  /* 0x0000000d0e0d2208 */ /* 0x000fe40000000000 */
[----:B------:R-:W-:Y:S02]  /*3aa0*/  @P2 SEL R17, R18, R17, P0 ;  /* 0x0000001112112207 */ /* 0x000fe40000000000 */
[----:B------:R-:W-:Y:S02]  /*3ab0*/  FSETP.GEU.AND P1, PT, R13, R10, PT ;  /* 0x0000000a0d00720b */ /* 0x000fe40003f2e000 */
[----:B------:R-:W-:Y:S01]  /*3ac0*/  @P2 SEL R16, R19, R16, P0 ;  /* 0x0000001013102207 */ /* 0x000fe20000000000 */
[----:B------:R-:W-:Y:S10]  /*3ad0*/  @P3 BRA `(.L_x_538) ;  /* 0x0000000000203947 */ /* 0x000ff40003800000 */
[----:B------:R-:W-:-:S05]  /*3ae0*/  IMAD.MOV.U32 R11, RZ, RZ, 0x500 ;  /* 0x00000500ff0b7424 */ /* 0x000fca00078e00ff */
[----:B------:R-:W2:Y:S01]  /*3af0*/  ATOMG.E.ADD.STRONG.GPU PT, R4, desc[UR10][R8.64], R11 ;  /* 0x8000000b080479a8 */ /* 0x000ea200081ef10a */
[----:B------:R-:W1:Y:S01]  /*3b00*/  S2UR UR5, SR_CgaCtaId ;  /* 0x00000000000579c3 */ /* 0x000e620000008800 */
[----:B------:R-:W-:Y:S02]  /*3b10*/  UMOV UR4, 0x400 ;  /* 0x0000040000047882 */ /* 0x000fe40000000000 */
[----:B-1----:R-:W-:-:S06]  /*3b20*/  ULEA UR4, UR5, UR4, 0x18 ;  /* 0x0000000405047291 */ /* 0x002fcc000f8ec0ff */
[----:B------:R-:W-:Y:S02]  /*3b30*/  IMAD.U32 R7, RZ, RZ, UR4 ;  /* 0x00000004ff077e24 */ /* 0x000fe4000f8e00ff */
[----:B--2---:R-:W-:-:S05]  /*3b40*/  VIADD R4, R4, UR6 ;  /* 0x0000000604047c36 */ /* 0x004fca0008000000 */
[----:B------:R1:W-:Y:S02]  /*3b50*/  STS [R7+0x98], R4 ;  /* 0x0000980407007388 */ /* 0x0003e40000000800 */
.L_x_538:
[----:B0-----:R-:W-:Y:S05]  /*3b60*/  BSYNC.RECONVERGENT B2 ;  /* 0x0000000000027941 */ /* 0x001fea0003800200 */
.L_x_537:
[----:B------:R-:W-:Y:S01]  /*3b70*/  BAR.SYNC.DEFER_BLOCKING 0x0 ;  /* 0x0000000000007b1d */ /* 0x000fe20000010000 */
[----:B------:R-:W-:Y:S01]  /*3b80*/  @P1 ISETP.GE.U32.AND P0, PT, R17, R12, PT ;  /* 0x0000000c1100120c */ /* 0x000fe20003f06070 */
[----:B-1----:R-:W-:-:S03]  /*3b90*/  IMAD.U32 R4, RZ, RZ, UR7 ;  /* 0x00000007ff047e24 */ /* 0x002fc6000f8e00ff */
[----:B------:R-:W-:-:S04]  /*3ba0*/  @P1 ISETP.GE.AND.EX P0, PT, R16, R15, PT, P0 ;  /* 0x0000000f1000120c */ /* 0x000fc80003f06300 */
[----:B------:R-:W-:-:S04]  /*3bb0*/  @P1 FSETP.LT.OR P0, PT, R10, R13, !P0 ;  /* 0x0000000d0a00120b */ /* 0x000fc80004701400 */
[----:B------:R-:W-:Y:S02]  /*3bc0*/  @P1 FSEL R10, R13, R10, P0 ;  /* 0x0000000a0d0a1208 */ /* 0x000fe40000000000 */
[----:B------:R-:W-:Y:S02]  /*3bd0*/  @P1 SEL R12, R17, R12, P0 ;  /* 0x0000000c110c1207 */ /* 0x000fe40000000000 */
[----:B-----5:R-:W-:Y:S02]  /*3be0*/  FSETP.GEU.AND P2, PT, R10, R3, PT ;  /* 0x000000030a00720b */ /* 0x020fe40003f4e000 */
[----:B------:R-:W-:Y:S01]  /*3bf0*/  @P1 SEL R15, R16, R15, P0 ;  /* 0x0000000f100f1207 */ /* 0x000fe20000000000 */
[----:B------:R-:W0:Y:S10]  /*3c00*/  LDS R11, [R7+0x98] ;  /* 0x00009800070b7984 */ /* 0x000e340000000800 */
        /* <DEDUP_REMOVED lines=8> */
[----:B------:R-:W-:Y:S02]  /*3c90*/  IMAD.MOV.U32 R23, RZ, RZ, R6 ;  /* 0x000000ffff177224 */ /* 0x000fe400078e0006 */
[----:B0-----:R-:W-:-:S05]  /*3ca0*/  VIADD R13, R11, 0x500 ;  /* 0x000005000b0d7836 */ /* 0x001fca0000000000 */
[----:B------:R-:W-:-:S13]  /*3cb0*/  ISETP.GT.AND P0, PT, R13, R4, PT ;  /* 0x000000040d00720c */ /* 0x000fda0003f04270 */
[----:B------:R-:W-:Y:S05]  /*3cc0*/  @!P0 BRA `(.L_x_539) ;  /* 0xfffffff800d08947 */ /* 0x000fea000383ffff */
[----:B------:R-:W-:Y:S05]  /*3cd0*/  BSYNC.RECONVERGENT B1 ;  /* 0x0000000000017941 */ /* 0x000fea0003800200 */
.L_x_536:
[----:B------:R-:W-:Y:S01]  /*3ce0*/  ISETP.GE.AND P0, PT, R11, R4, PT ;  /* 0x000000040b00720c */ /* 0x000fe20003f06270 */
[----:B------:R-:W0:Y:S01]  /*3cf0*/  LDCU.64 UR6, c[0x0][0x388] ;  /* 0x00007100ff0677ac */ /* 0x000e220008000a00 */
[----:B------:R-:W-:Y:S01]  /*3d00*/  BSSY.RECONVERGENT B1, `(.L_x_533) ;  /* 0x0000097000017945 */ /* 0x000fe20003800200 */
[----:B------:R-:W1:Y:S10]  /*3d10*/  LDCU.64 UR4, c[0x0][0x388] ;  /* 0x00007100ff0477ac */ /* 0x000e740008000a00 */
[----:B------:R-:W-:Y:S05]  /*3d20*/  @P0 BRA `(.L_x_540) ;  /* 0x0000000800500947 */ /* 0x000fea0003800000 */
[----:B------:R-:W-:-:S05]  /*3d30*/  IMAD.IADD R7, R4, 0x1, -R11 ;  /* 0x0000000104077824 */ /* 0x000fca00078e0a0b */
[----:B------:R-:W-:-:S13]  /*3d40*/  ISETP.GE.AND P0, PT, R2, R7, PT ;  /* 0x000000070200720c */ /* 0x000fda0003f06270 */
[----:B------:R-:W-:Y:S05]  /*3d50*/  @P0 BRA `(.L_x_540) ;  /* 0x0000000800440947 */ /* 0x000fea0003800000 */
[----:B------:R-:W-:Y:S01]  /*3d60*/  LOP3.LUT R8, RZ, R2, RZ, 0x33, !PT ;  /* 0x00000002ff087212 */ /* 0x000fe200078e33ff */
[----:B------:R-:W-:Y:S03]  /*3d70*/  BSSY.RECONVERGENT B2, `(.L_x_541) ;  /* 0x000002a000027945 */ /* 0x000fe60003800200 */
[----:B------:R-:W-:-:S04]  /*3d80*/  IADD3 R14, PT, PT, -R11, R4, R8 ;  /* 0x000000040b0e7210 */ /* 0x000fc80007ffe108 */
[----:B------:R-:W-:-:S04]  /*3d90*/  LOP3.LUT R4, R14, 0x300, RZ, 0xc0, !PT ;  /* 0x000003000e047812 */ /* 0x000fc800078ec0ff */
[----:B------:R-:W-:Y:S01]  /*3da0*/  ISETP.NE.AND P0, PT, R4, 0x300, PT ;  /* 0x000003000400780c */ /* 0x000fe20003f05270 */
[----:B------:R-:W-:-:S12]  /*3db0*/  IMAD.MOV.U32 R4, RZ, RZ, R2 ;  /* 0x000000ffff047224 */ /* 0x000fd800078e0002 */
[----:B------:R-:W-:Y:S05]  /*3dc0*/  @!P0 BRA `(.L_x_542) ;  /* 0x0000000000908947 */ /* 0x000fea0003800000 */
[----:B------:R-:W2:Y:S01]  /*3dd0*/  LDC.64 R8, c[0x0][0x380] ;  /* 0x0000e000ff087b82 */ /* 0x000ea20000000a00 */
[----:B------:R-:W-:Y:S01]  /*3de0*/  LEA.HI R4, R14, 0x1, RZ, 0x18 ;  /* 0x000000010e047811 */ /* 0x000fe200078fc0ff */
[----:B------:R-:W-:-:S03]  /*3df0*/  IMAD.IADD R15, R2, 0x1, R11 ;  /* 0x00000001020f7824 */ /* 0x000fc600078e020b */
[----:B------:R-:W-:Y:S01]  /*3e00*/  LOP3.LUT R10, R4, 0x3, RZ, 0xc0, !PT ;  /* 0x00000003040a7812 */ /* 0x000fe200078ec0ff */
[----:B------:R-:W-:-:S04]  /*3e10*/  IMAD.MOV.U32 R4, RZ, RZ, R2 ;  /* 0x000000ffff047224 */ /* 0x000fc800078e0002 */
[----:B------:R-:W-:-:S07]  /*3e20*/  IMAD.MOV R10, RZ, RZ, -R10 ;  /* 0x000000ffff0a7224 */ /* 0x000fce00078e0a0a */
.L_x_545:
[----:B--2---:R-:W-:-:S06]  /*3e30*/  IMAD.WIDE R12, R15, 0x4, R8 ;  /* 0x000000040f0c7825 */ /* 0x004fcc00078e0208 */
[----:B------:R-:W2:Y:S01]  /*3e40*/  LDG.E R13, desc[UR10][R12.64] ;  /* 0x0000000a0c0d7981 */ /* 0x000ea2000c1e1900 */
[C---:B-1----:R-:W-:Y:S01]  /*3e50*/  IADD3 R19, P1, PT, R15.reuse, UR4, RZ ;  /* 0x000000040f137c10 */ /* 0x042fe2000ff3e0ff */
[----:B------:R-:W-:Y:S01]  /*3e60*/  VIADD R10, R10, 0x1 ;  /* 0x000000010a0a7836 */ /* 0x000fe20000000000 */
[----:B------:R-:W-:Y:S01]  /*3e70*/  BSSY.RECONVERGENT B3, `(.L_x_543) ;  /* 0x0000016000037945 */ /* 0x000fe20003800200 */
[----:B------:R-:W-:Y:S01]  /*3e80*/  IMAD.MOV.U32 R16, RZ, RZ, R5 ;  /* 0x000000ffff107224 */ /* 0x000fe200078e0005 */
[----:B------:R-:W-:Y:S01]  /*3e90*/  LEA.HI.X.SX32 R20, R15, UR5, 0x1, P1 ;  /* 0x000000050f147c11 */ /* 0x000fe200088f0eff */
[----:B------:R-:W-:Y:S01]  /*3ea0*/  IMAD.MOV.U32 R17, RZ, RZ, R6 ;  /* 0x000000ffff117224 */ /* 0x000fe200078e0006 */
[----:B------:R-:W-:Y:S01]  /*3eb0*/  ISETP.NE.AND P2, PT, R10, RZ, PT ;  /* 0x000000ff0a00720c */ /* 0x000fe20003f45270 */
[----:B------:R-:W-:Y:S02]  /*3ec0*/  IMAD.MOV.U32 R18, RZ, RZ, R3 ;  /* 0x000000ffff127224 */ /* 0x000fe400078e0003 */
        /* <DEDUP_REMOVED lines=16> */
.L_x_544:
[----:B0-----:R-:W-:Y:S05]  /*3fd0*/  BSYNC.RECONVERGENT B3 ;  /* 0x0000000000037941 */ /* 0x001fea0003800200 */
.L_x_543:
[----:B------:R-:W-:Y:S02]  /*3fe0*/  VIADD R4, R4, 0x100 ;  /* 0x0000010004047836 */ /* 0x000fe40000000000 */
[----:B------:R-:W-:Y:S01]  /*3ff0*/  VIADD R15, R15, 0x100 ;  /* 0x000001000f0f7836 */ /* 0x000fe20000000000 */
[----:B------:R-:W-:Y:S06]  /*4000*/  @P2 BRA `(.L_x_545) ;  /* 0xfffffffc00882947 */ /* 0x000fec000383ffff */
.L_x_542:
[----:B01----:R-:W-:Y:S05]  /*4010*/  BSYNC.RECONVERGENT B2 ;  /* 0x0000000000027941 */ /* 0x003fea0003800200 */
.L_x_541:
[----:B------:R-:W-:-:S13]  /*4020*/  ISETP.GE.U32.AND P0, PT, R14, 0x300, PT ;  /* 0x000003000e00780c */ /* 0x000fda0003f06070 */
[----:B------:R-:W-:Y:S05]  /*4030*/  @!P0 BRA `(.L_x_540) ;  /* 0x00000004008c8947 */ /* 0x000fea0003800000 */
[----:B------:R-:W0:Y:S01]  /*4040*/  LDC.64 R8, c[0x0][0x380] ;  /* 0x0000e000ff087b82 */ /* 0x000e220000000a00 */
[----:B------:R-:W-:-:S04]  /*4050*/  IMAD.IADD R11, R4, 0x1, R11 ;  /* 0x00000001040b7824 */ /* 0x000fc800078e020b */
[C---:B------:R-:W-:Y:S02]  /*4060*/  VIADD R20, R11.reuse, 0x100 ;  /* 0x000001000b147836 */ /* 0x040fe40000000000 */
[C---:B------:R-:W-:Y:S02]  /*4070*/  VIADD R19, R11.reuse, 0x200 ;  /* 0x000002000b137836 */ /* 0x040fe40000000000 */
[----:B------:R-:W-:Y:S01]  /*4080*/  VIADD R18, R11, 0x300 ;  /* 0x000003000b127836 */ /* 0x000fe20000000000 */
[----:B0-----:R-:W-:-:S05]  /*4090*/  IADD3 R8, P0, PT, R8, 0x800, RZ ;  /* 0x0000080008087810 */ /* 0x001fca0007f1e0ff */
[----:B------:R-:W-:-:S08]  /*40a0*/  IMAD.X R9, RZ, RZ, R9, P0 ;  /* 0x000000ffff097224 */ /* 0x000fd000000e0609 */
.L_x_554:
[----:B------:R-:W-:-:S05]  /*40b0*/  IMAD.WIDE R14, R11, 0x4, R8 ;  /* 0x000000040b0e7825 */ /* 0x000fca00078e0208 */
[----:B------:R-:W2:Y:S04]  /*40c0*/  LDG.E R24, desc[UR10][R14.64+-0x800] ;  /* 0xfff8000a0e187981 */ /* 0x000ea8000c1e1900 */
[----:B------:R0:W5:Y:S04]  /*40d0*/  LDG.E R26, desc[UR10][R14.64+-0x400] ;  /* 0xfffc000a0e1a7981 */ /* 0x000168000c1e1900 */
        /* <DEDUP_REMOVED lines=21> */
.L_x_547:
[----:B------:R-:W-:Y:S05]  /*4230*/  BSYNC.RECONVERGENT B2 ;  /* 0x0000000000027941 */ /* 0x000fea0003800200 */
.L_x_546:
        /* <DEDUP_REMOVED lines=19> */
.L_x_549:
[----:B------:R-:W-:Y:S05]  /*4370*/  BSYNC.RECONVERGENT B2 ;  /* 0x0000000000027941 */ /* 0x000fea0003800200 */
.L_x_548:
[----:B------:R-:W-:Y:S01]  /*4380*/  FSETP.GEU.AND P0, PT, R3, R10, PT ;  /* 0x0000000a0300720b */ /* 0x000fe20003f0e000 */
[----:B------:R-:W-:Y:S01]  /*4390*/  BSSY.RECONVERGENT B2, `(.L_x_550) ;  /* 0x0000013000027945 */ /* 0x000fe20003800200 */
[C---:B------:R-:W-:Y:S01]  /*43a0*/  IADD3 R16, P1, PT, R19.reuse, UR6, RZ ;  /* 0x0000000613107c10 */ /* 0x040fe2000ff3e0ff */
        /* <DEDUP_REMOVED lines=17> */
.L_x_551:
[----:B------:R-:W-:Y:S05]  /*44c0*/  BSYNC.RECONVERGENT B2 ;  /* 0x0000000000027941 */ /* 0x000fea0003800200 */
.L_x_550:
        /* <DEDUP_REMOVED lines=18> */
.L_x_553:
[----:B------:R-:W-:Y:S05]  /*45f0*/  BSYNC.RECONVERGENT B2 ;  /* 0x0000000000027941 */ /* 0x000fea0003800200 */
.L_x_552:
[----:B------:R-:W-:Y:S02]  /*4600*/  VIADD R4, R4, 0x400 ;  /* 0x0000040004047836 */ /* 0x000fe40000000000 */
[----:B------:R-:W-:Y:S02]  /*4610*/  VIADD R20, R20, 0x400 ;  /* 0x0000040014147836 */ /* 0x000fe40000000000 */
[----:B------:R-:W-:Y:S01]  /*4620*/  VIADD R19, R19, 0x400 ;  /* 0x0000040013137836 */ /* 0x000fe20000000000 */
[----:B------:R-:W-:Y:S01]  /*4630*/  ISETP.GE.AND P0, PT, R4, R7, PT ;  /* 0x000000070400720c */ /* 0x000fe20003f06270 */
[----:B------:R-:W-:Y:S02]  /*4640*/  VIADD R18, R18, 0x400 ;  /* 0x0000040012127836 */ /* 0x000fe40000000000 */
[----:B------:R-:W-:-:S10]  /*4650*/  VIADD R11, R11, 0x400 ;  /* 0x000004000b0b7836 */ /* 0x000fd40000000000 */
[----:B------:R-:W-:Y:S05]  /*4660*/  @!P0 BRA `(.L_x_554) ;  /* 0xfffffff800908947 */ /* 0x000fea000383ffff */
.L_x_540:
[----:B01----:R-:W-:Y:S05]  /*4670*/  BSYNC.RECONVERGENT B1 ;  /* 0x0000000000017941 */ /* 0x003fea0003800200 */
.L_x_533:
        /* <DEDUP_REMOVED lines=31> */
.L_x_556:
[----:B------:R-:W-:Y:S05]  /*4870*/  BSYNC.RECONVERGENT B1 ;  /* 0x0000000000017941 */ /* 0x000fea0003800200 */
.L_x_555:
        /* <DEDUP_REMOVED lines=24> */
.L_x_558:
[----:B------:R-:W-:Y:S05]  /*4a00*/  BSYNC.RECONVERGENT B1 ;  /* 0x0000000000017941 */ /* 0x000fea0003800200 */
.L_x_557:
[----:B---3--:R3:W4:Y:S01]  /*4a10*/  SHFL.DOWN PT, R10, R3, 0x4, 0x1f ;  /* 0x08801f00030a7f89 */ /* 0x00872200000e0000 */
[----:B------:R-:W-:Y:S01]  /*4a20*/  BSSY.RECONVERGENT B1, `(.L_x_559) ;  /* 0x0000017000017945 */ /* 0x000fe20003800200 */
[----:B0-----:R-:W-:Y:S02]  /*4a30*/  IMAD.MOV.U32 R4, RZ, RZ, R3 ;  /* 0x000000ffff047224 */ /* 0x001fe400078e0003 */
[----:B------:R3:W0:Y:S01]  /*4a40*/  SHFL.DOWN PT, R12, R5, 0x4, 0x1f ;  /* 0x08801f00050c7f89 */ /* 0x00062200000e0000 */
[----:B--2---:R-:W-:Y:S02]  /*4a50*/  IMAD.MOV.U32 R6, RZ, RZ, R5 ;  /* 0x000000ffff067224 */ /* 0x004fe400078e0005 */
[----:B------:R-:W-:Y:S01]  /*4a60*/  IMAD.MOV.U32 R7, RZ, RZ, R8 ;  /* 0x000000ffff077224 */ /* 0x000fe200078e0008 */
[----:B------:R3:W2:Y:S01]  /*4a70*/  SHFL.DOWN PT, R9, R8, 0x4, 0x1f ;  /* 0x08801f0008097f89 */ /* 0x0006a200000e0000 */
        /* <DEDUP_REMOVED lines=17> */
.L_x_560:
[----:B------:R-:W-:Y:S05]  /*4b90*/  BSYNC.RECONVERGENT B1 ;  /* 0x0000000000017941 */ /* 0x000fea0003800200 */
.L_x_559:
[----:B-1----:R1:W0:Y:S01]  /*4ba0*/  SHFL.DOWN PT, R11, R4, 0x8, 0x1f ;  /* 0x09001f00040b7f89 */ /* 0x00222200000e0000 */
[----:B------:R-:W-:Y:S01]  /*4bb0*/  BSSY.RECONVERGENT B1, `(.L_x_561) ;  /* 0x0000017000017945 */ /* 0x000fe20003800200 */
[----:B---3--:R-:W-:Y:S02]  /*4bc0*/  IMAD.MOV.U32 R3, RZ, RZ, R4 ;  /* 0x000000ffff037224 */ /* 0x008fe400078e0004 */
[----:B------:R1:W3:Y:S01]  /*4bd0*/  SHFL.DOWN PT, R13, R6, 0x8, 0x1f ;  /* 0x09001f00060d7f89 */ /* 0x0002e200000e0000 */
[----:B------:R-:W-:Y:S02]  /*4be0*/  IMAD.MOV.U32 R5, RZ, RZ, R6 ;  /* 0x000000ffff057224 */ /* 0x000fe400078e0006 */
[----:B--2---:R-:W-:Y:S01]  /*4bf0*/  IMAD.MOV.U32 R9, RZ, RZ, R7 ;  /* 0x000000ffff097224 */ /* 0x004fe200078e0007 */
[----:B------:R1:W2:Y:S01]  /*4c00*/  SHFL.DOWN PT, R8, R7, 0x8, 0x1f ;  /* 0x09001f0007087f89 */ /* 0x0002a200000e0000 */
[----:B------:R-:W-:Y:S05]  /*4c10*/  @P4 BRA `(.L_x_562) ;  /* 0x0000000000404947 */ /* 0x000fea0003800000 */
[----:B0-----:R-:W-:Y:S01]  /*4c20*/  FSETP.GEU.AND P0, PT, R4, R11, PT ;  /* 0x0000000b0400720b */ /* 0x001fe20003f0e000 */
[----:B------:R-:W-:Y:S02]  /*4c30*/  IMAD.MOV.U32 R3, RZ, RZ, R11 ;  /* 0x000000ffff037224 */ /* 0x000fe400078e000b */
[----:B---3--:R-:W-:Y:S02]  /*4c40*/  IMAD.MOV.U32 R5, RZ, RZ, R13 ;  /* 0x000000ffff057224 */ /* 0x008fe400078e000d */
        /* <DEDUP_REMOVED lines=13> */
.L_x_562:
[----:B------:R-:W-:Y:S05]  /*4d20*/  BSYNC.RECONVERGENT B1 ;  /* 0x0000000000017941 */ /* 0x000fea0003800200 */
.L_x_561:
[----:B-1----:R1:W1:Y:S01]  /*4d30*/  SHFL.DOWN PT, R4, R3, 0x10, 0x1f ;  /* 0x0a001f0003047f89 */ /* 0x00226200000e0000 */
[----:B------:R-:W-:Y:S01]  /*4d40*/  BSSY.RECONVERGENT B1, `(.L_x_563) ;  /* 0x0000017000017945 */ /* 0x000fe20003800200 */
[----:B------:R-:W-:Y:S02]  /*4d50*/  IMAD.MOV.U32 R6, RZ, RZ, R3 ;  /* 0x000000ffff067224 */ /* 0x000fe400078e0003 */
[----:B----4-:R4:W1:Y:S01]  /*4d60*/  SHFL.DOWN PT, R10, R5, 0x10, 0x1f ;  /* 0x0a001f00050a7f89 */ /* 0x01086200000e0000 */
[----:B------:R-:W-:Y:S02]  /*4d70*/  IMAD.MOV.U32 R7, RZ, RZ, R5 ;  /* 0x000000ffff077224 */ /* 0x000fe400078e0005 */
[----:B--2---:R-:W-:Y:S01]  /*4d80*/  IMAD.MOV.U32 R8, RZ, RZ, R9 ;  /* 0x000000ffff087224 */ /* 0x004fe200078e0009 */
[----:B0-----:R4:W0:Y:S01]  /*4d90*/  SHFL.DOWN PT, R12, R9, 0x10, 0x1f ;  /* 0x0a001f00090c7f89 */ /* 0x00182200000e0000 */
        /* <DEDUP_REMOVED lines=17> */
.L_x_564:
[----:B------:R-:W-:Y:S05]  /*4eb0*/  BSYNC.RECONVERGENT B1 ;  /* 0x0000000000017941 */ /* 0x000fea0003800200 */
.L_x_563:
[----:B------:R-:W-:Y:S04]  /*4ec0*/  BSSY.RECONVERGENT B1, `(.L_x_565) ;  /* 0x000000c000017945 */ /* 0x000fe80003800200 */
[----:B------:R-:W-:Y:S05]  /*4ed0*/  @P2 BRA `(.L_x_566) ;  /* 0x0000000000282947 */ /* 0x000fea0003800000 */
[----:B----4-:R-:W2:Y:S01]  /*4ee0*/  S2R R5, SR_CgaCtaId ;  /* 0x0000000000057919 */ /* 0x010ea20000008800 */
[----:B-1----:R-:W-:Y:S02]  /*4ef0*/  MOV R4, 0x400 ;  /* 0x0000040000047802 */ /* 0x002fe40000000f00 */
[----:B------:R-:W-:-:S04]  /*4f00*/  SHF.R.U32.HI R3, RZ, 0x1, R2 ;  /* 0x00000001ff037819 */ /* 0x000fc80000011602 */
[----:B------:R-:W-:Y:S02]  /*4f10*/  LOP3.LUT R3, R3, 0x1f0, RZ, 0xc0, !PT ;  /* 0x000001f003037812 */ /* 0x000fe400078ec0ff */
[----:B--2---:R-:W-:Y:S01]  /*4f20*/  LEA R4, R5, R4, 0x18 ;  /* 0x0000000405047211 */ /* 0x004fe200078ec0ff */
[----:B------:R-:W-:-:S04]  /*4f30*/  IMAD.MOV.U32 R5, RZ, RZ, R8 ;  /* 0x000000ffff057224 */ /* 0x000fc800078e0008 */
[----:B------:R-:W-:Y:S02]  /*4f40*/  IMAD.IADD R3, R3, 0x1, R4 ;  /* 0x0000000103037824 */ /* 0x000fe400078e0204 */
[----:B------:R-:W-:-:S03]  /*4f50*/  IMAD.MOV.U32 R4, RZ, RZ, R7 ;  /* 0x000000ffff047224 */ /* 0x000fc600078e0007 */
[----:B------:R2:W-:Y:S04]  /*4f60*/  STS [R3+0x8], R6 ;  /* 0x0000080603007388 */ /* 0x0005e80000000800 */
[----:B------:R2:W-:Y:S02]  /*4f70*/  STS.64 [R3+0x10], R4 ;  /* 0x0000100403007388 */ /* 0x0005e40000000a00 */
.L_x_566:
[----:B------:R-:W-:Y:S05]  /*4f80*/  BSYNC.RECONVERGENT B1 ;  /* 0x0000000000017941 */ /* 0x000fea0003800200 */
.L_x_565:
        /* <DEDUP_REMOVED lines=27> */
.L_x_568:
[----:B------:R-:W-:Y:S05]  /*5140*/  BSYNC.RECONVERGENT B1 ;  /* 0x0000000000017941 */ /* 0x000fea0003800200 */
.L_x_567:
        /* <DEDUP_REMOVED lines=27> */
.L_x_570:
[----:B------:R-:W-:Y:S05]  /*5300*/  BSYNC.RECONVERGENT B1 ;  /* 0x0000000000017941 */ /* 0x000fea0003800200 */
.L_x_569:
        /* <DEDUP_REMOVED lines=17> */
.L_x_572:
[----:B------:R-:W-:Y:S05]  /*5420*/  BSYNC.RECONVERGENT B1 ;  /* 0x0000000000017941 */ /* 0x000fea0003800200 */
.L_x_571:
        /* <DEDUP_REMOVED lines=17> */
.L_x_574:
[----:B------:R-:W-:Y:S05]  /*5540*/  BSYNC.RECONVERGENT B1 ;  /* 0x0000000000017941 */ /* 0x000fea0003800200 */
.L_x_573:
        /* <DEDUP_REMOVED lines=17> */
.L_x_576:
[----:B------:R-:W-:Y:S05]  /*5660*/  BSYNC.RECONVERGENT B1 ;  /* 0x0000000000017941 */ /* 0x000fea0003800200 */
.L_x_575:
        /* <DEDUP_REMOVED lines=17> */
.L_x_578:
[----:B------:R-:W-:Y:S05]  /*5780*/  BSYNC.RECONVERGENT B1 ;  /* 0x0000000000017941 */ /* 0x000fea0003800200 */
.L_x_577:
        /* <DEDUP_REMOVED lines=16> */
.L_x_496:
[----:B------:R-:W-:Y:S05]  /*5890*/  BSYNC.RECONVERGENT B0 ;  /* 0x0000000000007941 */ /* 0x000fea0003800200 */
.L_x_463:
[----:B------:R-:W-:Y:S05]  /*58a0*/  @P2 EXIT ;  /* 0x000000000000294d */ /* 0x000fea0003800000 */
[----:B-1234-:R-:W1:Y:S01]  /*58b0*/  LDC.64 R2, c[0x0][0x390] ;  /* 0x0000e400ff027b82 */ /* 0x01ee620000000a00 */
[----:B0-----:R-:W-:Y:S02]  /*58c0*/  IMAD.MOV.U32 R9, RZ, RZ, R8 ;  /* 0x000000ffff097224 */ /* 0x001fe400078e0008 */
[----:B------:R-:W-:Y:S02]  /*58d0*/  IMAD.MOV.U32 R8, RZ, RZ, R7 ;  /* 0x000000ffff087224 */ /* 0x000fe400078e0007 */
[----:B-1----:R-:W-:-:S05]  /*58e0*/  IMAD.WIDE.U32 R2, R0, 0x10, R2 ;  /* 0x0000001000027825 */ /* 0x002fca00078e0002 */
[----:B------:R-:W-:Y:S04]  /*58f0*/  STG.E.64 desc[UR10][R2.64+0x8], R8 ;  /* 0x0000080802007986 */ /* 0x000fe8000c101b0a */
[----:B------:R-:W-:Y:S01]  /*5900*/  STG.E desc[UR10][R2.64], R6 ;  /* 0x0000000602007986 */ /* 0x000fe2000c10190a */
[----:B------:R-:W-:Y:S05]  /*5910*/  EXIT ;  /* 0x000000000000794d */ /* 0x000fea0003800000 */
.L_x_579:
        /* <DEDUP_REMOVED lines=14> */
.L_x_702:


//--------------------- .text._ZN6thrust24THRUST_300001_SM_1000_NS8cuda_cub4core6detail13_kernel_agentINS1_8__reduce11ReduceAgentINS0_12zip_iteratorIN4cuda3std3__45tupleIJNS0_6detail15normal_iteratorINS0_10device_ptrIfEEEENS0_17counting_iteratorIlNS0_11use_defaultESI_SI_EEEEEEEPNSB_IJflEEESM_iNS1_9__extrema9arg_max_fIflNSA_4lessIfEEEEEEJSL_SN_iSS_EEEvDpT0_ --------------------------
	.section	.text._ZN6thrust24THRUST_300001_SM_1000_NS8cuda_cub4core6detail13_kernel_agentINS1_8__reduce11ReduceAgentINS0_12zip_iteratorIN4cuda3std3__45tupleIJNS0_6detail15normal_iteratorINS0_10device_ptrIfEEEENS0_17counting_iteratorIlNS0_11use_defaultESI_SI_EEEEEEEPNSB_IJflEEESM_iNS1_9__extrema9arg_max_fIflNSA_4lessIfEEEEEEJSL_SN_iSS_EEEvDpT0_,"ax",@progbits
	.align	128
        .global         _ZN6thrust24THRUST_300001_SM_1000_NS8cuda_cub4core6detail13_kernel_agentINS1_8__reduce11ReduceAgentINS0_12zip_iteratorIN4cuda3std3__45tupleIJNS0_6detail15normal_iteratorINS0_10device_ptrIfEEEENS0_17counting_iteratorIlNS0_11use_defaultESI_SI_EEEEEEEPNSB_IJflEEESM_iNS1_9__extrema9arg_max_fIflNSA_4lessIfEEEEEEJSL_SN_iSS_EEEvDpT0_
        .type           _ZN6thrust24THRUST_300001_SM_1000_NS8cuda_cub4core6detail13_kernel_agentINS1_8__reduce11ReduceAgentINS0_12zip_iteratorIN4cuda3std3__45tupleIJNS0_6detail15normal_iteratorINS0_10device_ptrIfEEEENS0_17counting_iteratorIlNS0_11use_defaultESI_SI_EEEEEEEPNSB_IJflEEESM_iNS1_9__extrema9arg_max_fIflNSA_4lessIfEEEEEEJSL_SN_iSS_EEEvDpT0_,@function
        .size           _ZN6thrust24THRUST_300001_SM_1000_NS8cuda_cub4core6detail13_kernel_agentINS1_8__reduce11ReduceAgentINS0_12zip_iteratorIN4cuda3std3__45tupleIJNS0_6detail15normal_iteratorINS0_10device_ptrIfEEEENS0_17counting_iteratorIlNS0_11use_defaultESI_SI_EEEEEEEPNSB_IJflEEESM_iNS1_9__extrema9arg_max_fIflNSA_4lessIfEEEEEEJSL_SN_iSS_EEEvDpT0_,(.L_x_703 - _ZN6thrust24THRUST_300001_SM_1000_NS8cuda_cub4core6detail13_kernel_agentINS1_8__reduce11ReduceAgentINS0_12zip_iteratorIN4cuda3std3__45tupleIJNS0_6detail15normal_iteratorINS0_10device_ptrIfEEEENS0_17counting_iteratorIlNS0_11use_defaultESI_SI_EEEEEEEPNSB_IJflEEESM_iNS1_9__extrema9arg_max_fIflNSA_4lessIfEEEEEEJSL_SN_iSS_EEEvDpT0_)
        .other          _ZN6thrust24THRUST_300001_SM_1000_NS8cuda_cub4core6detail13_kernel_agentINS1_8__reduce11ReduceAgentINS0_12zip_iteratorIN4cuda3std3__45tupleIJNS0_6detail15normal_iteratorINS0_10device_ptrIfEEEENS0_17counting_iteratorIlNS0_11use_defaultESI_SI_EEEEEEEPNSB_IJflEEESM_iNS1_9__extrema9arg_max_fIflNSA_4lessIfEEEEEEJSL_SN_iSS_EEEvDpT0_,@"STO_CUDA_ENTRY STV_DEFAULT"
_ZN6thrust24THRUST_300001_SM_1000_NS8cuda_cub4core6detail13_kernel_agentINS1_8__reduce11ReduceAgentINS0_12zip_iteratorIN4cuda3std3__45tupleIJNS0_6detail15normal_iteratorINS0_10device_ptrIfEEEENS0_17counting_iteratorIlNS0_11use_defaultESI_SI_EEEEEEEPNSB_IJflEEESM_iNS1_9__extrema9arg_max_fIflNSA_4lessIfEEEEEEJSL_SN_iSS_EEEvDpT0_:
.text._ZN6thrust24THRUST_300001_SM_1000_NS8cuda_cub4core6detail13_kernel_agentINS1_8__reduce11ReduceAgentINS0_12zip_iteratorIN4cuda3std3__45tupleIJNS0_6detail15normal_iteratorINS0_10device_ptrIfEEEENS0_17counting_iteratorIlNS0_11use_defaultESI_SI_EEEEEEEPNSB_IJflEEESM_iNS1_9__extrema9arg_max_fIflNSA_4lessIfEEEEEEJSL_SN_iSS_EEEvDpT0_:
        /* <DEDUP_REMOVED lines=23> */
.L_x_583:
[----:B0-----:R-:W-:Y:S05]  /*0170*/  BSYNC.RECONVERGENT B1 ;  /* 0x0000000000017941 */ /* 0x001fea0003800200 */
.L_x_582:
        /* <DEDUP_REMOVED lines=17> */
.L_x_590:
        /* <DEDUP_REMOVED lines=24> */
.L_x_589:
[----:B------:R-:W-:Y:S05]  /*0410*/  BSYNC.RECONVERGENT B3 ;  /* 0x0000000000037941 */ /* 0x000fea0003800200 */
.L_x_588:
[----:B------:R-:W-:Y:S01]  /*0420*/  IADD3 R5, P0, PT, R5, 0x100, RZ ;  /* 0x0000010005057810 */ /* 0x000fe20007f1e0ff */
[----:B------:R-:W-:Y:S02]  /*0430*/  VIADD R9, R9, 0x100 ;  /* 0x0000010009097836 */ /* 0x000fe40000000000 */
[----:B------:R-:W-:Y:S02]  /*0440*/  IMAD.X R3, RZ, RZ, R3, P3 ;  /* 0x000000ffff037224 */ /* 0x000fe400018e0603 */
[----:B------:R-:W-:Y:S01]  /*0450*/  IMAD.X R10, RZ, RZ, R10, P0 ;  /* 0x000000ffff0a7224 */ /* 0x000fe200000e060a */
[----:B------:R-:W-:Y:S07]  /*0460*/  @P2 BRA `(.L_x_590) ;  /* 0xfffffffc00882947 */ /* 0x000fee000383ffff */
.L_x_587:
[----:B------:R-:W-:Y:S05]  /*0470*/  BSYNC.RECONVERGENT B2 ;  /* 0x0000000000027941 */ /* 0x000fea0003800200 */
.L_x_586:
[----:B------:R-:W-:-:S13]  /*0480*/  ISETP.GE.U32.AND P0, PT, R11, 0x300, PT ;  /* 0x000003000b00780c */ /* 0x000fda0003f06070 */
[----:B------:R-:W-:Y:S05]  /*0490*/  @!P0 BRA `(.L_x_585) ;  /* 0x00000004007c8947 */ /* 0x000fea0003800000 */
[----:B------:R-:W0:Y:S01]  /*04a0*/  LDC.64 R4, c[0x0][0x380] ;  /* 0x0000e000ff047b82 */ /* 0x000e220000000a00 */
[----:B------:R-:W-:-:S07]  /*04b0*/  VIADD R10, R9, 0x200 ;  /* 0x00000200090a7836 */ /* 0x000fce0000000000 */
[----:B------:R-:W1:Y:S02]  /*04c0*/  LDC.64 R2, c[0x0][0x388] ;  /* 0x0000e200ff027b82 */ /* 0x000e640000000a00 */
.L_x_599:
        /* <DEDUP_REMOVED lines=26> */
.L_x_592:
[----:B------:R-:W-:Y:S05]  /*0670*/  BSYNC.RECONVERGENT B2 ;  /* 0x0000000000027941 */ /* 0x000fea0003800200 */
.L_x_591:
        /* <DEDUP_REMOVED lines=20> */
.L_x_594:
[----:B------:R-:W-:Y:S05]  /*07c0*/  BSYNC.RECONVERGENT B2 ;  /* 0x0000000000027941 */ /* 0x000fea0003800200 */
.L_x_593:
        /* <DEDUP_REMOVED lines=20> */
.L_x_596:
[----:B------:R-:W-:Y:S05]  /*0910*/  BSYNC.RECONVERGENT B2 ;  /* 0x0000000000027941 */ /* 0x000fea0003800200 */
.L_x_595:
        /* <DEDUP_REMOVED lines=18> */
.L_x_598:
[----:B------:R-:W-:Y:S05]  /*0a40*/  BSYNC.RECONVERGENT B2 ;  /* 0x0000000000027941 */ /* 0x000fea0003800200 */
.L_x_597:
[C---:B------:R-:W-:Y:S02]  /*0a50*/  VIADD R9, R10.reuse, 0x200 ;  /* 0x000002000a097836 */ /* 0x040fe40000000000 */
[----:B------:R-:W-:-:S03]  /*0a60*/  VIADD R10, R10, 0x400 ;  /* 0x000004000a0a7836 */ /* 0x000fc60000000000 */
[----:B------:R-:W-:-:S13]  /*0a70*/  ISETP.GE.AND P0, PT, R9, UR5, PT ;  /* 0x0000000509007c0c */ /* 0x000fda000bf06270 */
[----:B------:R-:W-:Y:S05]  /*0a80*/  @!P0 BRA `(.L_x_599) ;  /* 0xfffffff800908947 */ /* 0x000fea000383ffff */
.L_x_585:
[----:B------:R-:W-:Y:S05]  /*0a90*/  BSYNC.RECONVERGENT B1 ;  /* 0x0000000000017941 */ /* 0x000fea0003800200 */
.L_x_584:
        /* <DEDUP_REMOVED lines=31> */
.L_x_602:
[----:B------:R-:W-:Y:S05]  /*0c90*/  BSYNC.RECONVERGENT B1 ;  /* 0x0000000000017941 */ /* 0x000fea0003800200 */
.L_x_601:
        /* <DEDUP_REMOVED lines=27> */
.L_x_604:
[----:B------:R-:W-:Y:S05]  /*0e50*/  BSYNC.RECONVERGENT B1 ;  /* 0x0000000000017941 */ /* 0x000fea0003800200 */
.L_x_603:
        /* <DEDUP_REMOVED lines=24> */
.L_x_606:
[----:B------:R-:W-:Y:S05]  /*0fe0*/  BSYNC.RECONVERGENT B1 ;  /* 0x0000000000017941 */ /* 0x000fea0003800200 */
.L_x_605:
        /* <DEDUP_REMOVED lines=24> */
.L_x_608:
[----:B------:R-:W-:Y:S05]  /*1170*/  BSYNC.RECONVERGENT B1 ;  /* 0x0000000000017941 */ /* 0x000fea0003800200 */
.L_x_607:
        /* <DEDUP_REMOVED lines=24> */
.L_x_610:
[----:B------:R-:W-:Y:S05]  /*1300*/  BSYNC.RECONVERGENT B1 ;  /* 0x0000000000017941 */ /* 0x000fea0003800200 */
.L_x_609:
        /* <DEDUP_REMOVED lines=12> */
.L_x_612:
[----:B------:R-:W-:Y:S05]  /*13d0*/  BSYNC.RECONVERGENT B1 ;  /* 0x0000000000017941 */ /* 0x000fea0003800200 */
.L_x_611:
        /* <DEDUP_REMOVED lines=27> */
.L_x_615:
[----:B------:R-:W-:Y:S05]  /*1590*/  BSYNC.RECONVERGENT B1 ;  /* 0x0000000000017941 */ /* 0x000fea0003800200 */
.L_x_614:
        /* <DEDUP_REMOVED lines=27> */
.L_x_617:
[----:B------:R-:W-:Y:S05]  /*1750*/  BSYNC.RECONVERGENT B1 ;  /* 0x0000000000017941 */ /* 0x000fea0003800200 */
.L_x_616:
        /* <DEDUP_REMOVED lines=17> */
.L_x_619:
[----:B------:R-:W-:Y:S05]  /*1870*/  BSYNC.RECONVERGENT B1 ;  /* 0x0000000000017941 */ /* 0x000fea0003800200 */
.L_x_618:
        /* <DEDUP_REMOVED lines=17> */
.L_x_621:
[----:B------:R-:W-:Y:S05]  /*1990*/  BSYNC.RECONVERGENT B1 ;  /* 0x0000000000017941 */ /* 0x000fea0003800200 */
.L_x_620:
        /* <DEDUP_REMOVED lines=17> */
.L_x_623:
[----:B------:R-:W-:Y:S05]  /*1ab0*/  BSYNC.RECONVERGENT B1 ;  /* 0x0000000000017941 */ /* 0x000fea0003800200 */
.L_x_622:
        /* <DEDUP_REMOVED lines=17> */
.L_x_625:
[----:B------:R-:W-:Y:S05]  /*1bd0*/  BSYNC.RECONVERGENT B1 ;  /* 0x0000000000017941 */ /* 0x000fea0003800200 */
.L_x_624:
        /* <DEDUP_REMOVED lines=18> */
.L_x_600:
        /* <DEDUP_REMOVED lines=41> */
.L_x_627:
[----:B------:R-:W-:Y:S05]  /*1f90*/  BSYNC.RECONVERGENT B1 ;  /* 0x0000000000017941 */ /* 0x000fea0003800200 */
.L_x_626:
        /* <DEDUP_REMOVED lines=24> */
.L_x_629:
[----:B------:R-:W-:Y:S05]  /*2120*/  BSYNC.RECONVERGENT B1 ;  /* 0x0000000000017941 */ /* 0x000fea0003800200 */
.L_x_628:
        /* <DEDUP_REMOVED lines=24> */
.L_x_631:
[----:B------:R-:W-:Y:S05]  /*22b0*/  BSYNC.RECONVERGENT B1 ;  /* 0x0000000000017941 */ /* 0x000fea0003800200 */
.L_x_630:
        /* <DEDUP_REMOVED lines=24> */
.L_x_633:
[----:B------:R-:W-:Y:S05]  /*2440*/  BSYNC.RECONVERGENT B1 ;  /* 0x0000000000017941 */ /* 0x000fea0003800200 */
.L_x_632:
        /* <DEDUP_REMOVED lines=24> */
.L_x_635:
[----:B------:R-:W-:Y:S05]  /*25d0*/  BSYNC.RECONVERGENT B1 ;  /* 0x0000000000017941 */ /* 0x000fea0003800200 */
.L_x_634:
        /* <DEDUP_REMOVED lines=12> */
.L_x_637:
[----:B------:R-:W-:Y:S05]  /*26a0*/  BSYNC.RECONVERGENT B1 ;  /* 0x0000000000017941 */ /* 0x000fea0003800200 */
.L_x_636:
        /* <DEDUP_REMOVED lines=30> */
.L_x_639:
[----:B------:R-:W-:Y:S05]  /*2890*/  BSYNC.RECONVERGENT B1 ;  /* 0x0000000000017941 */ /* 0x000fea0003800200 */
.L_x_638:
        /* <DEDUP_REMOVED lines=27> */
.L_x_641:
[----:B------:R-:W-:Y:S05]  /*2a50*/  BSYNC.RECONVERGENT B1 ;  /* 0x0000000000017941 */ /* 0x000fea0003800200 */
.L_x_640:
        /* <DEDUP_REMOVED lines=27> */
.L_x_643:
[----:B------:R-:W-:Y:S05]  /*2c10*/  BSYNC.RECONVERGENT B1 ;  /* 0x0000000000017941 */ /* 0x000fea0003800200 */
.L_x_642:
        /* <DEDUP_REMOVED lines=27> */
.L_x_645:
[----:B------:R-:W-:Y:S05]  /*2dd0*/  BSYNC.RECONVERGENT B1 ;  /* 0x0000000000017941 */ /* 0x000fea0003800200 */
.L_x_644:
        /* <DEDUP_REMOVED lines=27> */
.L_x_647:
[----:B------:R-:W-:Y:S05]  /*2f90*/  BSYNC.RECONVERGENT B1 ;  /* 0x0000000000017941 */ /* 0x000fea0003800200 */
.L_x_646:
        /* <DEDUP_REMOVED lines=27> */
.L_x_649:
[----:B------:R-:W-:Y:S05]  /*3150*/  BSYNC.RECONVERGENT B1 ;  /* 0x0000000000017941 */ /* 0x000fea0003800200 */
.L_x_648:
        /* <DEDUP_REMOVED lines=28> */
.L_x_581:
        /* <DEDUP_REMOVED lines=9> */
[----:B------:R-:W-:Y:S01]  /*33b0*/  VIADD R9, R0, 0x100 ;  /* 0x0000010000097836 */ /* 0x000fe20000000000 */
[----:B------:R-:W-:Y:S01]  /*33c0*/  UISETP.GE.U32.AND UP0, UPT, UR4, 0xa00, UPT ;  /* 0x00000a000400788c */ /* 0x000fe2000bf06070 */
[----:B---3--:R-:W-:-:S04]  /*33d0*/  FSETP.GEU.AND P0, PT, R4, R5, PT ;  /* 0x000000050400720b */ /* 0x008fc80003f0e000 */
[----:B------:R-:W-:Y:S01]  /*33e0*/  FSEL R4, R4, R5, P0 ;  /* 0x0000000504047208 */ /* 0x000fe20000000000 */
[----:B------:R-:W-:-:S03]  /*33f0*/  VIADD R5, R0, 0x200 ;  /* 0x0000020000057836 */ /* 0x000fc60000000000 */
[----:B----4-:R-:W-:-:S04]  /*3400*/  FSETP.GEU.AND P2, PT, R4, R7, PT ;  /* 0x000000070400720b */ /* 0x010fc80003f4e000 */
[----:B------:R-:W-:-:S04]  /*3410*/  FSEL R7, R4, R7, P2 ;  /* 0x0000000704077208 */ /* 0x000fc80001000000 */
[----:B-----5:R-:W-:-:S04]  /*3420*/  FSETP.GEU.AND P3, PT, R7, R8, PT ;  /* 0x000000080700720b */ /* 0x020fc80003f6e000 */
[----:B------:R-:W-:Y:S02]  /*3430*/  FSEL R7, R7, R8, P3 ;  /* 0x0000000807077208 */ /* 0x000fe40001800000 */
        /* <DEDUP_REMOVED lines=11> */
[----:B------:R-:W-:Y:S01]  /*34f0*/  @P1 SEL R8, R5, R8, P0 ;  /* 0x0000000805081207 */ /* 0x000fe20000000000 */
[----:B------:R-:W-:Y:S01]  /*3500*/  IMAD.MOV.U32 R5, RZ, RZ, 0x500 ;  /* 0x00000500ff057424 */ /* 0x000fe200078e00ff */
[----:B------:R-:W-:Y:S02]  /*3510*/  @P1 FSEL R6, R7, R6, P0 ;  /* 0x0000000607061208 */ /* 0x000fe40000000000 */
[----:B------:R-:W-:Y:S01]  /*3520*/  @P1 SEL R9, R4, R9, P0 ;  /* 0x0000000904091207 */ /* 0x000fe20000000000 */
[----:B------:R-:W-:Y:S06]  /*3530*/  BRA.U !UP0, `(.L_x_650) ;  /* 0x0000000508047547 */ /* 0x000fec000b800000 */
[----:B------:R-:W-:Y:S01]  /*3540*/  IMAD.MOV.U32 R10, RZ, RZ, R6 ;  /* 0x000000ffff0a7224 */ /* 0x000fe200078e0006 */
[----:B------:R-:W0:Y:S01]  /*3550*/  LDCU UR4, c[0x0][0x398] ;  /* 0x00007300ff0477ac */ /* 0x000e220008000800 */
[----:B------:R-:W-:Y:S02]  /*3560*/  IMAD.MOV.U32 R21, RZ, RZ, R8 ;  /* 0x000000ffff157224 */ /* 0x000fe400078e0008 */
[----:B------:R-:W-:Y:S01]  /*3570*/  IMAD.MOV.U32 R20, RZ, RZ, R9 ;  /* 0x000000ffff147224 */ /* 0x000fe200078e0009 */
[----:B------:R-:W1:Y:S01]  /*3580*/  LDCU.64 UR6, c[0x0][0x388] ;  /* 0x00007100ff0677ac */ /* 0x000e620008000a00 */
[----:B------:R-:W-:-:S07]  /*3590*/  IMAD.MOV.U32 R7, RZ, RZ, 0x500 ;  /* 0x00000500ff077424 */ /* 0x000fce00078e00ff */
.L_x_651:
[----:B------:R-:W-:-:S05]  /*35a0*/  IMAD.WIDE.U32 R4, R7, 0x4, R2 ;  /* 0x0000000407047825 */ /* 0x000fca00078e0002 */
[----:B------:R-:W2:Y:S04]  /*35b0*/  LDG.E R11, desc[UR8][R4.64] ;  /* 0x00000008040b7981 */ /* 0x000ea8000c1e1900 */
[----:B------:R-:W3:Y:S04]  /*35c0*/  LDG.E R12, desc[UR8][R4.64+0x400] ;  /* 0x00040008040c7981 */ /* 0x000ee8000c1e1900 */
[----:B------:R-:W4:Y:S04]  /*35d0*/  LDG.E R13, desc[UR8][R4.64+0x800] ;  /* 0x00080008040d7981 */ /* 0x000f28000c1e1900 */
[----:B------:R-:W5:Y:S04]  /*35e0*/  LDG.E R14, desc[UR8][R4.64+0xc00] ;  /* 0x000c0008040e7981 */ /* 0x000f68000c1e1900 */
[----:B------:R0:W5:Y:S01]  /*35f0*/  LDG.E R6, desc[UR8][R4.64+0x1000] ;  /* 0x0010000804067981 */ /* 0x000162000c1e1900 */
[----:B-1----:R-:W-:-:S04]  /*3600*/  IADD3 R18, P0, P1, R0, UR6, R7 ;  /* 0x0000000600127c10 */ /* 0x002fc8000f91e007 */
[----:B------:R-:W-:Y:S02]  /*3610*/  IADD3.X R19, PT, PT, RZ, UR7, RZ, P0, P1 ;  /* 0x00000007ff137c10 */ /* 0x000fe400087e24ff */
[C---:B------:R-:W-:Y:S02]  /*3620*/  IADD3 R17, P3, PT, R18.reuse, 0x100, RZ ;  /* 0x0000010012117810 */ /* 0x040fe40007f7e0ff */
[C---:B------:R-:W-:Y:S02]  /*3630*/  IADD3 R15, P5, PT, R18.reuse, 0x300, RZ ;  /* 0x00000300120f7810 */ /* 0x040fe40007fbe0ff */
[----:B------:R-:W-:Y:S01]  /*3640*/  IADD3 R8, P6, PT, R18, 0x400, RZ ;  /* 0x0000040012087810 */ /* 0x000fe20007fde0ff */
[--C-:B------:R-:W-:Y:S02]  /*3650*/  IMAD.X R16, RZ, RZ, R19.reuse, P3 ;  /* 0x000000ffff107224 */ /* 0x100fe400018e0613 */
[--C-:B0-----:R-:W-:Y:S02]  /*3660*/  IMAD.X R4, RZ, RZ, R19.reuse, P5 ;  /* 0x000000ffff047224 */ /* 0x101fe400028e0613 */
        /* <DEDUP_REMOVED lines=23> */
[----:B-----5:R-:W-:Y:S02]  /*37e0*/  FSETP.GEU.AND P1, PT, R13, R14, PT ;  /* 0x0000000e0d00720b */ /* 0x020fe40003f2e000 */
[----:B------:R-:W-:-:S11]  /*37f0*/  @P2 SEL R5, R16, R5, P0 ;  /* 0x0000000510052207 */ /* 0x000fd60000000000 */
[----:B------:R-:W-:-:S04]  /*3800*/  @P1 ISETP.GE.U32.AND P0, PT, R10, R15, PT ;  /* 0x0000000f0a00120c */ /* 0x000fc80003f06070 */
[----:B------:R-:W-:-:S04]  /*3810*/  @P1 ISETP.GE.AND.EX P0, PT, R5, R4, PT, P0 ;  /* 0x000000040500120c */ /* 0x000fc80003f06300 */
[----:B------:R-:W-:-:S04]  /*3820*/  @P1 FSETP.LT.OR P0, PT, R14, R13, !P0 ;  /* 0x0000000d0e00120b */ /* 0x000fc80004701400 */
[----:B------:R-:W-:Y:S02]  /*3830*/  @P1 FSEL R14, R13, R14, P0 ;  /* 0x0000000e0d0e1208 */ /* 0x000fe40000000000 */
[----:B------:R-:W-:Y:S01]  /*3840*/  @P1 SEL R15, R10, R15, P0 ;  /* 0x0000000f0a0f1207 */ /* 0x000fe20000000000 */
[----:B------:R-:W-:Y:S01]  /*3850*/  VIADD R10, R7, 0xa00 ;  /* 0x00000a00070a7836 */ /* 0x000fe20000000000 */
[----:B------:R-:W-:Y:S02]  /*3860*/  FSETP.GEU.AND P2, PT, R14, R6, PT ;  /* 0x000000060e00720b */ /* 0x000fe40003f4e000 */
[----:B------:R-:W-:Y:S01]  /*3870*/  @P1 SEL R4, R5, R4, P0 ;  /* 0x0000000405041207 */ /* 0x000fe20000000000 */
[----:B------:R-:W-:Y:S01]  /*3880*/  VIADD R5, R7, 0x500 ;  /* 0x0000050007057836 */ /* 0x000fe20000000000 */
[----:B------:R-:W-:-:S03]  /*3890*/  ISETP.GT.AND P1, PT, R10, UR4, PT ;  /* 0x000000040a007c0c */ /* 0x000fc6000bf24270 */
[----:B------:R-:W-:-:S06]  /*38a0*/  IMAD.MOV.U32 R7, RZ, RZ, R5 ;  /* 0x000000ffff077224 */ /* 0x000fcc00078e0005 */
        /* <DEDUP_REMOVED lines=10> */
.L_x_650:
        /* <DEDUP_REMOVED lines=14> */
[----:B------:R-:W-:Y:S01]  /*3a30*/  IMAD.IADD R11, R0, 0x1, R5 ;  /* 0x00000001000b7824 */ /* 0x000fe200078e0205 */
[----:B------:R-:W-:-:S04]  /*3a40*/  LEA.HI R4, R13, 0x1, RZ, 0x18 ;  /* 0x000000010d047811 */ /* 0x000fc800078fc0ff */
[----:B------:R-:W-:Y:S01]  /*3a50*/  LOP3.LUT R10, R4, 0x3, RZ, 0xc0, !PT ;  /* 0x00000003040a7812 */ /* 0x000fe200078ec0ff */
[----:B------:R-:W-:-:S04]  /*3a60*/  IMAD.MOV.U32 R4, RZ, RZ, R0 ;  /* 0x000000ffff047224 */ /* 0x000fc800078e0000 */
[----:B------:R-:W-:Y:S02]  /*3a70*/  IMAD.MOV R10, RZ, RZ, -R10 ;  /* 0x000000ffff0a7224 */ /* 0x000fe400078e0a0a */
[C---:B0-----:R-:W-:Y:S01]  /*3a80*/  IMAD.WIDE.U32 R2, R11.reuse, 0x4, R2 ;  /* 0x000000040b027825 */ /* 0x041fe200078e0002 */
[----:B------:R-:W-:-:S05]  /*3a90*/  IADD3 R11, P0, PT, R11, UR6, RZ ;  /* 0x000000060b0b7c10 */ /* 0x000fca000ff1e0ff */
[----:B------:R-:W-:-:S08]  /*3aa0*/  IMAD.X R12, RZ, RZ, UR7, P0 ;  /* 0x00000007ff0c7e24 */ /* 0x000fd000080e06ff */
.L_x_658:
[----:B------:R0:W2:Y:S01]  /*3ab0*/  LDG.E R17, desc[UR8][R2.64] ;  /* 0x0000000802117981 */ /* 0x0000a2000c1e1900 */
[----:B------:R-:W-:Y:S01]  /*3ac0*/  VIADD R10, R10, 0x1 ;  /* 0x000000010a0a7836 */ /* 0x000fe20000000000 */
[----:B------:R-:W-:Y:S01]  /*3ad0*/  BSSY.RECONVERGENT B3, `(.L_x_656) ;  /* 0x0000016000037945 */ /* 0x000fe20003800200 */
[----:B------:R-:W-:Y:S02]  /*3ae0*/  IMAD.MOV.U32 R14, RZ, RZ, R8 ;  /* 0x000000ffff0e7224 */ /* 0x000fe400078e0008 */
[----:B------:R-:W-:Y:S01]  /*3af0*/  IMAD.MOV.U32 R15, RZ, RZ, R9 ;  /* 0x000000ffff0f7224 */ /* 0x000fe200078e0009 */
[----:B------:R-:W-:Y:S01]  /*3b00*/  ISETP.NE.AND P2, PT, R10, RZ, PT ;  /* 0x000000ff0a00720c */ /* 0x000fe20003f45270 */
[----:B------:R-:W-:Y:S02]  /*3b10*/  IMAD.MOV.U32 R16, RZ, RZ, R6 ;  /* 0x000000ffff107224 */ /* 0x000fe400078e0006 */
        /* <DEDUP_REMOVED lines=17> */
.L_x_657:
[----:B------:R-:W-:Y:S05]  /*3c30*/  BSYNC.RECONVERGENT B3 ;  /* 0x0000000000037941 */ /* 0x000fea0003800200 */
.L_x_656:
[----:B------:R-:W-:Y:S01]  /*3c40*/  IADD3 R11, P0, PT, R11, 0x100, RZ ;  /* 0x000001000b0b7810 */ /* 0x000fe20007f1e0ff */
[----:B------:R-:W-:Y:S02]  /*3c50*/  VIADD R4, R4, 0x100 ;  /* 0x0000010004047836 */ /* 0x000fe40000000000 */
[----:B------:R-:W-:Y:S02]  /*3c60*/  IMAD.X R3, RZ, RZ, R3, P3 ;  /* 0x000000ffff037224 */ /* 0x000fe400018e0603 */
[----:B------:R-:W-:Y:S01]  /*3c70*/  IMAD.X R12, RZ, RZ, R12, P0 ;  /* 0x000000ffff0c7224 */ /* 0x000fe200000e060c */
[----:B------:R-:W-:Y:S07]  /*3c80*/  @P2 BRA `(.L_x_658) ;  /* 0xfffffffc00882947 */ /* 0x000fee000383ffff */
.L_x_655:
[----:B------:R-:W-:Y:S05]  /*3c90*/  BSYNC.RECONVERGENT B2 ;  /* 0x0000000000027941 */ /* 0x000fea0003800200 */
.L_x_654:
[----:B------:R-:W-:-:S13]  /*3ca0*/  ISETP.GE.U32.AND P0, PT, R13, 0x300, PT ;  /* 0x000003000d00780c */ /* 0x000fda0003f06070 */
[----:B------:R-:W-:Y:S05]  /*3cb0*/  @!P0 BRA `(.L_x_653) ;  /* 0x0000000400bc8947 */ /* 0x000fea0003800000 */
[----:B------:R-:W0:Y:S01]  /*3cc0*/  LDCU.128 UR12, c[0x0][0x380] ;  /* 0x00007000ff0c77ac */ /* 0x000e220008000c00 */
[----:B------:R-:W1:Y:S01]  /*3cd0*/  LDC.64 R14, c[0x0][0x380] ;  /* 0x0000e000ff0e7b82 */ /* 0x000e620000000a00 */
[C---:B------:R-:W-:Y:S01]  /*3ce0*/  IADD3 R12, P1, PT, R4.reuse, R5, RZ ;  /* 0x00000005040c7210 */ /* 0x040fe20007f3e0ff */
[C---:B------:R-:W-:Y:S02]  /*3cf0*/  IMAD.IADD R10, R4.reuse, 0x1, R5 ;  /* 0x00000001040a7824 */ /* 0x040fe400078e0205 */
[----:B------:R-:W-:Y:S02]  /*3d00*/  VIADD R13, R4, 0x200 ;  /* 0x00000200040d7836 */ /* 0x000fe40000000000 */
[----:B------:R-:W-:Y:S02]  /*3d10*/  IMAD.X R5, RZ, RZ, RZ, P1 ;  /* 0x000000ffff057224 */ /* 0x000fe400008e06ff */
[----:B------:R-:W2:Y:S01]  /*3d20*/  LDC.64 R2, c[0x0][0x388] ;  /* 0x0000e200ff027b82 */ /* 0x000ea20000000a00 */
[----:B0-----:R-:W-:-:S02]  /*3d30*/  LEA R17, P2, R12, UR12, 0x2 ;  /* 0x0000000c0c117c11 */ /* 0x001fc4000f8410ff */
[----:B------:R-:W-:Y:S02]  /*3d40*/  IADD3 R11, P0, PT, R10, UR14, RZ ;  /* 0x0000000e0a0b7c10 */ /* 0x000fe4000ff1e0ff */
[----:B------:R-:W-:Y:S02]  /*3d50*/  IADD3 R17, P1, PT, R17, 0xc00, RZ ;  /* 0x00000c0011117810 */ /* 0x000fe40007f3e0ff */
[----:B------:R-:W-:Y:S01]  /*3d60*/  LEA.HI.X R5, R12, UR13, R5, 0x2, P2 ;  /* 0x0000000d0c057c11 */ /* 0x000fe200090f1405 */
[----:B-1----:R-:W-:-:S04]  /*3d70*/  IMAD.WIDE.U32 R14, R10, 0x4, R14 ;  /* 0x000000040a0e7825 */ /* 0x002fc800078e000e */
[----:B------:R-:W-:Y:S02]  /*3d80*/  IMAD.X R12, RZ, RZ, UR15, P0 ;  /* 0x0000000fff0c7e24 */ /* 0x000fe400080e06ff */
[----:B------:R-:W-:-:S07]  /*3d90*/  IMAD.X R5, RZ, RZ, R5, P1 ;  /* 0x000000ffff057224 */ /* 0x000fce00008e0605 */
.L_x_667:
[----:B------:R-:W3:Y:S01]  /*3da0*/  LDG.E R23, desc[UR8][R14.64] ;  /* 0x000000080e177981 */ /* 0x000ee2000c1e1900 */
[----:B------:R-:W-:-:S05]  /*3db0*/  IMAD.MOV.U32 R4, RZ, RZ, R17 ;  /* 0x000000ffff047224 */ /* 0x000fca00078e0011 */
[----:B------:R0:W5:Y:S04]  /*3dc0*/  LDG.E R25, desc[UR8][R4.64+-0x800] ;  /* 0xfff8000804197981 */ /* 0x000168000c1e1900 */
[----:B------:R0:W5:Y:S04]  /*3dd0*/  LDG.E R16, desc[UR8][R4.64+-0x400] ;  /* 0xfffc000804107981 */ /* 0x000168000c1e1900 */
[----:B------:R0:W5:Y:S01]  /*3de0*/  LDG.E R17, desc[UR8][R4.64] ;  /* 0x0000000804117981 */ /* 0x000162000c1e1900 */
[----:B------:R-:W-:Y:S01]  /*3df0*/  BSSY.RECONVERGENT B2, `(.L_x_659) ;  /* 0x0000012000027945 */ /* 0x000fe20003800200 */
[----:B------:R-:W-:-:S02]  /*3e00*/  IMAD.MOV.U32 R20, RZ, RZ, R11 ;  /* 0x000000ffff147224 */ /* 0x000fc400078e000b */
[----:B------:R-:W-:Y:S02]  /*3e10*/  IMAD.MOV.U32 R21, RZ, RZ, R12 ;  /* 0x000000ffff157224 */ /* 0x000fe400078e000c */
[----:B------:R-:W-:Y:S01]  /*3e20*/  VIADD R19, R10, 0x100 ;  /* 0x000001000a137836 */ /* 0x000fe20000000000 */
[----:B---3--:R-:W-:Y:S01]  /*3e30*/  FSETP.GEU.AND P0, PT, R6, R23, PT ;  /* 0x000000170600720b */ /* 0x008fe20003f0e000 */
        /* <DEDUP_REMOVED lines=13> */
.L_x_660:
[----:B------:R-:W-:Y:S05]  /*3f10*/  BSYNC.RECONVERGENT B2 ;  /* 0x0000000000027941 */ /* 0x000fea0003800200 */
.L_x_659:
[----:B-----5:R-:W-:Y:S01]  /*3f20*/  FSETP.GEU.AND P0, PT, R18, R25, PT ;  /* 0x000000191200720b */ /* 0x020fe20003f0e000 */
[----:B------:R-:W-:Y:S01]  /*3f30*/  BSSY.RECONVERGENT B2, `(.L_x_661) ;  /* 0x0000013000027945 */ /* 0x000fe20003800200 */
[----:B--2---:R-:W-:Y:S01]  /*3f40*/  IADD3 R23, P1, PT, R19, R2, RZ ;  /* 0x0000000213177210 */ /* 0x004fe20007f3e0ff */
[----:B------:R-:W-:Y:S02]  /*3f50*/  VIADD R19, R10, 0x200 ;  /* 0x000002000a137836 */ /* 0x000fe40000000000 */
[----:B------:R-:W-:Y:S02]  /*3f60*/  IMAD.MOV.U32 R9, RZ, RZ, R25 ;  /* 0x000000ffff097224 */ /* 0x000fe400078e0019 */
[----:B------:R-:W-:Y:S02]  /*3f70*/  IMAD.X R22, RZ, RZ, R3, P1 ;  /* 0x000000ffff167224 */ /* 0x000fe400008e0603 */
[----:B------:R-:W-:Y:S02]  /*3f80*/  IMAD.MOV.U32 R8, RZ, RZ, R23 ;  /* 0x000000ffff087224 */ /* 0x000fe400078e0017 */
[----:B------:R-:W-:-:S02]  /*3f90*/  IMAD.MOV.U32 R6, RZ, RZ, R22 ;  /* 0x000000ffff067224 */ /* 0x000fc400078e0016 */
        /* <DEDUP_REMOVED lines=12> */
.L_x_662:
[----:B------:R-:W-:Y:S05]  /*4060*/  BSYNC.RECONVERGENT B2 ;  /* 0x0000000000027941 */ /* 0x000fea0003800200 */
.L_x_661:
[----:B------:R-:W-:Y:S01]  /*4070*/  FSETP.GEU.AND P0, PT, R9, R16, PT ;  /* 0x000000100900720b */ /* 0x000fe20003f0e000 */
[----:B------:R-:W-:Y:S01]  /*4080*/  VIADD R21, R10, 0x300 ;  /* 0x000003000a157836 */ /* 0x000fe20000000000 */
[-C--:B------:R-:W-:Y:S01]  /*4090*/  IADD3 R23, P1, PT, R19, R2.reuse, RZ ;  /* 0x0000000213177210 */ /* 0x080fe20007f3e0ff */
[----:B------:R-:W-:Y:S01]  /*40a0*/  BSSY.RECONVERGENT B2, `(.L_x_663) ;  /* 0x0000012000027945 */ /* 0x000fe20003800200 */
[----:B------:R-:W-:Y:S02]  /*40b0*/  IMAD.MOV.U32 R18, RZ, RZ, R16 ;  /* 0x000000ffff127224 */ /* 0x000fe400078e0010 */
[----:B------:R-:W-:Y:S01]  /*40c0*/  IADD3 R22, P2, PT, R21, R2, RZ ;  /* 0x0000000215167210 */ /* 0x000fe20007f5e0ff */
[----:B------:R-:W-:Y:S02]  /*40d0*/  IMAD.X R21, RZ, RZ, R3, P1 ;  /* 0x000000ffff157224 */ /* 0x000fe400008e0603 */
[----:B------:R-:W-:Y:S02]  /*40e0*/  IMAD.MOV.U32 R19, RZ, RZ, R23 ;  /* 0x000000ffff137224 */ /* 0x000fe400078e0017 */
[----:B------:R-:W-:-:S02]  /*40f0*/  IMAD.MOV.U32 R20, RZ, RZ, R21 ;  /* 0x000000ffff147224 */ /* 0x000fc400078e0015 */
        /* <DEDUP_REMOVED lines=12> */
.L_x_664:
[----:B------:R-:W-:Y:S05]  /*41c0*/  BSYNC.RECONVERGENT B2 ;  /* 0x0000000000027941 */ /* 0x000fea0003800200 */
.L_x_663:
[----:B------:R-:W-:Y:S01]  /*41d0*/  FSETP.GEU.AND P0, PT, R18, R17, PT ;  /* 0x000000111200720b */ /* 0x000fe20003f0e000 */
[----:B------:R-:W-:Y:S01]  /*41e0*/  IMAD.X R21, RZ, RZ, R3, P2 ;  /* 0x000000ffff157224 */ /* 0x000fe200010e0603 */
[----:B------:R-:W-:Y:S01]  /*41f0*/  BSSY.RECONVERGENT B2, `(.L_x_665) ;  /* 0x0000010000027945 */ /* 0x000fe20003800200 */
        /* <DEDUP_REMOVED lines=15> */
.L_x_666:
[----:B------:R-:W-:Y:S05]  /*42f0*/  BSYNC.RECONVERGENT B2 ;  /* 0x0000000000027941 */ /* 0x000fea0003800200 */
.L_x_665:
[C---:B------:R-:W-:Y:S01]  /*4300*/  VIADD R16, R13.reuse, 0x200 ;  /* 0x000002000d107836 */ /* 0x040fe20000000000 */
[----:B------:R-:W-:Y:S01]  /*4310*/  IADD3 R17, P2, PT, R4, 0x1000, RZ ;  /* 0x0000100004117810 */ /* 0x000fe20007f5e0ff */
[----:B------:R-:W-:Y:S01]  /*4320*/  VIADD R13, R13, 0x400 ;  /* 0x000004000d0d7836 */ /* 0x000fe20000000000 */
[----:B------:R-:W-:Y:S01]  /*4330*/  IADD3 R11, P1, PT, R11, 0x400, RZ ;  /* 0x000004000b0b7810 */ /* 0x000fe20007f3e0ff */
[----:B------:R-:W-:Y:S01]  /*4340*/  VIADD R10, R10, 0x400 ;  /* 0x000004000a0a7836 */ /* 0x000fe20000000000 */
[----:B------:R-:W-:Y:S01]  /*4350*/  ISETP.GE.AND P0, PT, R16, R7, PT ;  /* 0x000000071000720c */ /* 0x000fe20003f06270 */
[----:B------:R-:W-:Y:S01]  /*4360*/  IMAD.X R5, RZ, RZ, R5, P2 ;  /* 0x000000ffff057224 */ /* 0x000fe200010e0605 */
[----:B------:R-:W-:Y:S01]  /*4370*/  IADD3 R14, P2, PT, R14, 0x1000, RZ ;  /* 0x000010000e0e7810 */ /* 0x000fe20007f5e0ff */
[----:B------:R-:W-:-:S04]  /*4380*/  IMAD.X R12, RZ, RZ, R12, P1 ;  /* 0x000000ffff0c7224 */ /* 0x000fc800008e060c */
[----:B------:R-:W-:-:S06]  /*4390*/  IMAD.X R15, RZ, RZ, R15, P2 ;  /* 0x000000ffff0f7224 */ /* 0x000fcc00010e060f */
[----:B------:R-:W-:Y:S05]  /*43a0*/  @!P0 BRA `(.L_x_667) ;  /* 0xfffffff8007c8947 */ /* 0x000fea000383ffff */
.L_x_653:
[----:B------:R-:W-:Y:S05]  /*43b0*/  BSYNC.RECONVERGENT B1 ;  /* 0x0000000000017941 */ /* 0x000fea0003800200 */
.L_x_652:
        /* <DEDUP_REMOVED lines=31> */
.L_x_669:
[----:B------:R-:W-:Y:S05]  /*45b0*/  BSYNC.RECONVERGENT B1 ;  /* 0x0000000000017941 */ /* 0x000fea0003800200 */
.L_x_668:
        /* <DEDUP_REMOVED lines=24> */
.L_x_671:
[----:B------:R-:W-:Y:S05]  /*4740*/  BSYNC.RECONVERGENT B1 ;  /* 0x0000000000017941 */ /* 0x000fea0003800200 */
.L_x_670:
[----:B------:R4:W3:Y:S01]  /*4750*/  SHFL.DOWN PT, R8, R3, 0x4, 0x1f ;  /* 0x08801f0003087f89 */ /* 0x0008e200000e0000 */
[----:B------:R-:W-:Y:S01]  /*4760*/  BSSY.RECONVERGENT B1, `(.L_x_672) ;  /* 0x0000017000017945 */ /* 0x000fe20003800200 */
[----:B0-----:R-:W-:Y:S02]  /*4770*/  IMAD.MOV.U32 R2, RZ, RZ, R3 ;  /* 0x000000ffff027224 */ /* 0x001fe400078e0003 */
[----:B-1----:R4:W0:Y:S01]  /*4780*/  SHFL.DOWN PT, R9, R4, 0x4, 0x1f ;  /* 0x08801f0004097f89 */ /* 0x00282200000e0000 */
[----:B--2---:R-:W-:Y:S02]  /*4790*/  IMAD.MOV.U32 R6, RZ, RZ, R4 ;  /* 0x000000ffff067224 */ /* 0x004fe400078e0004 */
[----:B------:R-:W-:Y:S01]  /*47a0*/  IMAD.MOV.U32 R7, RZ, RZ, R5 ;  /* 0x000000ffff077224 */ /* 0x000fe200078e0005 */
[----:B------:R4:W1:Y:S01]  /*47b0*/  SHFL.DOWN PT, R10, R5, 0x4, 0x1f ;  /* 0x08801f00050a7f89 */ /* 0x00086200000e0000 */
[----:B------:R-:W-:Y:S05]  /*47c0*/  @P5 BRA `(.L_x_673) ;  /* 0x0000000000405947 */ /* 0x000fea0003800000 */
[----:B---3--:R-:W-:Y:S01]  /*47d0*/  FSETP.GEU.AND P0, PT, R3, R8, PT ;  /* 0x000000080300720b */ /* 0x008fe20003f0e000 */
        /* <DEDUP_REMOVED lines=15> */
.L_x_673:
[----:B------:R-:W-:Y:S05]  /*48d0*/  BSYNC.RECONVERGENT B1 ;  /* 0x0000000000017941 */ /* 0x000fea0003800200 */
.L_x_672:
        /* <DEDUP_REMOVED lines=24> */
.L_x_675:
[----:B------:R-:W-:Y:S05]  /*4a60*/  BSYNC.RECONVERGENT B1 ;  /* 0x0000000000017941 */ /* 0x000fea0003800200 */
.L_x_674:
[----:B0-----:R0:W0:Y:S01]  /*4a70*/  SHFL.DOWN PT, R2, R3, 0x10, 0x1f ;  /* 0x0a001f0003027f89 */ /* 0x00102200000e0000 */
[----:B------:R-:W-:Y:S01]  /*4a80*/  BSSY.RECONVERGENT B1, `(.L_x_676) ;  /* 0x0000017000017945 */ /* 0x000fe20003800200 */
[----:B----4-:R-:W-:Y:S02]  /*4a90*/  IMAD.MOV.U32 R8, RZ, RZ, R3 ;  /* 0x000000ffff087224 */ /* 0x010fe400078e0003 */
[----:B--2---:R2:W4:Y:S01]  /*4aa0*/  SHFL.DOWN PT, R9, R4, 0x10, 0x1f ;  /* 0x0a001f0004097f89 */ /* 0x00452200000e0000 */
[----:B------:R-:W-:Y:S02]  /*4ab0*/  IMAD.MOV.U32 R7, RZ, RZ, R4 ;  /* 0x000000ffff077224 */ /* 0x000fe400078e0004 */
[----:B------:R-:W-:Y:S01]  /*4ac0*/  IMAD.MOV.U32 R6, RZ, RZ, R5 ;  /* 0x000000ffff067224 */ /* 0x000fe200078e0005 */
[----:B-1----:R2:W1:Y:S01]  /*4ad0*/  SHFL.DOWN PT, R10, R5, 0x10, 0x1f ;  /* 0x0a001f00050a7f89 */ /* 0x00246200000e0000 */
[----:B------:R-:W-:Y:S05]  /*4ae0*/  @P3 BRA `(.L_x_677) ;  /* 0x0000000000403947 */ /* 0x000fea0003800000 */
[----:B0-----:R-:W-:Y:S01]  /*4af0*/  FSETP.GEU.AND P0, PT, R3, R2, PT ;  /* 0x000000020300720b */ /* 0x001fe20003f0e000 */
[----:B------:R-:W-:Y:S02]  /*4b00*/  IMAD.MOV.U32 R8, RZ, RZ, R2 ;  /* 0x000000ffff087224 */ /* 0x000fe400078e0002 */
[----:B----4-:R-:W-:Y:S02]  /*4b10*/  IMAD.MOV.U32 R7, RZ, RZ, R9 ;  /* 0x000000ffff077224 */ /* 0x010fe400078e0009 */
        /* <DEDUP_REMOVED lines=13> */
.L_x_677:
[----:B------:R-:W-:Y:S05]  /*4bf0*/  BSYNC.RECONVERGENT B1 ;  /* 0x0000000000017941 */ /* 0x000fea0003800200 */
.L_x_676:
        /* <DEDUP_REMOVED lines=12> */
.L_x_679:
[----:B------:R-:W-:Y:S05]  /*4cc0*/  BSYNC.RECONVERGENT B1 ;  /* 0x0000000000017941 */ /* 0x000fea0003800200 */
.L_x_678:
[----:B------:R-:W-:Y:S01]  /*4cd0*/  BAR.SYNC.DEFER_BLOCKING 0x0 ;  /* 0x0000000000007b1d */ /* 0x000fe20000010000 */
[----:B------:R-:W-:-:S13]  /*4ce0*/  ISETP.NE.AND P1, PT, R0, RZ, PT ;  /* 0x000000ff0000720c */ /* 0x000fda0003f25270 */
[----:B------:R-:W-:Y:S05]  /*4cf0*/  @P1 BRA `(.L_x_613) ;  /* 0x0000000800341947 */ /* 0x000fea0003800000 */
[----:B0-----:R-:W0:Y:S01]  /*4d00*/  S2R R3, SR_CgaCtaId ;  /* 0x0000000000037919 */ /* 0x001e220000008800 */
[----:B------:R-:W-:Y:S01]  /*4d10*/  MOV R0, 0x400 ;  /* 0x0000040000007802 */ /* 0x000fe20000000f00 */
[----:B------:R-:W-:Y:S03]  /*4d20*/  BSSY.RECONVERGENT B1, `(.L_x_680) ;  /* 0x0000016000017945 */ /* 0x000fe60003800200 */
[----:B0-----:R-:W-:-:S05]  /*4d30*/  LEA R24, R3, R0, 0x18 ;  /* 0x0000000003187211 */ /* 0x001fca00078ec0ff */
[----:B------:R-:W0:Y:S04]  /*4d40*/  LDS R3, [R24+0x18] ;  /* 0x0000180018037984 */ /* 0x000e280000000800 */
[----:B--2---:R-:W2:Y:S04]  /*4d50*/  LDS.64 R4, [R24+0x20] ;  /* 0x0000200018047984 */ /* 0x004ea80000000a00 */
[----:B------:R0:W1:Y:S04]  /*4d60*/  LDS R18, [R24+0x28] ;  /* 0x0000280018127984 */ /* 0x0000680000000800 */
[----:B------:R0:W1:Y:S02]  /*4d70*/  LDS R16, [R24+0x38] ;  /* 0x0000380018107984 */ /* 0x0000640000000800 */
[----:B0-----:R-:W-:Y:S01]  /*4d80*/  FSETP.GEU.AND P0, PT, R8, R3, PT ;  /* 0x000000030800720b */ /* 0x001fe20003f0e000 */
[----:B------:R-:W-:-:S02]  /*4d90*/  IMAD.MOV.U32 R19, RZ, RZ, R3 ;  /* 0x000000ffff137224 */ /* 0x000fc400078e0003 */
[----:B--2---:R-:W-:Y:S02]  /*4da0*/  IMAD.MOV.U32 R21, RZ, RZ, R4 ;  /* 0x000000ffff157224 */ /* 0x004fe400078e0004 */
[----:B------:R-:W-:-:S08]  /*4db0*/  IMAD.MOV.U32 R20, RZ, RZ, R5 ;  /* 0x000000ffff147224 */ /* 0x000fd000078e0005 */
[----:B-1----:R-:W-:Y:S05]  /*4dc0*/  @!P0 BRA `(.L_x_681) ;  /* 0x00000000002c8947 */ /* 0x002fea0003800000 */
        /* <DEDUP_REMOVED lines=11> */
.L_x_681:
[----:B------:R-:W-:Y:S05]  /*4e80*/  BSYNC.RECONVERGENT B1 ;  /* 0x0000000000017941 */ /* 0x000fea0003800200 */
.L_x_680:
        /* <DEDUP_REMOVED lines=8> */
[----:B------:R0:W1:Y:S04]  /*4f10*/  LDS.64 R6, [R24+0x40] ;  /* 0x0000400018067984 */ /* 0x0000680000000a00 */
[----:B----4-:R4:W1:Y:S04]  /*4f20*/  LDS.64 R8, [R24+0x50] ;  /* 0x0000500018087984 */ /* 0x0108680000000a00 */
[----:B---3--:R4:W3:Y:S04]  /*4f30*/  LDS.64 R10, [R24+0x60] ;  /* 0x00006000180a7984 */ /* 0x0088e80000000a00 */
        /* <DEDUP_REMOVED lines=16> */
.L_x_683:
[----:B------:R-:W-:Y:S05]  /*5040*/  BSYNC.RECONVERGENT B1 ;  /* 0x0000000000017941 */ /* 0x000fea0003800200 */
.L_x_682:
        /* <DEDUP_REMOVED lines=17> */
.L_x_685:
[----:B------:R-:W-:Y:S05]  /*5160*/  BSYNC.RECONVERGENT B1 ;  /* 0x0000000000017941 */ /* 0x000fea0003800200 */
.L_x_684:
        /* <DEDUP_REMOVED lines=17> */
.L_x_687:
[----:B------:R-:W-:Y:S05]  /*5280*/  BSYNC.RECONVERGENT B1 ;  /* 0x0000000000017941 */ /* 0x000fea0003800200 */
.L_x_686:
[----:B------:R-:W-:Y:S01]  /*5290*/  FSETP.GEU.AND P0, PT, R6, R15, PT ;  /* 0x0000000f0600720b */ /* 0x000fe20003f0e000 */
[----:B------:R-:W-:Y:S01]  /*52a0*/  BSSY.RECONVERGENT B1, `(.L_x_688) ;  /* 0x0000010000017945 */ /* 0x000fe20003800200 */
[----:B------:R-:W-:Y:S02]  /*52b0*/  IMAD.MOV.U32 R5, RZ, RZ, R15 ;  /* 0x000000ffff057224 */ /* 0x000fe400078e000f */
[----:B---3--:R-:W-:Y:S02]  /*52c0*/  IMAD.MOV.U32 R7, RZ, RZ, R10 ;  /* 0x000000ffff077224 */ /* 0x008fe400078e000a */
        /* <DEDUP_REMOVED lines=13> */
.L_x_689:
[----:B------:R-:W-:Y:S05]  /*53a0*/  BSYNC.RECONVERGENT B1 ;  /* 0x0000000000017941 */ /* 0x000fea0003800200 */
.L_x_688:
        /* <DEDUP_REMOVED lines=17> */
.L_x_691:
[----:B------:R-:W-:Y:S05]  /*54c0*/  BSYNC.RECONVERGENT B1 ;  /* 0x0000000000017941 */ /* 0x000fea0003800200 */
.L_x_690:
        /* <DEDUP_REMOVED lines=16> */
.L_x_613:
[----:B------:R-:W-:Y:S05]  /*55d0*/  BSYNC.RECONVERGENT B0 ;  /* 0x0000000000007941 */ /* 0x000fea0003800200 */
.L_x_580:
[----:B------:R-:W-:Y:S05]  /*55e0*/  @P1 EXIT ;  /* 0x000000000000194d */ /* 0x000fea0003800000 */
[----:B0-234-:R-:W0:Y:S01]  /*55f0*/  LDC.64 R2, c[0x0][0x390] ;  /* 0x0000e400ff027b82 */ /* 0x01de220000000a00 */
[----:B------:R-:W-:-:S04]  /*5600*/  LOP3.LUT R7, R7, R6, RZ, 0x3c, !PT ;  /* 0x0000000607077212 */ /* 0x000fc800078e3cff */
[----:B------:R-:W-:-:S04]  /*5610*/  LOP3.LUT R6, R7, R6, RZ, 0x3c, !PT ;  /* 0x0000000607067212 */ /* 0x000fc800078e3cff */
[----:B------:R-:W-:-:S05]  /*5620*/  LOP3.LUT R7, R7, R6, RZ, 0x3c, !PT ;  /* 0x0000000607077212 */ /* 0x000fca00078e3cff */
[----:B0-----:R-:W-:Y:S04]  /*5630*/  STG.E.64 desc[UR8][R2.64+0x8], R6 ;  /* 0x0000080602007986 */ /* 0x001fe8000c101b08 */
[----:B------:R-:W-:Y:S01]  /*5640*/  STG.E desc[UR8][R2.64], R8 ;  /* 0x0000000802007986 */ /* 0x000fe2000c101908 */
[----:B------:R-:W-:Y:S05]  /*5650*/  EXIT ;  /* 0x000000000000794d */ /* 0x000fea0003800000 */
.L_x_692:
        /* <DEDUP_REMOVED lines=10> */
.L_x_703:


//--------------------- .nv.shared._ZN6kernel12block_solverEv --------------------------
	.section	.nv.shared._ZN6kernel12block_solverEv,"aw",@nobits
	.sectionflags	@""
	.align	16
	.zero		1024


//--------------------- .nv.shared.reserved.0     --------------------------
	.section	.nv.shared.reserved.0,"aw",@nobits
	.weak		__nv_reservedSMEM_offset_0_alias
	.size		__nv_reservedSMEM_offset_0_alias, 0, 64
	.other		__nv_reservedSMEM_offset_0_alias,@"STO_CUDA_RESERVED_SHARED STV_DEFAULT"
__nv_reservedSMEM_offset_0_alias:
	.zero		0
	.zero		64


//--------------------- .nv.global                --------------------------
	.section	.nv.global,"aw",@nobits
.nv.global:
	.type		_ZN34_INTERNAL_822f706b_4_k_cu_666e69c16thrust24THRUST_300001_SM_1000_NS12placeholders2_8E,@object
	.size		_ZN34_INTERNAL_822f706b_4_k_cu_666e69c16thrust24THRUST_300001_SM_1000_NS12placeholders2_8E,(_ZN34_INTERNAL_822f706b_4_k_cu_666e69c14cuda3std3__436_GLOBAL__N__822f706b_4_k_cu_666e69c16ignoreE - _ZN34_INTERNAL_822f706b_4_k_cu_666e69c16thrust24THRUST_300001_SM_1000_NS12placeholders2_8E)
_ZN34_INTERNAL_822f706b_4_k_cu_666e69c16thrust24THRUST_300001_SM_1000_NS12placeholders2_8E:
	.zero		1
	.type		_ZN34_INTERNAL_822f706b_4_k_cu_666e69c14cuda3std3__436_GLOBAL__N__822f706b_4_k_cu_666e69c16ignoreE,@object
	.size		_ZN34_INTERNAL_822f706b_4_k_cu_666e69c14cuda3std3__436_GLOBAL__N__822f706b_4_k_cu_666e69c16ignoreE,(_ZN34_INTERNAL_822f706b_4_k_cu_666e69c14cuda3std6ranges3__45__cpo4dataE - _ZN34_INTERNAL_822f706b_4_k_cu_666e69c14cuda3std3__436_GLOBAL__N__822f706b_4_k_cu_666e69c16ignoreE)
_ZN34_INTERNAL_822f706b_4_k_cu_666e69c14cuda3std3__436_GLOBAL__N__822f706b_4_k_cu_666e69c16ignoreE:
	.zero		1
	.type		_ZN34_INTERNAL_822f706b_4_k_cu_666e69c14cuda3std6ranges3__45__cpo4dataE,@object
	.size		_ZN34_INTERNAL_822f706b_4_k_cu_666e69c14cuda3std6ranges3__45__cpo4dataE,(_ZN34_INTERNAL_822f706b_4_k_cu_666e69c16thrust24THRUST_300001_SM_1000_NS6system3cpp3parE - _ZN34_INTERNAL_822f706b_4_k_cu_666e69c14cuda3std6ranges3__45__cpo4dataE)
_ZN34_INTERNAL_822f706b_4_k_cu_666e69c14cuda3std6ranges3__45__cpo4dataE:
	.zero		1
	.type		_ZN34_INTERNAL_822f706b_4_k_cu_666e69c16thrust24THRUST_300001_SM_1000_NS6system3cpp3parE,@object
	.size		_ZN34_INTERNAL_822f706b_4_k_cu_666e69c16thrust24THRUST_300001_SM_1000_NS6system3cpp3parE,(_ZN34_INTERNAL_822f706b_4_k_cu_666e69c14cuda3std3__45__cpo5beginE - _ZN34_INTERNAL_822f706b_4_k_cu_666e69c16thrust24THRUST_300001_SM_1000_NS6system3cpp3parE)
_ZN34_INTERNAL_822f706b_4_k_cu_666e69c16thrust24THRUST_300001_SM_1000_NS6system3cpp3parE:
	.zero		1
	.type		_ZN34_INTERNAL_822f706b_4_k_cu_666e69c14cuda3std3__45__cpo5beginE,@object
	.size		_ZN34_INTERNAL_822f706b_4_k_cu_666e69c14cuda3std3__45__cpo5beginE,(_ZN34_INTERNAL_822f706b_4_k_cu_666e69c14cuda3std6ranges3__45__cpo5beginE - _ZN34_INTERNAL_822f706b_4_k_cu_666e69c14cuda3std3__45__cpo5beginE)
_ZN34_INTERNAL_822f706b_4_k_cu_666e69c14cuda3std3__45__cpo5beginE:
	.zero		1
	.type		_ZN34_INTERNAL_822f706b_4_k_cu_666e69c14cuda3std6ranges3__45__cpo5beginE,@object
	.size		_ZN34_INTERNAL_822f706b_4_k_cu_666e69c14cuda3std6ranges3__45__cpo5beginE,(_ZN34_INTERNAL_822f706b_4_k_cu_666e69c16thrust24THRUST_300001_SM_1000_NS6deviceE - _ZN34_INTERNAL_822f706b_4_k_cu_666e69c14cuda3std6ranges3__45__cpo5beginE)
_ZN34_INTERNAL_822f706b_4_k_cu_666e69c14cuda3std6ranges3__45__cpo5beginE:
	.zero		1
	.type		_ZN34_INTERNAL_822f706b_4_k_cu_666e69c16thrust24THRUST_300001_SM_1000_NS6deviceE,@object
	.size		_ZN34_INTERNAL_822f706b_4_k_cu_666e69c16thrust24THRUST_300001_SM_1000_NS6deviceE,(_ZN34_INTERNAL_822f706b_4_k_cu_666e69c14cuda3std3__47nulloptE - _ZN34_INTERNAL_822f706b_4_k_cu_666e69c16thrust24THRUST_300001_SM_1000_NS6deviceE)
_ZN34_INTERNAL_822f706b_4_k_cu_666e69c16thrust24THRUST_300001_SM_1000_NS6deviceE:
	.zero		1
	.type		_ZN34_INTERNAL_822f706b_4_k_cu_666e69c14cuda3std3__47nulloptE,@object
	.size		_ZN34_INTERNAL_822f706b_4_k_cu_666e69c14cuda3std3__47nulloptE,(_ZN34_INTERNAL_822f706b_4_k_cu_666e69c14cuda3std6ranges3__45__cpo8distanceE - _ZN34_INTERNAL_822f706b_4_k_cu_666e69c14cuda3std3__47nulloptE)
_ZN34_INTERNAL_822f706b_4_k_cu_666e69c14cuda3std3__47nulloptE:
	.zero		1
	.type		_ZN34_INTERNAL_822f706b_4_k_cu_666e69c14cuda3std6ranges3__45__cpo8distanceE,@object
	.size		_ZN34_INTERNAL_822f706b_4_k_cu_666e69c14cuda3std6ranges3__45__cpo8distanceE,(_ZN34_INTERNAL_822f706b_4_k_cu_666e69c16thrust24THRUST_300001_SM_1000_NS12placeholders2_4E - _ZN34_INTERNAL_822f706b_4_k_cu_666e69c14cuda3std6ranges3__45__cpo8distanceE)
_ZN34_INTERNAL_822f706b_4_k_cu_666e69c14cuda3std6ranges3__45__cpo8distanceE:
	.zero		1
	.type		_ZN34_INTERNAL_822f706b_4_k_cu_666e69c16thrust24THRUST_300001_SM_1000_NS12placeholders2_4E,@object
	.size		_ZN34_INTERNAL_822f706b_4_k_cu_666e69c16thrust24THRUST_300001_SM_1000_NS12placeholders2_4E,(_ZN34_INTERNAL_822f706b_4_k_cu_666e69c14cuda3std3__45__cpo6rbeginE - _ZN34_INTERNAL_822f706b_4_k_cu_666e69c16thrust24THRUST_300001_SM_1000_NS12placeholders2_4E)
_ZN34_INTERNAL_822f706b_4_k_cu_666e69c16thrust24THRUST_300001_SM_1000_NS12placeholders2_4E:
	.zero		1
	.type		_ZN34_INTERNAL_822f706b_4_k_cu_666e69c14cuda3std3__45__cpo6rbeginE,@object
	.size		_ZN34_INTERNAL_822f706b_4_k_cu_666e69c14cuda3std3__45__cpo6rbeginE,(_ZN34_INTERNAL_822f706b_4_k_cu_666e69c14cuda3std6ranges3__45__cpo7advanceE - _ZN34_INTERNAL_822f706b_4_k_cu_666e69c14cuda3std3__45__cpo6rbeginE)
_ZN34_INTERNAL_822f706b_4_k_cu_666e69c14cuda3std3__45__cpo6rbeginE:
	.zero		1
	.type		_ZN34_INTERNAL_822f706b_4_k_cu_666e69c14cuda3std6ranges3__45__cpo7advanceE,@object
	.size		_ZN34_INTERNAL_822f706b_4_k_cu_666e69c14cuda3std6ranges3__45__cpo7advanceE,(_ZN34_INTERNAL_822f706b_4_k_cu_666e69c16thrust24THRUST_300001_SM_1000_NS12placeholders3_10E - _ZN34_INTERNAL_822f706b_4_k_cu_666e69c14cuda3std6ranges3__45__cpo7advanceE)
_ZN34_INTERNAL_822f706b_4_k_cu_666e69c14cuda3std6ranges3__45__cpo7advanceE:
	.zero		1
	.type		_ZN34_INTERNAL_822f706b_4_k_cu_666e69c16thrust24THRUST_300001_SM_1000_NS12placeholders3_10E,@object
	.size		_ZN34_INTERNAL_822f706b_4_k_cu_666e69c16thrust24THRUST_300001_SM_1000_NS12placeholders3_10E,(_ZN34_INTERNAL_822f706b_4_k_cu_666e69c14cuda3std3__48in_placeE - _ZN34_INTERNAL_822f706b_4_k_cu_666e69c16thrust24THRUST_300001_SM_1000_NS12placeholders3_10E)
_ZN34_INTERNAL_822f706b_4_k_cu_666e69c16thrust24THRUST_300001_SM_1000_NS12placeholders3_10E:
	.zero		1
	.type		_ZN34_INTERNAL_822f706b_4_k_cu_666e69c14cuda3std3__48in_placeE,@object
	.size		_ZN34_INTERNAL_822f706b_4_k_cu_666e69c14cuda3std3__48in_placeE,(_ZN34_INTERNAL_822f706b_4_k_cu_666e69c14cuda3std6ranges3__45__cpo4sizeE - _ZN34_INTERNAL_822f706b_4_k_cu_666e69c14cuda3std3__48in_placeE)
_ZN34_INTERNAL_822f706b_4_k_cu_666e69c14cuda3std3__48in_placeE:
	.zero		1
	.type		_ZN34_INTERNAL_822f706b_4_k_cu_666e69c14cuda3std6ranges3__45__cpo4sizeE,@object
	.size		_ZN34_INTERNAL_822f706b_4_k_cu_666e69c14cuda3std6ranges3__45__cpo4sizeE,(_ZN34_INTERNAL_822f706b_4_k_cu_666e69c16thrust24THRUST_300001_SM_1000_NS12placeholders2_2E - _ZN34_INTERNAL_822f706b_4_k_cu_666e69c14cuda3std6ranges3__45__cpo4sizeE)
_ZN34_INTERNAL_822f706b_4_k_cu_666e69c14cuda3std6ranges3__45__cpo4sizeE:
	.zero		1
	.type		_ZN34_INTERNAL_822f706b_4_k_cu_666e69c16thrust24THRUST_300001_SM_1000_NS12placeholders2_2E,@object
	.size		_ZN34_INTERNAL_822f706b_4_k_cu_666e69c16thrust24THRUST_300001_SM_1000_NS12placeholders2_2E,(_ZN34_INTERNAL_822f706b_4_k_cu_666e69c14cuda3std3__45__cpo6cbeginE - _ZN34_INTERNAL_822f706b_4_k_cu_666e69c16thrust24THRUST_300001_SM_1000_NS12placeholders2_2E)
_ZN34_INTERNAL_822f706b_4_k_cu_666e69c16thrust24THRUST_300001_SM_1000_NS12placeholders2_2E:
	.zero		1
	.type		_ZN34_INTERNAL_822f706b_4_k_cu_666e69c14cuda3std3__45__cpo6cbeginE,@object
	.size		_ZN34_INTERNAL_822f706b_4_k_cu_666e69c14cuda3std3__45__cpo6cbeginE,(_ZN34_INTERNAL_822f706b_4_k_cu_666e69c14cuda3std6ranges3__45__cpo6cbeginE - _ZN34_INTERNAL_822f706b_4_k_cu_666e69c14cuda3std3__45__cpo6cbeginE)
_ZN34_INTERNAL_822f706b_4_k_cu_666e69c14cuda3std3__45__cpo6cbeginE:
	.zero		1
	.type		_ZN34_INTERNAL_822f706b_4_k_cu_666e69c14cuda3std6ranges3__45__cpo6cbeginE,@object
	.size		_ZN34_INTERNAL_822f706b_4_k_cu_666e69c14cuda3std6ranges3__45__cpo6cbeginE,(_ZN34_INTERNAL_822f706b_4_k_cu_666e69c16thrust24THRUST_300001_SM_1000_NS12placeholders2_6E - _ZN34_INTERNAL_822f706b_4_k_cu_666e69c14cuda3std6ranges3__45__cpo6cbeginE)
_ZN34_INTERNAL_822f706b_4_k_cu_666e69c14cuda3std6ranges3__45__cpo6cbeginE:
	.zero		1
	.type		_ZN34_INTERNAL_822f706b_4_k_cu_666e69c16thrust24THRUST_300001_SM_1000_NS12placeholders2_6E,@object
	.size		_ZN34_INTERNAL_822f706b_4_k_cu_666e69c16thrust24THRUST_300001_SM_1000_NS12placeholders2_6E,(_ZN34_INTERNAL_822f706b_4_k_cu_666e69c14cuda3std3__45__cpo7crbeginE - _ZN34_INTERNAL_822f706b_4_k_cu_666e69c16thrust24THRUST_300001_SM_1000_NS12placeholders2_6E)
_ZN34_INTERNAL_822f706b_4_k_cu_666e69c16thrust24THRUST_300001_SM_1000_NS12placeholders2_6E:
	.zero		1
	.type		_ZN34_INTERNAL_822f706b_4_k_cu_666e69c14cuda3std3__45__cpo7crbeginE,@object
	.size		_ZN34_INTERNAL_822f706b_4_k_cu_666e69c14cuda3std3__45__cpo7crbeginE,(_ZN34_INTERNAL_822f706b_4_k_cu_666e69c14cuda3std6ranges3__45__cpo4nextE - _ZN34_INTERNAL_822f706b_4_k_cu_666e69c14cuda3std3__45__cpo7crbeginE)
_ZN34_INTERNAL_822f706b_4_k_cu_666e69c14cuda3std3__45__cpo7crbeginE:
	.zero		1
	.type		_ZN34_INTERNAL_822f706b_4_k_cu_666e69c14cuda3std6ranges3__45__cpo4nextE,@object
	.size		_ZN34_INTERNAL_822f706b_4_k_cu_666e69c14cuda3std6ranges3__45__cpo4nextE,(_ZN34_INTERNAL_822f706b_4_k_cu_666e69c14cuda3std6ranges3__45__cpo4swapE - _ZN34_INTERNAL_822f706b_4_k_cu_666e69c14cuda3std6ranges3__45__cpo4nextE)
_ZN34_INTERNAL_822f706b_4_k_cu_666e69c14cuda3std6ranges3__45__cpo4nextE:
	.zero		1
	.type		_ZN34_INTERNAL_822f706b_4_k_cu_666e69c14cuda3std6ranges3__45__cpo4swapE,@object
	.size		_ZN34_INTERNAL_822f706b_4_k_cu_666e69c14cuda3std6ranges3__45__cpo4swapE,(_ZN34_INTERNAL_822f706b_4_k_cu_666e69c16thrust24THRUST_300001_SM_1000_NS8cuda_cub10par_nosyncE - _ZN34_INTERNAL_822f706b_4_k_cu_666e69c14cuda3std6ranges3__45__cpo4swapE)
_ZN34_INTERNAL_822f706b_4_k_cu_666e69c14cuda3std6ranges3__45__cpo4swapE:
	.zero		1
	.type		_ZN34_INTERNAL_822f706b_4_k_cu_666e69c16thrust24THRUST_300001_SM_1000_NS8cuda_cub10par_nosyncE,@object
	.size		_ZN34_INTERNAL_822f706b_4_k_cu_666e69c16thrust24THRUST_300001_SM_1000_NS8cuda_cub10par_nosyncE,(_ZN34_INTERNAL_822f706b_4_k_cu_666e69c16thrust24THRUST_300001_SM_1000_NS3seqE - _ZN34_INTERNAL_822f706b_4_k_cu_666e69c16thrust24THRUST_300001_SM_1000_NS8cuda_cub10par_nosyncE)
_ZN34_INTERNAL_822f706b_4_k_cu_666e69c16thrust24THRUST_300001_SM_1000_NS8cuda_cub10par_nosyncE:
	.zero		1
	.type		_ZN34_INTERNAL_822f706b_4_k_cu_666e69c16thrust24THRUST_300001_SM_1000_NS3seqE,@object
	.size		_ZN34_INTERNAL_822f706b_4_k_cu_666e69c16thrust24THRUST_300001_SM_1000_NS3seqE,(_ZN34_INTERNAL_822f706b_4_k_cu_666e69c14cuda3std3__420unreachable_sentinelE - _ZN34_INTERNAL_822f706b_4_k_cu_666e69c16thrust24THRUST_300001_SM_1000_NS3seqE)
_ZN34_INTERNAL_822f706b_4_k_cu_666e69c16thrust24THRUST_300001_SM_1000_NS3seqE:
	.zero		1
	.type		_ZN34_INTERNAL_822f706b_4_k_cu_666e69c14cuda3std3__420unreachable_sentinelE,@object
	.size		_ZN34_INTERNAL_822f706b_4_k_cu_666e69c14cuda3std3__420unreachable_sentinelE,(_ZN34_INTERNAL_822f706b_4_k_cu_666e69c14cuda3std6ranges3__45__cpo5ssizeE - _ZN34_INTERNAL_822f706b_4_k_cu_666e69c14cuda3std3__420unreachable_sentinelE)
_ZN34_INTERNAL_822f706b_4_k_cu_666e69c14cuda3std3__420unreachable_sentinelE:
	.zero		1
	.type		_ZN34_INTERNAL_822f706b_4_k_cu_666e69c14cuda3std6ranges3__45__cpo5ssizeE,@object
	.size		_ZN34_INTERNAL_822f706b_4_k_cu_666e69c14cuda3std6ranges3__45__cpo5ssizeE,(_ZN34_INTERNAL_822f706b_4_k_cu_666e69c16thrust24THRUST_300001_SM_1000_NS12placeholders2_3E - _ZN34_INTERNAL_822f706b_4_k_cu_666e69c14cuda3std6ranges3__45__cpo5ssizeE)
_ZN34_INTERNAL_822f706b_4_k_cu_666e69c14cuda3std6ranges3__45__cpo5ssizeE:
	.zero		1
	.type		_ZN34_INTERNAL_822f706b_4_k_cu_666e69c16thrust24THRUST_300001_SM_1000_NS12placeholders2_3E,@object
	.size		_ZN34_INTERNAL_822f706b_4_k_cu_666e69c16thrust24THRUST_300001_SM_1000_NS12placeholders2_3E,(_ZN34_INTERNAL_822f706b_4_k_cu_666e69c14cuda3std3__45__cpo4cendE - _ZN34_INTERNAL_822f706b_4_k_cu_666e69c16thrust24THRUST_300001_SM_1000_NS12placeholders2_3E)
_ZN34_INTERNAL_822f706b_4_k_cu_666e69c16thrust24THRUST_300001_SM_1000_NS12placeholders2_3E:
	.zero		1
	.type		_ZN34_INTERNAL_822f706b_4_k_cu_666e69c14cuda3std3__45__cpo4cendE,@object
	.size		_ZN34_INTERNAL_822f706b_4_k_cu_666e69c14cuda3std3__45__cpo4cendE,(_ZN34_INTERNAL_822f706b_4_k_cu_666e69c14cuda3std6ranges3__45__cpo4cendE - _ZN34_INTERNAL_822f706b_4_k_cu_666e69c14cuda3std3__45__cpo4cendE)
_ZN34_INTERNAL_822f706b_4_k_cu_666e69c14cuda3std3__45__cpo4cendE:
	.zero		1
	.type		_ZN34_INTERNAL_822f706b_4_k_cu_666e69c14cuda3std6ranges3__45__cpo4cendE,@object
	.size		_ZN34_INTERNAL_822f706b_4_k_cu_666e69c14cuda3std6ranges3__45__cpo4cendE,(_ZN34_INTERNAL_822f706b_4_k_cu_666e69c16thrust24THRUST_300001_SM_1000_NS12placeholders2_7E - _ZN34_INTERNAL_822f706b_4_k_cu_666e69c14cuda3std6ranges3__45__cpo4cendE)
_ZN34_INTERNAL_822f706b_4_k_cu_666e69c14cuda3std6ranges3__45__cpo4cendE:
	.zero		1
	.type		_ZN34_INTERNAL_822f706b_4_k_cu_666e69c16thrust24THRUST_300001_SM_1000_NS12placeholders2_7E,@object
	.size		_ZN34_INTERNAL_822f706b_4_k_cu_666e69c16thrust24THRUST_300001_SM_1000_NS12placeholders2_7E,(_ZN34_INTERNAL_822f706b_4_k_cu_666e69c14cuda3std3__45__cpo5crendE - _ZN34_INTERNAL_822f706b_4_k_cu_666e69c16thrust24THRUST_300001_SM_1000_NS12placeholders2_7E)
_ZN34_INTERNAL_822f706b_4_k_cu_666e69c16thrust24THRUST_300001_SM_1000_NS12placeholders2_7E:
	.zero		1
	.type		_ZN34_INTERNAL_822f706b_4_k_cu_666e69c14cuda3std3__45__cpo5crendE,@object
	.size		_ZN34_INTERNAL_822f706b_4_k_cu_666e69c14cuda3std3__45__cpo5crendE,(_ZN34_INTERNAL_822f706b_4_k_cu_666e69c14cuda3std6ranges3__45__cpo4prevE - _ZN34_INTERNAL_822f706b_4_k_cu_666e69c14cuda3std3__45__cpo5crendE)
_ZN34_INTERNAL_822f706b_4_k_cu_666e69c14cuda3std3__45__cpo5crendE:
	.zero		1
	.type		_ZN34_INTERNAL_822f706b_4_k_cu_666e69c14cuda3std6ranges3__45__cpo4prevE,@object
	.size		_ZN34_INTERNAL_822f706b_4_k_cu_666e69c14cuda3std6ranges3__45__cpo4prevE,(_ZN34_INTERNAL_822f706b_4_k_cu_666e69c14cuda3std6ranges3__45__cpo9iter_moveE - _ZN34_INTERNAL_822f706b_4_k_cu_666e69c14cuda3std6ranges3__45__cpo4prevE)
_ZN34_INTERNAL_822f706b_4_k_cu_666e69c14cuda3std6ranges3__45__cpo4prevE:
	.zero		1
	.type		_ZN34_INTERNAL_822f706b_4_k_cu_666e69c14cuda3std6ranges3__45__cpo9iter_moveE,@object
	.size		_ZN34_INTERNAL_822f706b_4_k_cu_666e69c14cuda3std6ranges3__45__cpo9iter_moveE,(_ZN34_INTERNAL_822f706b_4_k_cu_666e69c16thrust24THRUST_300001_SM_1000_NS6system6detail10sequential3seqE - _ZN34_INTERNAL_822f706b_4_k_cu_666e69c14cuda3std6ranges3__45__cpo9iter_moveE)
_ZN34_INTERNAL_822f706b_4_k_cu_666e69c14cuda3std6ranges3__45__cpo9iter_moveE:
	.zero		1
	.type		_ZN34_INTERNAL_822f706b_4_k_cu_666e69c16thrust24THRUST_300001_SM_1000_NS6system6detail10sequential3seqE,@object
	.size		_ZN34_INTERNAL_822f706b_4_k_cu_666e69c16thrust24THRUST_300001_SM_1000_NS6system6detail10sequential3seqE,(_ZN34_INTERNAL_822f706b_4_k_cu_666e69c16thrust24THRUST_300001_SM_1000_NS12placeholders2_9E - _ZN34_INTERNAL_822f706b_4_k_cu_666e69c16thrust24THRUST_300001_SM_1000_NS6system6detail10sequential3seqE)
_ZN34_INTERNAL_822f706b_4_k_cu_666e69c16thrust24THRUST_300001_SM_1000_NS6system6detail10sequential3seqE:
	.zero		1
	.type		_ZN34_INTERNAL_822f706b_4_k_cu_666e69c16thrust24THRUST_300001_SM_1000_NS12placeholders2_9E,@object
	.size		_ZN34_INTERNAL_822f706b_4_k_cu_666e69c16thrust24THRUST_300001_SM_1000_NS12placeholders2_9E,(_ZN34_INTERNAL_822f706b_4_k_cu_666e69c14cuda3std3__419piecewise_constructE - _ZN34_INTERNAL_822f706b_4_k_cu_666e69c16thrust24THRUST_300001_SM_1000_NS12placeholders2_9E)
_ZN34_INTERNAL_822f706b_4_k_cu_666e69c16thrust24THRUST_300001_SM_1000_NS12placeholders2_9E:
	.zero		1
	.type		_ZN34_INTERNAL_822f706b_4_k_cu_666e69c14cuda3std3__419piecewise_constructE,@object
	.size		_ZN34_INTERNAL_822f706b_4_k_cu_666e69c14cuda3std3__419piecewise_constructE,(_ZN34_INTERNAL_822f706b_4_k_cu_666e69c14cuda3std6ranges3__45__cpo5cdataE - _ZN34_INTERNAL_822f706b_4_k_cu_666e69c14cuda3std3__419piecewise_constructE)
_ZN34_INTERNAL_822f706b_4_k_cu_666e69c14cuda3std3__419piecewise_constructE:
	.zero		1
	.type		_ZN34_INTERNAL_822f706b_4_k_cu_666e69c14cuda3std6ranges3__45__cpo5cdataE,@object
	.size		_ZN34_INTERNAL_822f706b_4_k_cu_666e69c14cuda3std6ranges3__45__cpo5cdataE,(_ZN34_INTERNAL_822f706b_4_k_cu_666e69c16thrust24THRUST_300001_SM_1000_NS12placeholders2_1E - _ZN34_INTERNAL_822f706b_4_k_cu_666e69c14cuda3std6ranges3__45__cpo5cdataE)
_ZN34_INTERNAL_822f706b_4_k_cu_666e69c14cuda3std6ranges3__45__cpo5cdataE:
	.zero		1
	.type		_ZN34_INTERNAL_822f706b_4_k_cu_666e69c16thrust24THRUST_300001_SM_1000_NS12placeholders2_1E,@object
	.size		_ZN34_INTERNAL_822f706b_4_k_cu_666e69c16thrust24THRUST_300001_SM_1000_NS12placeholders2_1E,(_ZN34_INTERNAL_822f706b_4_k_cu_666e69c14cuda3std3__45__cpo3endE - _ZN34_INTERNAL_822f706b_4_k_cu_666e69c16thrust24THRUST_300001_SM_1000_NS12placeholders2_1E)
_ZN34_INTERNAL_822f706b_4_k_cu_666e69c16thrust24THRUST_300001_SM_1000_NS12placeholders2_1E:
	.zero		1
	.type		_ZN34_INTERNAL_822f706b_4_k_cu_666e69c14cuda3std3__45__cpo3endE,@object
	.size		_ZN34_INTERNAL_822f706b_4_k_cu_666e69c14cuda3std3__45__cpo3endE,(_ZN34_INTERNAL_822f706b_4_k_cu_666e69c14cuda3std6ranges3__45__cpo3endE - _ZN34_INTERNAL_822f706b_4_k_cu_666e69c14cuda3std3__45__cpo3endE)
_ZN34_INTERNAL_822f706b_4_k_cu_666e69c14cuda3std3__45__cpo3endE:
	.zero		1
	.type		_ZN34_INTERNAL_822f706b_4_k_cu_666e69c14cuda3std6ranges3__45__cpo3endE,@object
	.size		_ZN34_INTERNAL_822f706b_4_k_cu_666e69c14cuda3std6ranges3__45__cpo3endE,(_ZN34_INTERNAL_822f706b_4_k_cu_666e69c16thrust24THRUST_300001_SM_1000_NS12placeholders2_5E - _ZN34_INTERNAL_822f706b_4_k_cu_666e69c14cuda3std6ranges3__45__cpo3endE)
_ZN34_INTERNAL_822f706b_4_k_cu_666e69c14cuda3std6ranges3__45__cpo3endE:
	.zero		1
	.type		_ZN34_INTERNAL_822f706b_4_k_cu_666e69c16thrust24THRUST_300001_SM_1000_NS12placeholders2_5E,@object
	.size		_ZN34_INTERNAL_822f706b_4_k_cu_666e69c16thrust24THRUST_300001_SM_1000_NS12placeholders2_5E,(_ZN34_INTERNAL_822f706b_4_k_cu_666e69c14cuda3std3__45__cpo4rendE - _ZN34_INTERNAL_822f706b_4_k_cu_666e69c16thrust24THRUST_300001_SM_1000_NS12placeholders2_5E)
_ZN34_INTERNAL_822f706b_4_k_cu_666e69c16thrust24THRUST_300001_SM_1000_NS12placeholders2_5E:
	.zero		1
	.type		_ZN34_INTERNAL_822f706b_4_k_cu_666e69c14cuda3std3__45__cpo4rendE,@object
	.size		_ZN34_INTERNAL_822f706b_4_k_cu_666e69c14cuda3std3__45__cpo4rendE,(_ZN34_INTERNAL_822f706b_4_k_cu_666e69c14cuda3std6ranges3__45__cpo9iter_swapE - _ZN34_INTERNAL_822f706b_4_k_cu_666e69c14cuda3std3__45__cpo4rendE)
_ZN34_INTERNAL_822f706b_4_k_cu_666e69c14cuda3std3__45__cpo4rendE:
	.zero		1
	.type		_ZN34_INTERNAL_822f706b_4_k_cu_666e69c14cuda3std6ranges3__45__cpo9iter_swapE,@object
	.size		_ZN34_INTERNAL_822f706b_4_k_cu_666e69c14cuda3std6ranges3__45__cpo9iter_swapE,(_ZN34_INTERNAL_822f706b_4_k_cu_666e69c14cuda3std3__48unexpectE - _ZN34_INTERNAL_822f706b_4_k_cu_666e69c14cuda3std6ranges3__45__cpo9iter_swapE)
_ZN34_INTERNAL_822f706b_4_k_cu_666e69c14cuda3std6ranges3__45__cpo9iter_swapE:
	.zero		1
	.type		_ZN34_INTERNAL_822f706b_4_k_cu_666e69c14cuda3std3__48unexpectE,@object
	.size		_ZN34_INTERNAL_822f706b_4_k_cu_666e69c14cuda3std3__48unexpectE,(_ZN34_INTERNAL_822f706b_4_k_cu_666e69c16thrust24THRUST_300001_SM_1000_NS8cuda_cub3parE - _ZN34_INTERNAL_822f706b_4_k_cu_666e69c14cuda3std3__48unexpectE)
_ZN34_INTERNAL_822f706b_4_k_cu_666e69c14cuda3std3__48unexpectE:
	.zero		1
	.type		_ZN34_INTERNAL_822f706b_4_k_cu_666e69c16thrust24THRUST_300001_SM_1000_NS8cuda_cub3parE,@object
	.size		_ZN34_INTERNAL_822f706b_4_k_cu_666e69c16thrust24THRUST_300001_SM_1000_NS8cuda_cub3parE,(.L_29 - _ZN34_INTERNAL_822f706b_4_k_cu_666e69c16thrust24THRUST_300001_SM_1000_NS8cuda_cub3parE)
_ZN34_INTERNAL_822f706b_4_k_cu_666e69c16thrust24THRUST_300001_SM_1000_NS8cuda_cub3parE:
	.zero		1
.L_29:


//--------------------- .nv.shared._ZN3cub18CUB_300001_SM_10006detail8for_each13static_kernelINS2_12policy_hub_t12policy_500_tEmN6thrust24THRUST_300001_SM_1000_NS8cuda_cub20__uninitialized_fill7functorINS7_10device_ptrIfEEfEEEEvT0_T1_ --------------------------
	.section	.nv.shared._ZN3cub18CUB_300001_SM_10006detail8for_each13static_kernelINS2_12policy_hub_t12policy_500_tEmN6thrust24THRUST_300001_SM_1000_NS8cuda_cub20__uninitialized_fill7functorINS7_10device_ptrIfEEfEEEEvT0_T1_,"aw",@nobits
	.sectionflags	@""
	.align	16
	.zero		1024


//--------------------- .nv.shared._ZN3cub18CUB_300001_SM_10006detail11EmptyKernelIvEEvv --------------------------
	.section	.nv.shared._ZN3cub18CUB_300001_SM_10006detail11EmptyKernelIvEEvv,"aw",@nobits
	.sectionflags	@""
	.align	16
	.zero		1024


//--------------------- .nv.shared._ZN6thrust24THRUST_300001_SM_1000_NS8cuda_cub4core6detail13_kernel_agentINS1_8__reduce11ReduceAgentIPN4cuda3std3__45tupleIJflEEESC_SB_lNS1_9__extrema9arg_max_fIflNS9_4lessIfEEEEEEJSC_SC_iSH_EEEvDpT0_ --------------------------
	.section	.nv.shared._ZN6thrust24THRUST_300001_SM_1000_NS8cuda_cub4core6detail13_kernel_agentINS1_8__reduce11ReduceAgentIPN4cuda3std3__45tupleIJflEEESC_SB_lNS1_9__extrema9arg_max_fIflNS9_4lessIfEEEEEEJSC_SC_iSH_EEEvDpT0_,"aw",@nobits
	.sectionflags	@""
	.align	16
	.zero		1024


//--------------------- .nv.shared._ZN6thrust24THRUST_300001_SM_1000_NS8cuda_cub4core6detail13_kernel_agentINS1_8__reduce10DrainAgentIlEEJN3cub18CUB_300001_SM_10009GridQueueIyEElEEEvDpT0_ --------------------------
	.section	.nv.shared._ZN6thrust24THRUST_300001_SM_1000_NS8cuda_cub4core6detail13_kernel_agentINS1_8__reduce10DrainAgentIlEEJN3cub18CUB_300001_SM_10009GridQueueIyEElEEEvDpT0_,"aw",@nobits
	.sectionflags	@""
	.align	16
	.zero		1024


//--------------------- .nv.shared._ZN6thrust24THRUST_300001_SM_1000_NS8cuda_cub4core6detail13_kernel_agentINS1_8__reduce11ReduceAgentINS0_12zip_iteratorIN4cuda3std3__45tupleIJNS0_6detail15normal_iteratorINS0_10device_ptrIfEEEENS0_17counting_iteratorIlNS0_11use_defaultESI_SI_EEEEEEEPNSB_IJflEEESM_lNS1_9__extrema9arg_max_fIflNSA_4lessIfEEEEEEJSL_SN_lN3cub18CUB_300001_SM_100013GridEvenShareIlEENSV_9GridQueueIyEESS_EEEvDpT0_ --------------------------
	.section	.nv.shared._ZN6thrust24THRUST_300001_SM_1000_NS8cuda_cub4core6detail13_kernel_agentINS1_8__reduce11ReduceAgentINS0_12zip_iteratorIN4cuda3std3__45tupleIJNS0_6detail15normal_iteratorINS0_10device_ptrIfEEEENS0_17counting_iteratorIlNS0_11use_defaultESI_SI_EEEEEEEPNSB_IJflEEESM_lNS1_9__extrema9arg_max_fIflNSA_4lessIfEEEEEEJSL_SN_lN3cub18CUB_300001_SM_100013GridEvenShareIlEENSV_9GridQueueIyEESS_EEEvDpT0_,"aw",@nobits
	.sectionflags	@""
	.align	16
	.zero		1024


//--------------------- .nv.shared._ZN6thrust24THRUST_300001_SM_1000_NS8cuda_cub4core6detail13_kernel_agentINS1_8__reduce11ReduceAgentINS0_12zip_iteratorIN4cuda3std3__45tupleIJNS0_6detail15normal_iteratorINS0_10device_ptrIfEEEENS0_17counting_iteratorIlNS0_11use_defaultESI_SI_EEEEEEEPNSB_IJflEEESM_lNS1_9__extrema9arg_max_fIflNSA_4lessIfEEEEEEJSL_SN_lSS_EEEvDpT0_ --------------------------
	.section	.nv.shared._ZN6thrust24THRUST_300001_SM_1000_NS8cuda_cub4core6detail13_kernel_agentINS1_8__reduce11ReduceAgentINS0_12zip_iteratorIN4cuda3std3__45tupleIJNS0_6detail15normal_iteratorINS0_10device_ptrIfEEEENS0_17counting_iteratorIlNS0_11use_defaultESI_SI_EEEEEEEPNSB_IJflEEESM_lNS1_9__extrema9arg_max_fIflNSA_4lessIfEEEEEEJSL_SN_lSS_EEEvDpT0_,"aw",@nobits
	.sectionflags	@""
	.align	16
	.zero		1024


//--------------------- .nv.shared._ZN6thrust24THRUST_300001_SM_1000_NS8cuda_cub4core6detail13_kernel_agentINS1_8__reduce11ReduceAgentIPN4cuda3std3__45tupleIJflEEESC_SB_iNS1_9__extrema9arg_max_fIflNS9_4lessIfEEEEEEJSC_SC_iSH_EEEvDpT0_ --------------------------
	.section	.nv.shared._ZN6thrust24THRUST_300001_SM_1000_NS8cuda_cub4core6detail13_kernel_agentINS1_8__reduce11ReduceAgentIPN4cuda3std3__45tupleIJflEEESC_SB_iNS1_9__extrema9arg_max_fIflNS9_4lessIfEEEEEEJSC_SC_iSH_EEEvDpT0_,"aw",@nobits
	.sectionflags	@""
	.align	16
	.zero		1024


//--------------------- .nv.shared._ZN6thrust24THRUST_300001_SM_1000_NS8cuda_cub4core6detail13_kernel_agentINS1_8__reduce10DrainAgentIiEEJN3cub18CUB_300001_SM_10009GridQueueIjEEiEEEvDpT0_ --------------------------
	.section	.nv.shared._ZN6thrust24THRUST_300001_SM_1000_NS8cuda_cub4core6detail13_kernel_agentINS1_8__reduce10DrainAgentIiEEJN3cub18CUB_300001_SM_10009GridQueueIjEEiEEEvDpT0_,"aw",@nobits
	.sectionflags	@""
	.align	16
	.zero		1024


//--------------------- .nv.shared._ZN6thrust24THRUST_300001_SM_1000_NS8cuda_cub4core6detail13_kernel_agentINS1_8__reduce11ReduceAgentINS0_12zip_iteratorIN4cuda3std3__45tupleIJNS0_6detail15normal_iteratorINS0_10device_ptrIfEEEENS0_17counting_iteratorIlNS0_11use_defaultESI_SI_EEEEEEEPNSB_IJflEEESM_iNS1_9__extrema9arg_max_fIflNSA_4lessIfEEEEEEJSL_SN_iN3cub18CUB_300001_SM_100013GridEvenShareIiEENSV_9GridQueueIjEESS_EEEvDpT0_ --------------------------
	.section	.nv.shared._ZN6thrust24THRUST_300001_SM_1000_NS8cuda_cub4core6detail13_kernel_agentINS1_8__reduce11ReduceAgentINS0_12zip_iteratorIN4cuda3std3__45tupleIJNS0_6detail15normal_iteratorINS0_10device_ptrIfEEEENS0_17counting_iteratorIlNS0_11use_defaultESI_SI_EEEEEEEPNSB_IJflEEESM_iNS1_9__extrema9arg_max_fIflNSA_4lessIfEEEEEEJSL_SN_iN3cub18CUB_300001_SM_100013GridEvenShareIiEENSV_9GridQueueIjEESS_EEEvDpT0_,"aw",@nobits
	.sectionflags	@""
	.align	16
	.zero		1024


//--------------------- .nv.shared._ZN6thrust24THRUST_300001_SM_1000_NS8cuda_cub4core6detail13_kernel_agentINS1_8__reduce11ReduceAgentINS0_12zip_iteratorIN4cuda3std3__45tupleIJNS0_6detail15normal_iteratorINS0_10device_ptrIfEEEENS0_17counting_iteratorIlNS0_11use_defaultESI_SI_EEEEEEEPNSB_IJflEEESM_iNS1_9__extrema9arg_max_fIflNSA_4lessIfEEEEEEJSL_SN_iSS_EEEvDpT0_ --------------------------
	.section	.nv.shared._ZN6thrust24THRUST_300001_SM_1000_NS8cuda_cub4core6detail13_kernel_agentINS1_8__reduce11ReduceAgentINS0_12zip_iteratorIN4cuda3std3__45tupleIJNS0_6detail15normal_iteratorINS0_10device_ptrIfEEEENS0_17counting_iteratorIlNS0_11use_defaultESI_SI_EEEEEEEPNSB_IJflEEESM_iNS1_9__extrema9arg_max_fIflNSA_4lessIfEEEEEEJSL_SN_iSS_EEEvDpT0_,"aw",@nobits
	.sectionflags	@""
	.align	16
	.zero		1024


//--------------------- .nv.constant0._ZN6kernel12block_solverEv --------------------------
	.section	.nv.constant0._ZN6kernel12block_solverEv,"a",@progbits
	.sectionflags	@""
	.align	4
.nv.constant0._ZN6kernel12block_solverEv:
	.zero		896


//--------------------- .nv.constant0._ZN3cub18CUB_300001_SM_10006detail8for_each13static_kernelINS2_12policy_hub_t12policy_500_tEmN6thrust24THRUST_300001_SM_1000_NS8cuda_cub20__uninitialized_fill7functorINS7_10device_ptrIfEEfEEEEvT0_T1_ --------------------------
	.section	.nv.constant0._ZN3cub18CUB_300001_SM_10006detail8for_each13static_kernelINS2_12policy_hub_t12policy_500_tEmN6thrust24THRUST_300001_SM_1000_NS8cuda_cub20__uninitialized_fill7functorINS7_10device_ptrIfEEfEEEEvT0_T1_,"a",@progbits
	.sectionflags	@""
	.align	4
.nv.constant0._ZN3cub18CUB_300001_SM_10006detail8for_each13static_kernelINS2_12policy_hub_t12policy_500_tEmN6thrust24THRUST_300001_SM_1000_NS8cuda_cub20__uninitialized_fill7functorINS7_10device_ptrIfEEfEEEEvT0_T1_:
	.zero		920


//--------------------- .nv.constant0._ZN3cub18CUB_300001_SM_10006detail11EmptyKernelIvEEvv --------------------------
	.section	.nv.constant0._ZN3cub18CUB_300001_SM_10006detail11EmptyKernelIvEEvv,"a",@progbits
	.sectionflags	@""
	.align	4
.nv.constant0._ZN3cub18CUB_300001_SM_10006detail11EmptyKernelIvEEvv:
	.zero		896


//--------------------- .nv.constant0._ZN6thrust24THRUST_300001_SM_1000_NS8cuda_cub4core6detail13_kernel_agentINS1_8__reduce11ReduceAgentIPN4cuda3std3__45tupleIJflEEESC_SB_lNS1_9__extrema9arg_max_fIflNS9_4lessIfEEEEEEJSC_SC_iSH_EEEvDpT0_ --------------------------
	.section	.nv.constant0._ZN6thrust24THRUST_300001_SM_1000_NS8cuda_cub4core6detail13_kernel_agentINS1_8__reduce11ReduceAgentIPN4cuda3std3__45tupleIJflEEESC_SB_lNS1_9__extrema9arg_max_fIflNS9_4lessIfEEEEEEJSC_SC_iSH_EEEvDpT0_,"a",@progbits
	.sectionflags	@""
	.align	4
.nv.constant0._ZN6thrust24THRUST_300001_SM_1000_NS8cuda_cub4core6detail13_kernel_agentINS1_8__reduce11ReduceAgentIPN4cuda3std3__45tupleIJflEEESC_SB_lNS1_9__extrema9arg_max_fIflNS9_4lessIfEEEEEEJSC_SC_iSH_EEEvDpT0_:
	.zero		917


//--------------------- .nv.constant0._ZN6thrust24THRUST_300001_SM_1000_NS8cuda_cub4core6detail13_kernel_agentINS1_8__reduce10DrainAgentIlEEJN3cub18CUB_300001_SM_10009GridQueueIyEElEEEvDpT0_ --------------------------
	.section	.nv.constant0._ZN6thrust24THRUST_300001_SM_1000_NS8cuda_cub4core6detail13_kernel_agentINS1_8__reduce10DrainAgentIlEEJN3cub18CUB_300001_SM_10009GridQueueIyEElEEEvDpT0_,"a",@progbits
	.sectionflags	@""
	.align	4
.nv.constant0._ZN6thrust24THRUST_300001_SM_1000_NS8cuda_cub4core6detail13_kernel_agentINS1_8__reduce10DrainAgentIlEEJN3cub18CUB_300001_SM_10009GridQueueIyEElEEEvDpT0_:
	.zero		912


//--------------------- .nv.constant0._ZN6thrust24THRUST_300001_SM_1000_NS8cuda_cub4core6detail13_kernel_agentINS1_8__reduce11ReduceAgentINS0_12zip_iteratorIN4cuda3std3__45tupleIJNS0_6detail15normal_iteratorINS0_10device_ptrIfEEEENS0_17counting_iteratorIlNS0_11use_defaultESI_SI_EEEEEEEPNSB_IJflEEESM_lNS1_9__extrema9arg_max_fIflNSA_4lessIfEEEEEEJSL_SN_lN3cub18CUB_300001_SM_100013GridEvenShareIlEENSV_9GridQueueIyEESS_EEEvDpT0_ --------------------------
	.section	.nv.constant0._ZN6thrust24THRUST_300001_SM_1000_NS8cuda_cub4core6detail13_kernel_agentINS1_8__reduce11ReduceAgentINS0_12zip_iteratorIN4cuda3std3__45tupleIJNS0_6detail15normal_iteratorINS0_10device_ptrIfEEEENS0_17counting_iteratorIlNS0_11use_defaultESI_SI_EEEEEEEPNSB_IJflEEESM_lNS1_9__extrema9arg_max_fIflNSA_4lessIfEEEEEEJSL_SN_lN3cub18CUB_300001_SM_100013GridEvenShareIlEENSV_9GridQueueIyEESS_EEEvDpT0_,"a",@progbits
	.sectionflags	@""
	.align	4
.nv.constant0._ZN6thrust24THRUST_300001_SM_1000_NS8cuda_cub4core6detail13_kernel_agentINS1_8__reduce11ReduceAgentINS0_12zip_iteratorIN4cuda3std3__45tupleIJNS0_6detail15normal_iteratorINS0_10device_ptrIfEEEENS0_17counting_iteratorIlNS0_11use_defaultESI_SI_EEEEEEEPNSB_IJflEEESM_lNS1_9__extrema9arg_max_fIflNSA_4lessIfEEEEEEJSL_SN_lN3cub18CUB_300001_SM_100013GridEvenShareIlEENSV_9GridQueueIyEESS_EEEvDpT0_:
	.zero		1009


//--------------------- .nv.constant0._ZN6thrust24THRUST_300001_SM_1000_NS8cuda_cub4core6detail13_kernel_agentINS1_8__reduce11ReduceAgentINS0_12zip_iteratorIN4cuda3std3__45tupleIJNS0_6detail15normal_iteratorINS0_10device_ptrIfEEEENS0_17counting_iteratorIlNS0_11use_defaultESI_SI_EEEEEEEPNSB_IJflEEESM_lNS1_9__extrema9arg_max_fIflNSA_4lessIfEEEEEEJSL_SN_lSS_EEEvDpT0_ --------------------------
	.section	.nv.constant0._ZN6thrust24THRUST_300001_SM_1000_NS8cuda_cub4core6detail13_kernel_agentINS1_8__reduce11ReduceAgentINS0_12zip_iteratorIN4cuda3std3__45tupleIJNS0_6detail15normal_iteratorINS0_10device_ptrIfEEEENS0_17counting_iteratorIlNS0_11use_defaultESI_SI_EEEEEEEPNSB_IJflEEESM_lNS1_9__extrema9arg_max_fIflNSA_4lessIfEEEEEEJSL_SN_lSS_EEEvDpT0_,"a",@progbits
	.sectionflags	@""
	.align	4
.nv.constant0._ZN6thrust24THRUST_300001_SM_1000_NS8cuda_cub4core6detail13_kernel_agentINS1_8__reduce11ReduceAgentINS0_12zip_iteratorIN4cuda3std3__45tupleIJNS0_6detail15normal_iteratorINS0_10device_ptrIfEEEENS0_17counting_iteratorIlNS0_11use_defaultESI_SI_EEEEEEEPNSB_IJflEEESM_lNS1_9__extrema9arg_max_fIflNSA_4lessIfEEEEEEJSL_SN_lSS_EEEvDpT0_:
	.zero		929


//--------------------- .nv.constant0._ZN6thrust24THRUST_300001_SM_1000_NS8cuda_cub4core6detail13_kernel_agentINS1_8__reduce11ReduceAgentIPN4cuda3std3__45tupleIJflEEESC_SB_iNS1_9__extrema9arg_max_fIflNS9_4lessIfEEEEEEJSC_SC_iSH_EEEvDpT0_ --------------------------
	.section	.nv.constant0._ZN6thrust24THRUST_300001_SM_1000_NS8cuda_cub4core6detail13_kernel_agentINS1_8__reduce11ReduceAgentIPN4cuda3std3__45tupleIJflEEESC_SB_iNS1_9__extrema9arg_max_fIflNS9_4lessIfEEEEEEJSC_SC_iSH_EEEvDpT0_,"a",@progbits
	.sectionflags	@""
	.align	4
.nv.constant0._ZN6thrust24THRUST_300001_SM_1000_NS8cuda_cub4core6detail13_kernel_agentINS1_8__reduce11ReduceAgentIPN4cuda3std3__45tupleIJflEEESC_SB_iNS1_9__extrema9arg_max_fIflNS9_4lessIfEEEEEEJSC_SC_iSH_EEEvDpT0_:
	.zero		917


//--------------------- .nv.constant0._ZN6thrust24THRUST_300001_SM_1000_NS8cuda_cub4core6detail13_kernel_agentINS1_8__reduce10DrainAgentIiEEJN3cub18CUB_300001_SM_10009GridQueueIjEEiEEEvDpT0_ --------------------------
	.section	.nv.constant0._ZN6thrust24THRUST_300001_SM_1000_NS8cuda_cub4core6detail13_kernel_agentINS1_8__reduce10DrainAgentIiEEJN3cub18CUB_300001_SM_10009GridQueueIjEEiEEEvDpT0_,"a",@progbits
	.sectionflags	@""
	.align	4
.nv.constant0._ZN6thrust24THRUST_300001_SM_1000_NS8cuda_cub4core6detail13_kernel_agentINS1_8__reduce10DrainAgentIiEEJN3cub18CUB_300001_SM_10009GridQueueIjEEiEEEvDpT0_:
	.zero		908


//--------------------- .nv.constant0._ZN6thrust24THRUST_300001_SM_1000_NS8cuda_cub4core6detail13_kernel_agentINS1_8__reduce11ReduceAgentINS0_12zip_iteratorIN4cuda3std3__45tupleIJNS0_6detail15normal_iteratorINS0_10device_ptrIfEEEENS0_17counting_iteratorIlNS0_11use_defaultESI_SI_EEEEEEEPNSB_IJflEEESM_iNS1_9__extrema9arg_max_fIflNSA_4lessIfEEEEEEJSL_SN_iN3cub18CUB_300001_SM_100013GridEvenShareIiEENSV_9GridQueueIjEESS_EEEvDpT0_ --------------------------
	.section	.nv.constant0._ZN6thrust24THRUST_300001_SM_1000_NS8cuda_cub4core6detail13_kernel_agentINS1_8__reduce11ReduceAgentINS0_12zip_iteratorIN4cuda3std3__45tupleIJNS0_6detail15normal_iteratorINS0_10device_ptrIfEEEENS0_17counting_iteratorIlNS0_11use_defaultESI_SI_EEEEEEEPNSB_IJflEEESM_iNS1_9__extrema9arg_max_fIflNSA_4lessIfEEEEEEJSL_SN_iN3cub18CUB_300001_SM_100013GridEvenShareIiEENSV_9GridQueueIjEESS_EEEvDpT0_,"a",@progbits
	.sectionflags	@""
	.align	4
.nv.constant0._ZN6thrust24THRUST_300001_SM_1000_NS8cuda_cub4core6detail13_kernel_agentINS1_8__reduce11ReduceAgentINS0_12zip_iteratorIN4cuda3std3__45tupleIJNS0_6detail15normal_iteratorINS0_10device_ptrIfEEEENS0_17counting_iteratorIlNS0_11use_defaultESI_SI_EEEEEEEPNSB_IJflEEESM_iNS1_9__extrema9arg_max_fIflNSA_4lessIfEEEEEEJSL_SN_iN3cub18CUB_300001_SM_100013GridEvenShareIiEENSV_9GridQueueIjEESS_EEEvDpT0_:
	.zero		977


//--------------------- .nv.constant0._ZN6thrust24THRUST_300001_SM_1000_NS8cuda_cub4core6detail13_kernel_agentINS1_8__reduce11ReduceAgentINS0_12zip_iteratorIN4cuda3std3__45tupleIJNS0_6detail15normal_iteratorINS0_10device_ptrIfEEEENS0_17counting_iteratorIlNS0_11use_defaultESI_SI_EEEEEEEPNSB_IJflEEESM_iNS1_9__extrema9arg_max_fIflNSA_4lessIfEEEEEEJSL_SN_iSS_EEEvDpT0_ --------------------------
	.section	.nv.constant0._ZN6thrust24THRUST_300001_SM_1000_NS8cuda_cub4core6detail13_kernel_agentINS1_8__reduce11ReduceAgentINS0_12zip_iteratorIN4cuda3std3__45tupleIJNS0_6detail15normal_iteratorINS0_10device_ptrIfEEEENS0_17counting_iteratorIlNS0_11use_defaultESI_SI_EEEEEEEPNSB_IJflEEESM_iNS1_9__extrema9arg_max_fIflNSA_4lessIfEEEEEEJSL_SN_iSS_EEEvDpT0_,"a",@progbits
	.sectionflags	@""
	.align	4
.nv.constant0._ZN6thrust24THRUST_300001_SM_1000_NS8cuda_cub4core6detail13_kernel_agentINS1_8__reduce11ReduceAgentINS0_12zip_iteratorIN4cuda3std3__45tupleIJNS0_6detail15normal_iteratorINS0_10device_ptrIfEEEENS0_17counting_iteratorIlNS0_11use_defaultESI_SI_EEEEEEEPNSB_IJflEEESM_iNS1_9__extrema9arg_max_fIflNSA_4lessIfEEEEEEJSL_SN_iSS_EEEvDpT0_:
	.zero		925


//--------------------- SYMBOLS --------------------------

	.type		.nv.reservedSmem.offset0,@object
	.size		.nv.reservedSmem.offset0,0x4
	.type		.nv.reservedSmem.cap,@object
	.size		.nv.reservedSmem.cap,0x4
